	.target	sm_90a

	.elftype	@"ET_EXEC"


//--------------------- .note.nv.tkinfo           --------------------------
	.section	.note.nv.tkinfo,"",@"SHT_NOTE"
	.sectionflags	@"SHF_NOTE_NV_TKINFO"
	.tkinfo
        /*0018*/ 	.word	0x00000002
        /*0030*/ 	.string	""
        /*0030*/ 	.string	"ptxas"
        /*0030*/ 	.string	"Cuda compilation tools, release 13.0, V13.0.88"
        /*0030*/ 	.string	"Build cuda_13.0.r13.0/compiler.36424714_0"
        /*0030*/ 	.string	"-v  -suppress-debug-info  -lineinfo  -arch sm_90a "



//--------------------- .note.nv.cuinfo           --------------------------
	.section	.note.nv.cuinfo,"",@"SHT_NOTE"
	.sectionflags	@"SHF_NOTE_NV_CUINFO"
        /*0018*/ 	.short	0x0002
        /*001a*/ 	.short	0x005a
        /*001c*/ 	.short	0x0082
	.zero		2


//--------------------- .nv.info                  --------------------------
	.section	.nv.info,"",@"SHT_CUDA_INFO"
	.align	4


	//----- nvinfo : EIATTR_REGCOUNT
	.align		4
        /*0000*/ 	.byte	0x04, 0x2f
        /*0002*/ 	.short	(.L_1 - .L_0)
	.align		4
.L_0:
        /*0004*/ 	.word	index@(matmul_kernel)
        /*0008*/ 	.word	0x000000ff


	//----- nvinfo : EIATTR_FRAME_SIZE
	.align		4
.L_1:
        /*000c*/ 	.byte	0x04, 0x11
        /*000e*/ 	.short	(.L_3 - .L_2)
	.align		4
.L_2:
        /*0010*/ 	.word	index@(matmul_kernel)
        /*0014*/ 	.word	0x00000580


	//----- nvinfo : EIATTR_MIN_STACK_SIZE
	.align		4
.L_3:
        /*0018*/ 	.byte	0x04, 0x12
        /*001a*/ 	.short	(.L_5 - .L_4)
	.align		4
.L_4:
        /*001c*/ 	.word	index@(matmul_kernel)
        /*0020*/ 	.word	0x00000580
.L_5:


//--------------------- .nv.compat                --------------------------
	.section	.nv.compat,"",@"SHT_CUDA_COMPAT_INFO"
	.align	4
        /*0000*/ 	.byte	0x02, 0x09, 0x01, 0x00, 0x02, 0x02, 0x04, 0x00, 0x02, 0x05, 0x05, 0x00, 0x03, 0x07, 0x01, 0x01
        /*0010*/ 	.byte	0x02, 0x03, 0x00, 0x00, 0x02, 0x06, 0x01, 0x00, 0x04, 0x0b, 0x08, 0x00, 0x00, 0x00, 0x00, 0x00
        /*0020*/ 	.byte	0x00, 0x00, 0x00, 0x00


//--------------------- .nv.info.matmul_kernel    --------------------------
	.section	.nv.info.matmul_kernel,"",@"SHT_CUDA_INFO"
	.sectionflags	@""
	.align	4


	//----- nvinfo : EIATTR_CUDA_API_VERSION
	.align		4
        /*0000*/ 	.byte	0x04, 0x37
        /*0002*/ 	.short	(.L_7 - .L_6)
.L_6:
        /*0004*/ 	.word	0x00000082


	//----- nvinfo : EIATTR_KPARAM_INFO
	.align		4
.L_7:
        /*0008*/ 	.byte	0x04, 0x17
        /*000a*/ 	.short	(.L_9 - .L_8)
.L_8:
        /*000c*/ 	.word	0x00000000
        /*0010*/ 	.short	0x000d
        /*0012*/ 	.short	0x0048
        /*0014*/ 	.byte	0x00, 0xf4, 0x21, 0x00


	//----- nvinfo : EIATTR_KPARAM_INFO
	.align		4
.L_9:
        /*0018*/ 	.byte	0x04, 0x17
        /*001a*/ 	.short	(.L_11 - .L_10)
.L_10:
        /*001c*/ 	.word	0x00000000
        /*0020*/ 	.short	0x000c
        /*0022*/ 	.short	0x0040
        /*0024*/ 	.byte	0x00, 0xf4, 0x21, 0x00


	//----- nvinfo : EIATTR_KPARAM_INFO
	.align		4
.L_11:
        /*0028*/ 	.byte	0x04, 0x17
        /*002a*/ 	.short	(.L_13 - .L_12)
.L_12:
        /*002c*/ 	.word	0x00000000
        /*0030*/ 	.short	0x000b
        /*0032*/ 	.short	0x0038
        /*0034*/ 	.byte	0x00, 0xf0, 0x11, 0x00


	//----- nvinfo : EIATTR_KPARAM_INFO
	.align		4
.L_13:
        /*0038*/ 	.byte	0x04, 0x17
        /*003a*/ 	.short	(.L_15 - .L_14)
.L_14:
        /*003c*/ 	.word	0x00000000
        /*0040*/ 	.short	0x000a
        /*0042*/ 	.short	0x0034
        /*0044*/ 	.byte	0x00, 0xf0, 0x11, 0x00


	//----- nvinfo : EIATTR_KPARAM_INFO
	.align		4
.L_15:
        /*0048*/ 	.byte	0x04, 0x17
        /*004a*/ 	.short	(.L_17 - .L_16)
.L_16:
        /*004c*/ 	.word	0x00000000
        /*0050*/ 	.short	0x0009
        /*0052*/ 	.short	0x0030
        /*0054*/ 	.byte	0x00, 0xf0, 0x11, 0x00


	//----- nvinfo : EIATTR_KPARAM_INFO
	.align		4
.L_17:
        /*0058*/ 	.byte	0x04, 0x17
        /*005a*/ 	.short	(.L_19 - .L_18)
.L_18:
        /*005c*/ 	.word	0x00000000
        /*0060*/ 	.short	0x0008
        /*0062*/ 	.short	0x002c
        /*0064*/ 	.byte	0x00, 0xf0, 0x11, 0x00


	//----- nvinfo : EIATTR_KPARAM_INFO
	.align		4
.L_19:
        /*0068*/ 	.byte	0x04, 0x17
        /*006a*/ 	.short	(.L_21 - .L_20)
.L_20:
        /*006c*/ 	.word	0x00000000
        /*0070*/ 	.short	0x0007
        /*0072*/ 	.short	0x0028
        /*0074*/ 	.byte	0x00, 0xf0, 0x11, 0x00


	//----- nvinfo : EIATTR_KPARAM_INFO
	.align		4
.L_21:
        /*0078*/ 	.byte	0x04, 0x17
        /*007a*/ 	.short	(.L_23 - .L_22)
.L_22:
        /*007c*/ 	.word	0x00000000
        /*0080*/ 	.short	0x0006
        /*0082*/ 	.short	0x0024
        /*0084*/ 	.byte	0x00, 0xf0, 0x11, 0x00


	//----- nvinfo : EIATTR_KPARAM_INFO
	.align		4
.L_23:
        /*0088*/ 	.byte	0x04, 0x17
        /*008a*/ 	.short	(.L_25 - .L_24)
.L_24:
        /*008c*/ 	.word	0x00000000
        /*0090*/ 	.short	0x0005
        /*0092*/ 	.short	0x0020
        /*0094*/ 	.byte	0x00, 0xf0, 0x11, 0x00


	//----- nvinfo : EIATTR_KPARAM_INFO
	.align		4
.L_25:
        /*0098*/ 	.byte	0x04, 0x17
        /*009a*/ 	.short	(.L_27 - .L_26)
.L_26:
        /*009c*/ 	.word	0x00000000
        /*00a0*/ 	.short	0x0004
        /*00a2*/ 	.short	0x001c
        /*00a4*/ 	.byte	0x00, 0xf0, 0x11, 0x00


	//----- nvinfo : EIATTR_KPARAM_INFO
	.align		4
.L_27:
        /*00a8*/ 	.byte	0x04, 0x17
        /*00aa*/ 	.short	(.L_29 - .L_28)
.L_28:
        /*00ac*/ 	.word	0x00000000
        /*00b0*/ 	.short	0x0003
        /*00b2*/ 	.short	0x0018
        /*00b4*/ 	.byte	0x00, 0xf0, 0x11, 0x00


	//----- nvinfo : EIATTR_KPARAM_INFO
	.align		4
.L_29:
        /*00b8*/ 	.byte	0x04, 0x17
        /*00ba*/ 	.short	(.L_31 - .L_30)
.L_30:
        /*00bc*/ 	.word	0x00000000
        /*00c0*/ 	.short	0x0002
        /*00c2*/ 	.short	0x0010
        /*00c4*/ 	.byte	0x00, 0xf4, 0x21, 0x00


	//----- nvinfo : EIATTR_KPARAM_INFO
	.align		4
.L_31:
        /*00c8*/ 	.byte	0x04, 0x17
        /*00ca*/ 	.short	(.L_33 - .L_32)
.L_32:
        /*00cc*/ 	.word	0x00000000
        /*00d0*/ 	.short	0x0001
        /*00d2*/ 	.short	0x0008
        /*00d4*/ 	.byte	0x00, 0xf4, 0x21, 0x00


	//----- nvinfo : EIATTR_KPARAM_INFO
	.align		4
.L_33:
        /*00d8*/ 	.byte	0x04, 0x17
        /*00da*/ 	.short	(.L_35 - .L_34)
.L_34:
        /*00dc*/ 	.word	0x00000000
        /*00e0*/ 	.short	0x0000
        /*00e2*/ 	.short	0x0000
        /*00e4*/ 	.byte	0x00, 0xf4, 0x21, 0x00


	//----- nvinfo : EIATTR_SPARSE_MMA_MASK
	.align		4
.L_35:
        /*00e8*/ 	.byte	0x03, 0x50
        /*00ea*/ 	.short	0x0000


	//----- nvinfo : EIATTR_MAXREG_COUNT
	.align		4
        /*00ec*/ 	.byte	0x03, 0x1b
        /*00ee*/ 	.short	0x00ff


	//----- nvinfo : EIATTR_NUM_BARRIERS
	.align		4
        /*00f0*/ 	.byte	0x02, 0x4c
        /*00f2*/ 	.byte	0x01
	.zero		1


	//----- nvinfo : EIATTR_ANNOTATIONS
	.align		4
        /*00f4*/ 	.byte	0x04, 0x55
        /*00f6*/ 	.short	(.L_37 - .L_36)


	//   ....[0]....
.L_36:
        /*00f8*/ 	.word	0x00000001
        /*00fc*/ 	.byte	0xa0, 0x05, 0x00, 0x00, 0x01, 0x00, 0x00, 0x00, 0xe0, 0x05, 0x00, 0x00, 0x01, 0x00, 0x00, 0x00
        /* <DEDUP_REMOVED lines=550> */
        /*236c*/ 	.byte	0x40, 0x6d, 0x01, 0x00


	//----- nvinfo : EIATTR_MERCURY_ISA_VERSION
	.align		4
.L_37:
        /*2370*/ 	.byte	0x03, 0x5f
        /*2372*/ 	.short	0x0101


	//----- nvinfo : EIATTR_EXIT_INSTR_OFFSETS
	.align		4
        /*2374*/ 	.byte	0x04, 0x1c
        /*2376*/ 	.short	(.L_39 - .L_38)


	//   ....[0]....
.L_38:
        /*2378*/ 	.word	0x000170d0


	//   ....[1]....
        /*237c*/ 	.word	0x000170f0


	//----- nvinfo : EIATTR_REQNTID
	.align		4
.L_39:
        /*2380*/ 	.byte	0x04, 0x10
        /*2382*/ 	.short	(.L_41 - .L_40)
.L_40:
        /*2384*/ 	.word	0x00000100
        /*2388*/ 	.word	0x00000001
        /*238c*/ 	.word	0x00000001


	//----- nvinfo : EIATTR_CBANK_PARAM_SIZE
	.align		4
.L_41:
        /*2390*/ 	.byte	0x03, 0x19
        /*2392*/ 	.short	0x0050


	//----- nvinfo : EIATTR_PARAM_CBANK
	.align		4
        /*2394*/ 	.byte	0x04, 0x0a
        /*2396*/ 	.short	(.L_43 - .L_42)
	.align		4
.L_42:
        /*2398*/ 	.word	index@(.nv.constant0.matmul_kernel)
        /*239c*/ 	.short	0x0210
        /*239e*/ 	.short	0x0050


	//----- nvinfo : EIATTR_SW_WAR
	.align		4
.L_43:
        /*23a0*/ 	.byte	0x04, 0x36
        /*23a2*/ 	.short	(.L_45 - .L_44)
.L_44:
        /*23a4*/ 	.word	0x00000008
.L_45:


//--------------------- .nv.callgraph             --------------------------
	.section	.nv.callgraph,"",@"SHT_CUDA_CALLGRAPH"
	.align	4
	.sectionentsize	8
	.align		4
        /*0000*/ 	.word	0x00000000
	.align		4
        /*0004*/ 	.word	0xffffffff
	.align		4
        /*0008*/ 	.word	0x00000000
	.align		4
        /*000c*/ 	.word	0xfffffffe
	.align		4
        /*0010*/ 	.word	0x00000000
	.align		4
        /*0014*/ 	.word	0xfffffffd
	.align		4
        /*0018*/ 	.word	0x00000000
	.align		4
        /*001c*/ 	.word	0xfffffffc


//--------------------- .text.matmul_kernel       --------------------------
	.section	.text.matmul_kernel,"ax",@progbits
	.align	128
        .global         matmul_kernel
        .type           matmul_kernel,@function
        .size           matmul_kernel,(.L_x_4 - matmul_kernel)
        .other          matmul_kernel,@"STO_CUDA_ENTRY STV_DEFAULT"
matmul_kernel:
.text.matmul_kernel:
[----:B------:R-:W0:Y:S08]  /*0000*/  LDC R1, c[0x0][0x28] ;  /* 0x00000a00ff017b82 */ /* 0x000e300000000800 */
[----:B------:R-:W1:Y:S01]  /*0010*/  LDC.64 R6, c[0x0][0x228] ;  /* 0x00008a00ff067b82 */ /* 0x000e620000000a00 */
[----:B------:R-:W2:Y:S01]  /*0020*/  S2R R5, SR_CTAID.X ;  /* 0x0000000000057919 */ /* 0x000ea20000002500 */
[----:B0-----:R-:W-:Y:S01]  /*0030*/  VIADD R1, R1, 0xfffffa80 ;  /* 0xfffffa8001017836 */ /* 0x001fe20000000000 */
[----:B------:R-:W-:Y:S01]  /*0040*/  UMOV UR12, 0x400 ;  /* 0x00000400000c7882 */ /* 0x000fe20000000000 */
[----:B------:R-:W-:Y:S01]  /*0050*/  ULDC.64 UR16, c[0x0][0x208] ;  /* 0x0000820000107ab9 */ /* 0x000fe20000000a00 */
[----:B------:R-:W0:Y:S01]  /*0060*/  S2R R182, SR_TID.X ;  /* 0x0000000000b67919 */ /* 0x000e220000002100 */
[----:B------:R-:W-:-:S02]  /*0070*/  ULDC UR19, c[0x0][0x230] ;  /* 0x00008c0000137ab9 */ /* 0x000fc40000000800 */
[----:B------:R-:W3:Y:S08]  /*0080*/  LDC R123, c[0x0][0x230] ;  /* 0x00008c00ff7b7b82 */ /* 0x000ef00000000800 */
[----:B------:R-:W4:Y:S01]  /*0090*/  S2UR UR4, SR_CgaCtaId ;  /* 0x00000000000479c3 */ /* 0x000f220000008800 */
[----:B-1----:R-:W-:-:S05]  /*00a0*/  VIADD R0, R7, 0x1ff ;  /* 0x000001ff07007836 */ /* 0x002fca0000000000 */
[----:B------:R-:W-:Y:S01]  /*00b0*/  SHF.R.S32.HI R3, RZ, 0x1f, R0 ;  /* 0x0000001fff037819 */ /* 0x000fe20000011400 */
[----:B---3--:R-:W-:-:S03]  /*00c0*/  VIADD R123, R123, 0x3f ;  /* 0x0000003f7b7b7836 */ /* 0x008fc60000000000 */
[----:B------:R-:W-:Y:S02]  /*00d0*/  LEA.HI R3, R3, R0, RZ, 0x9 ;  /* 0x0000000003037211 */ /* 0x000fe400078f48ff */
[----:B--2---:R-:W-:Y:S02]  /*00e0*/  IABS R10, R5 ;  /* 0x00000005000a7213 */ /* 0x004fe40000000000 */
[----:B------:R-:W-:Y:S01]  /*00f0*/  SHF.R.S32.HI R3, RZ, 0x9, R3 ;  /* 0x00000009ff037819 */ /* 0x000fe20000011403 */
[----:B----4-:R-:W-:-:S04]  /*0100*/  ULEA UR12, UR4, UR12, 0x18 ;  /* 0x0000000c040c7291 */ /* 0x010fc8000f8ec03f */
[----:B------:R-:W-:-:S05]  /*0110*/  IMAD.SHL.U32 R4, R3, 0x8, RZ ;  /* 0x0000000803047824 */ /* 0x000fca00078e00ff */
[-C--:B------:R-:W-:Y:S02]  /*0120*/  IABS R9, R4.reuse ;  /* 0x0000000400097213 */ /* 0x080fe40000000000 */
[----:B------:R-:W-:Y:S02]  /*0130*/  IABS R12, R4 ;  /* 0x00000004000c7213 */ /* 0x000fe40000000000 */
[----:B------:R-:W1:Y:S08]  /*0140*/  I2F.RP R0, R9 ;  /* 0x0000000900007306 */ /* 0x000e700000209400 */
[----:B-1----:R-:W1:Y:S02]  /*0150*/  MUFU.RCP R0, R0 ;  /* 0x0000000000007308 */ /* 0x002e640000001000 */
[----:B-1----:R-:W-:-:S02]  /*0160*/  VIADD R2, R0, 0xffffffe ;  /* 0x0ffffffe00027836 */ /* 0x002fc40000000000 */
[----:B------:R-:W-:Y:S01]  /*0170*/  IMAD.MOV R0, RZ, RZ, -R12 ;  /* 0x000000ffff007224 */ /* 0x000fe200078e0a0c */
[----:B0-----:R-:W-:-:S03]  /*0180*/  LEA.HI R12, R182, 0x3c, RZ, 0x1a ;  /* 0x0000003cb60c7811 */ /* 0x001fc600078fd0ff */
[----:B------:R0:W1:Y:S02]  /*0190*/  F2I.FTZ.U32.TRUNC.NTZ R3, R2 ;  /* 0x0000000200037305 */ /* 0x000064000021f000 */
[----:B0-----:R-:W-:Y:S02]  /*01a0*/  IMAD.MOV.U32 R2, RZ, RZ, RZ ;  /* 0x000000ffff027224 */ /* 0x001fe400078e00ff */
[----:B-1----:R-:W-:-:S04]  /*01b0*/  IMAD.MOV R8, RZ, RZ, -R3 ;  /* 0x000000ffff087224 */ /* 0x002fc800078e0a03 */
[----:B------:R-:W-:Y:S02]  /*01c0*/  IMAD R11, R8, R9, RZ ;  /* 0x00000009080b7224 */ /* 0x000fe400078e02ff */
[----:B------:R-:W-:Y:S02]  /*01d0*/  IMAD.MOV.U32 R8, RZ, RZ, R10 ;  /* 0x000000ffff087224 */ /* 0x000fe400078e000a */
[----:B------:R-:W-:-:S06]  /*01e0*/  IMAD.HI.U32 R3, R3, R11, R2 ;  /* 0x0000000b03037227 */ /* 0x000fcc00078e0002 */
[----:B------:R-:W-:-:S04]  /*01f0*/  IMAD.HI.U32 R3, R3, R8, RZ ;  /* 0x0000000803037227 */ /* 0x000fc800078e00ff */
[----:B------:R-:W-:-:S05]  /*0200*/  IMAD R0, R3, R0, R8 ;  /* 0x0000000003007224 */ /* 0x000fca00078e0208 */
[----:B------:R-:W-:-:S13]  /*0210*/  ISETP.GT.U32.AND P1, PT, R9, R0, PT ;  /* 0x000000000900720c */ /* 0x000fda0003f24070 */
[----:B------:R-:W-:Y:S02]  /*0220*/  @!P1 IMAD.IADD R0, R0, 0x1, -R9 ;  /* 0x0000000100009824 */ /* 0x000fe400078e0a09 */
[----:B------:R-:W-:Y:S01]  /*0230*/  @!P1 VIADD R3, R3, 0x1 ;  /* 0x0000000103039836 */ /* 0x000fe20000000000 */
[----:B------:R-:W-:Y:S02]  /*0240*/  ISETP.NE.AND P1, PT, R4, RZ, PT ;  /* 0x000000ff0400720c */ /* 0x000fe40003f25270 */
[----:B------:R-:W-:Y:S02]  /*0250*/  ISETP.GE.U32.AND P0, PT, R0, R9, PT ;  /* 0x000000090000720c */ /* 0x000fe40003f06070 */
[----:B------:R-:W-:-:S04]  /*0260*/  LOP3.LUT R0, R5, R4, RZ, 0x3c, !PT ;  /* 0x0000000405007212 */ /* 0x000fc800078e3cff */
[----:B------:R-:W-:Y:S01]  /*0270*/  ISETP.GE.AND P2, PT, R0, RZ, PT ;  /* 0x000000ff0000720c */ /* 0x000fe20003f46270 */
[----:B------:R-:W-:-:S06]  /*0280*/  VIADD R0, R6, 0x3f ;  /* 0x0000003f06007836 */ /* 0x000fcc0000000000 */
[----:B------:R-:W-:-:S04]  /*0290*/  @P0 VIADD R3, R3, 0x1 ;  /* 0x0000000103030836 */ /* 0x000fc80000000000 */
[----:B------:R-:W-:Y:S01]  /*02a0*/  IMAD.MOV.U32 R2, RZ, RZ, R3 ;  /* 0x000000ffff027224 */ /* 0x000fe200078e0003 */
[----:B------:R-:W-:-:S03]  /*02b0*/  SHF.R.S32.HI R3, RZ, 0x1f, R0 ;  /* 0x0000001fff037819 */ /* 0x000fc60000011400 */
[----:B------:R-:W-:Y:S01]  /*02c0*/  @!P2 IMAD.MOV R2, RZ, RZ, -R2 ;  /* 0x000000ffff02a224 */ /* 0x000fe200078e0a02 */
[----:B------:R-:W-:Y:S02]  /*02d0*/  @!P1 LOP3.LUT R2, RZ, R4, RZ, 0x33, !PT ;  /* 0x00000004ff029212 */ /* 0x000fe400078e33ff */
[----:B------:R-:W-:-:S03]  /*02e0*/  LEA.HI R3, R3, R0, RZ, 0x6 ;  /* 0x0000000003037211 */ /* 0x000fc600078f30ff */
[----:B------:R-:W-:Y:S02]  /*02f0*/  IMAD.SHL.U32 R8, R2, 0x8, RZ ;  /* 0x0000000802087824 */ /* 0x000fe400078e00ff */
[----:B------:R-:W-:-:S03]  /*0300*/  IMAD.MOV R2, RZ, RZ, -R2 ;  /* 0x000000ffff027224 */ /* 0x000fc600078e0a02 */
[----:B------:R-:W-:Y:S01]  /*0310*/  LEA.HI.SX32 R3, R3, -R8, 0x1a ;  /* 0x8000000803037211 */ /* 0x000fe200078fd2ff */
[----:B------:R-:W-:-:S03]  /*0320*/  IMAD R4, R4, R2, R5 ;  /* 0x0000000204047224 */ /* 0x000fc600078e0205 */
[----:B------:R-:W-:Y:S02]  /*0330*/  VIMNMX R13, R3, 0x8, PT ;  /* 0x00000008030d7848 */ /* 0x000fe40003fe0100 */
[----:B------:R-:W-:Y:S02]  /*0340*/  IABS R11, R4 ;  /* 0x00000004000b7213 */ /* 0x000fe40000000000 */
[----:B------:R-:W-:-:S04]  /*0350*/  IABS R9, R13 ;  /* 0x0000000d00097213 */ /* 0x000fc80000000000 */
[----:B------:R-:W0:Y:S08]  /*0360*/  I2F.RP R0, R9 ;  /* 0x0000000900007306 */ /* 0x000e300000209400 */
[----:B0-----:R-:W0:Y:S02]  /*0370*/  MUFU.RCP R0, R0 ;  /* 0x0000000000007308 */ /* 0x001e240000001000 */
[----:B0-----:R-:W-:-:S06]  /*0380*/  VIADD R3, R0, 0xffffffe ;  /* 0x0ffffffe00037836 */ /* 0x001fcc0000000000 */
[----:B------:R-:W0:Y:S02]  /*0390*/  F2I.FTZ.U32.TRUNC.NTZ R3, R3 ;  /* 0x0000000300037305 */ /* 0x000e24000021f000 */
[----:B0-----:R-:W-:-:S04]  /*03a0*/  IMAD.MOV R10, RZ, RZ, -R3 ;  /* 0x000000ffff0a7224 */ /* 0x001fc800078e0a03 */
[----:B------:R-:W-:Y:S01]  /*03b0*/  IMAD.MOV.U32 R2, RZ, RZ, R10 ;  /* 0x000000ffff027224 */ /* 0x000fe200078e000a */
[----:B------:R-:W-:-:S03]  /*03c0*/  IABS R10, R13 ;  /* 0x0000000d000a7213 */ /* 0x000fc60000000000 */
[----:B------:R-:W-:Y:S02]  /*03d0*/  IMAD R5, R2, R9, RZ ;  /* 0x0000000902057224 */ /* 0x000fe400078e02ff */
[----:B------:R-:W-:Y:S02]  /*03e0*/  IMAD.MOV.U32 R2, RZ, RZ, RZ ;  /* 0x000000ffff027224 */ /* 0x000fe400078e00ff */
[----:B------:R-:W-:Y:S01]  /*03f0*/  IMAD.MOV R0, RZ, RZ, -R10 ;  /* 0x000000ffff007224 */ /* 0x000fe200078e0a0a */
[C---:B------:R-:W-:Y:S01]  /*0400*/  LEA.HI R10, R182.reuse, 0x2c, RZ, 0x1a ;  /* 0x0000002cb60a7811 */ /* 0x040fe200078fd0ff */
[----:B------:R-:W-:Y:S01]  /*0410*/  IMAD.HI.U32 R2, R3, R5, R2 ;  /* 0x0000000503027227 */ /* 0x000fe200078e0002 */
[----:B------:R-:W-:-:S05]  /*0420*/  LOP3.LUT R3, R182, 0x3f, RZ, 0xc0, !PT ;  /* 0x0000003fb6037812 */ /* 0x000fca00078ec0ff */
        /* <DEDUP_REMOVED lines=8> */
[----:B------:R-:W-:-:S07]  /*04b0*/  ISETP.GE.AND P2, PT, R0, RZ, PT ;  /* 0x000000ff0000720c */ /* 0x000fce0003f46270 */
[----:B------:R-:W-:Y:S01]  /*04c0*/  @P0 VIADD R2, R2, 0x1 ;  /* 0x0000000102020836 */ /* 0x000fe20000000000 */
[----:B------:R-:W-:-:S05]  /*04d0*/  ISETP.GT.AND P0, PT, R123, 0x3f, PT ;  /* 0x0000003f7b00780c */ /* 0x000fca0003f04270 */
[----:B------:R-:W-:Y:S01]  /*04e0*/  @!P2 IMAD.MOV R2, RZ, RZ, -R2 ;  /* 0x000000ffff02a224 */ /* 0x000fe200078e0a02 */
[----:B------:R-:W-:-:S05]  /*04f0*/  @!P1 LOP3.LUT R2, RZ, R13, RZ, 0x33, !PT ;  /* 0x0000000dff029212 */ /* 0x000fca00078e33ff */
[----:B------:R-:W-:-:S04]  /*0500*/  IMAD.MOV R0, RZ, RZ, -R2 ;  /* 0x000000ffff007224 */ /* 0x000fc800078e0a02 */
[----:B------:R-:W-:Y:S01]  /*0510*/  IMAD R0, R13, R0, R4 ;  /* 0x000000000d007224 */ /* 0x000fe200078e0204 */
[----:B------:R-:W-:-:S03]  /*0520*/  LEA.HI R4, R182, 0xc, RZ, 0x1a ;  /* 0x0000000cb6047811 */ /* 0x000fc600078fd0ff */
[----:B------:R-:W-:Y:S01]  /*0530*/  IMAD.IADD R0, R8, 0x1, R0 ;  /* 0x0000000108007824 */ /* 0x000fe200078e0200 */
[----:B------:R-:W-:-:S03]  /*0540*/  LEA.HI R8, R182, 0x1c, RZ, 0x1a ;  /* 0x0000001cb6087811 */ /* 0x000fc600078fd0ff */
[----:B------:R-:W-:Y:S01]  /*0550*/  IMAD R17, R0, 0x40, R3 ;  /* 0x0000004000117824 */ /* 0x000fe200078e0203 */
[----:B------:R-:W-:Y:S01]  /*0560*/  SHF.R.U32.HI R0, RZ, 0x6, R182 ;  /* 0x00000006ff007819 */ /* 0x000fe200000116b6 */
[----:B------:R-:W-:-:S03]  /*0570*/  IMAD.SHL.U32 R3, R2, 0x200, RZ ;  /* 0x0000020002037824 */ /* 0x000fc600078e00ff */
[----:B------:R-:W-:Y:S01]  /*0580*/  SGXT.U32 R0, R0, 0x2 ;  /* 0x000000020000781a */ /* 0x000fe20000000000 */
[C---:B------:R-:W-:Y:S01]  /*0590*/  IMAD.IADD R156, R3.reuse, 0x1, R4 ;  /* 0x00000001039c7824 */ /* 0x040fe200078e0204 */
[----:B------:R-:W-:Y:S01]  /*05a0*/  STL [R1+0x364], R17 ;  /* 0x0003641101007387 */ /* 0x000fe20000100800 */
[C---:B------:R-:W-:Y:S01]  /*05b0*/  IMAD.IADD R164, R3.reuse, 0x1, R8 ;  /* 0x0000000103a47824 */ /* 0x040fe200078e0208 */
[C---:B------:R-:W-:Y:S01]  /*05c0*/  LOP3.LUT R152, R3.reuse, 0x4, R0, 0xfe, !PT ;  /* 0x0000000403987812 */ /* 0x040fe200078efe00 */
[C---:B------:R-:W-:Y:S01]  /*05d0*/  IMAD.IADD R172, R3.reuse, 0x1, R10 ;  /* 0x0000000103ac7824 */ /* 0x040fe200078e020a */
[----:B------:R-:W-:Y:S01]  /*05e0*/  STL [R1+0x358], R156 ;  /* 0x0003589c01007387 */ /* 0x000fe20000100800 */
[C---:B------:R-:W-:Y:S01]  /*05f0*/  IMAD.IADD R176, R3.reuse, 0x1, R12 ;  /* 0x0000000103b07824 */ /* 0x040fe200078e020c */
[C-C-:B------:R-:W-:Y:S02]  /*0600*/  LOP3.LUT R154, R3.reuse, 0x8, R0.reuse, 0xfe, !PT ;  /* 0x00000008039a7812 */ /* 0x140fe400078efe00 */
[----:B------:R-:W-:Y:S01]  /*0610*/  STL [R1+0x348], R164 ;  /* 0x000348a401007387 */ /* 0x000fe20000100800 */
[----:B------:R-:W-:-:S02]  /*0620*/  LOP3.LUT R158, R3, 0x10, R0, 0xfe, !PT ;  /* 0x00000010039e7812 */ /* 0x000fc400078efe00 */
[C-C-:B------:R-:W-:Y:S01]  /*0630*/  LOP3.LUT R160, R3.reuse, 0x14, R0.reuse, 0xfe, !PT ;  /* 0x0000001403a07812 */ /* 0x140fe200078efe00 */
[----:B------:R-:W-:Y:S01]  /*0640*/  STL [R1+0x338], R172 ;  /* 0x000338ac01007387 */ /* 0x000fe20000100800 */
[C-C-:B------:R-:W-:Y:S02]  /*0650*/  LOP3.LUT R162, R3.reuse, 0x18, R0.reuse, 0xfe, !PT ;  /* 0x0000001803a27812 */ /* 0x140fe400078efe00 */
[C-C-:B------:R-:W-:Y:S01]  /*0660*/  LOP3.LUT R166, R3.reuse, 0x20, R0.reuse, 0xfe, !PT ;  /* 0x0000002003a67812 */ /* 0x140fe200078efe00 */
[----:B------:R-:W-:Y:S01]  /*0670*/  STL [R1+0x328], R176 ;  /* 0x000328b001007387 */ /* 0x000fe20000100800 */
[C-C-:B------:R-:W-:Y:S02]  /*0680*/  LOP3.LUT R168, R3.reuse, 0x24, R0.reuse, 0xfe, !PT ;  /* 0x0000002403a87812 */ /* 0x140fe400078efe00 */
[----:B------:R-:W-:Y:S01]  /*0690*/  LEA.HI R4, R182, R3, RZ, 0x1a ;  /* 0x00000003b6047211 */ /* 0x000fe200078fd0ff */
[----:B------:R-:W-:Y:S01]  /*06a0*/  STL [R1+0x360], R152 ;  /* 0x0003609801007387 */ /* 0x000fe20000100800 */
[----:B------:R-:W-:-:S02]  /*06b0*/  LOP3.LUT R170, R3, 0x28, R0, 0xfe, !PT ;  /* 0x0000002803aa7812 */ /* 0x000fc400078efe00 */
[C-C-:B------:R-:W-:Y:S01]  /*06c0*/  LOP3.LUT R173, R3.reuse, 0x30, R0.reuse, 0xfe, !PT ;  /* 0x0000003003ad7812 */ /* 0x140fe200078efe00 */
[----:B------:R-:W-:Y:S01]  /*06d0*/  STL [R1+0x35c], R154 ;  /* 0x00035c9a01007387 */ /* 0x000fe20000100800 */
[C-C-:B------:R-:W-:Y:S01]  /*06e0*/  LOP3.LUT R174, R3.reuse, 0x34, R0.reuse, 0xfe, !PT ;  /* 0x0000003403ae7812 */ /* 0x140fe200078efe00 */
[C---:B------:R-:W-:Y:S01]  /*06f0*/  VIADD R184, R4.reuse, 0x4c ;  /* 0x0000004c04b87836 */ /* 0x040fe20000000000 */
[C---:B------:R-:W-:Y:S01]  /*0700*/  LOP3.LUT R175, R3.reuse, 0x38, R0, 0xfe, !PT ;  /* 0x0000003803af7812 */ /* 0x040fe200078efe00 */
[----:B------:R-:W-:Y:S01]  /*0710*/  STL [R1+0x354], R158 ;  /* 0x0003549e01007387 */ /* 0x000fe20000100800 */
[C---:B------:R-:W-:Y:S01]  /*0720*/  VIADD R188, R4.reuse, 0x5c ;  /* 0x0000005c04bc7836 */ /* 0x040fe20000000000 */
[----:B------:R-:W-:Y:S01]  /*0730*/  LOP3.LUT R2, R3, R0, RZ, 0xfc, !PT ;  /* 0x0000000003027212 */ /* 0x000fe200078efcff */
[C---:B------:R-:W-:Y:S01]  /*0740*/  VIADD R192, R4.reuse, 0x6c ;  /* 0x0000006c04c07836 */ /* 0x040fe20000000000 */
[----:B------:R-:W-:Y:S01]  /*0750*/  STL [R1+0x350], R160 ;  /* 0x000350a001007387 */ /* 0x000fe20000100800 */
[----:B------:R-:W-:Y:S01]  /*0760*/  VIADD R196, R4, 0x7c ;  /* 0x0000007c04c47836 */ /* 0x000fe20000000000 */
[----:B------:R-:W-:Y:S01]  /*0770*/  LOP3.LUT R177, R2, 0x40, RZ, 0xfc, !PT ;  /* 0x0000004002b17812 */ /* 0x000fe200078efcff */
        /* <DEDUP_REMOVED lines=40> */
[----:B------:R-:W-:Y:S01]  /*0a00*/  VIADD R22, R4, 0x1dc ;  /* 0x000001dc04167836 */ /* 0x000fe20000000000 */
[----:B------:R-:W-:Y:S01]  /*0a10*/  STL [R1+0x318], R196 ;  /* 0x000318c401007387 */ /* 0x000fe20000100800 */
[----:B------:R-:W-:-:S02]  /*0a20*/  LOP3.LUT R195, R2, 0x78, RZ, 0xfc, !PT ;  /* 0x0000007802c37812 */ /* 0x000fc400078efcff */
[C---:B------:R-:W-:Y:S01]  /*0a30*/  LOP3.LUT R197, R2.reuse, 0x80, RZ, 0xfc, !PT ;  /* 0x0000008002c57812 */ /* 0x040fe200078efcff */
[----:B------:R-:W-:Y:S01]  /*0a40*/  STL [R1+0x314], R200 ;  /* 0x000314c801007387 */ /* 0x000fe20000100800 */
[C---:B------:R-:W-:Y:S02]  /*0a50*/  LOP3.LUT R198, R2.reuse, 0x84, RZ, 0xfc, !PT ;  /* 0x0000008402c67812 */ /* 0x040fe400078efcff */
[C---:B------:R-:W-:Y:S01]  /*0a60*/  LOP3.LUT R199, R2.reuse, 0x88, RZ, 0xfc, !PT ;  /* 0x0000008802c77812 */ /* 0x040fe200078efcff */
[----:B------:R-:W-:Y:S01]  /*0a70*/  STL [R1+0x310], R204 ;  /* 0x000310cc01007387 */ /* 0x000fe20000100800 */
[C---:B------:R-:W-:Y:S02]  /*0a80*/  LOP3.LUT R201, R2.reuse, 0x90, RZ, 0xfc, !PT ;  /* 0x0000009002c97812 */ /* 0x040fe400078efcff */
[C---:B------:R-:W-:Y:S01]  /*0a90*/  LOP3.LUT R202, R2.reuse, 0x94, RZ, 0xfc, !PT ;  /* 0x0000009402ca7812 */ /* 0x040fe200078efcff */
        /* <DEDUP_REMOVED lines=21> */
[----:B------:R0:W-:Y:S01]  /*0bf0*/  STL [R1+0x2f0], R3 ;  /* 0x0002f00301007387 */ /* 0x0001e20000100800 */
[C---:B------:R-:W-:Y:S02]  /*0c00*/  LOP3.LUT R230, R2.reuse, 0xe4, RZ, 0xfc, !PT ;  /* 0x000000e402e67812 */ /* 0x040fe400078efcff */
[C---:B------:R-:W-:Y:S01]  /*0c10*/  LOP3.LUT R232, R2.reuse, 0xe8, RZ, 0xfc, !PT ;  /* 0x000000e802e87812 */ /* 0x040fe200078efcff */
[----:B------:R-:W-:Y:S01]  /*0c20*/  STL [R1+0x2ec], R8 ;  /* 0x0002ec0801007387 */ /* 0x000fe20000100800 */
[C---:B------:R-:W-:Y:S02]  /*0c30*/  LOP3.LUT R235, R2.reuse, 0xf0, RZ, 0xfc, !PT ;  /* 0x000000f002eb7812 */ /* 0x040fe400078efcff */
[C---:B------:R-:W-:Y:S01]  /*0c40*/  LOP3.LUT R237, R2.reuse, 0xf4, RZ, 0xfc, !PT ;  /* 0x000000f402ed7812 */ /* 0x040fe200078efcff */
[----:B------:R1:W-:Y:S01]  /*0c50*/  STL [R1+0x2e8], R5 ;  /* 0x0002e80501007387 */ /* 0x0003e20000100800 */
[----:B------:R-:W-:Y:S01]  /*0c60*/  LOP3.LUT R239, R2, 0xf8, RZ, 0xfc, !PT ;  /* 0x000000f802ef7812 */ /* 0x000fe200078efcff */
[----:B0-----:R-:W-:Y:S01]  /*0c70*/  VIADD R3, R4, 0x14c ;  /* 0x0000014c04037836 */ /* 0x001fe20000000000 */
[----:B------:R-:W-:-:S02]  /*0c80*/  LOP3.LUT R243, R2, 0x100, RZ, 0xfc, !PT ;  /* 0x0000010002f37812 */ /* 0x000fc400078efcff */
[C---:B------:R-:W-:Y:S02]  /*0c90*/  LOP3.LUT R245, R2.reuse, 0x104, RZ, 0xfc, !PT ;  /* 0x0000010402f57812 */ /* 0x040fe400078efcff */
[----:B------:R0:W-:Y:S01]  /*0ca0*/  STL [R1+0x2e4], R3 ;  /* 0x0002e40301007387 */ /* 0x0001e20000100800 */
[C---:B------:R-:W-:Y:S02]  /*0cb0*/  LOP3.LUT R247, R2.reuse, 0x108, RZ, 0xfc, !PT ;  /* 0x0000010802f77812 */ /* 0x040fe400078efcff */
[C---:B------:R-:W-:Y:S01]  /*0cc0*/  LOP3.LUT R251, R2.reuse, 0x110, RZ, 0xfc, !PT ;  /* 0x0000011002fb7812 */ /* 0x040fe200078efcff */
[----:B------:R-:W-:Y:S01]  /*0cd0*/  STL [R1+0x2e0], R252 ;  /* 0x0002e0fc01007387 */ /* 0x000fe20000100800 */
[C---:B-1----:R-:W-:Y:S02]  /*0ce0*/  LOP3.LUT R5, R2.reuse, 0x114, RZ, 0xfc, !PT ;  /* 0x0000011402057812 */ /* 0x042fe400078efcff */
[C---:B------:R-:W-:Y:S01]  /*0cf0*/  LOP3.LUT R8, R2.reuse, 0x120, RZ, 0xfc, !PT ;  /* 0x0000012002087812 */ /* 0x040fe200078efcff */
[----:B------:R-:W-:Y:S01]  /*0d00*/  STL [R1+0x2dc], R244 ;  /* 0x0002dcf401007387 */ /* 0x000fe20000100800 */
[----:B------:R-:W-:Y:S01]  /*0d10*/  LOP3.LUT R19, R2, 0x150, RZ, 0xfc, !PT ;  /* 0x0000015002137812 */ /* 0x000fe200078efcff */
[----:B0-----:R-:W-:Y:S01]  /*0d20*/  VIADD R3, R4, 0x1ec ;  /* 0x000001ec04037836 */ /* 0x001fe20000000000 */
[----:B------:R-:W-:Y:S01]  /*0d30*/  LOP3.LUT R10, R2, 0x154, RZ, 0xfc, !PT ;  /* 0x00000154020a7812 */ /* 0x000fe200078efcff */
[----:B------:R-:W-:Y:S01]  /*0d40*/  STL [R1+0x2d8], R236 ;  /* 0x0002d8ec01007387 */ /* 0x000fe20000100800 */
[----:B------:R-:W-:Y:S01]  /*0d50*/  VIADD R4, R4, 0x1fc ;  /* 0x000001fc04047836 */ /* 0x000fe20000000000 */
[----:B------:R-:W-:-:S02]  /*0d60*/  LOP3.LUT R9, R2, 0x158, RZ, 0xfc, !PT ;  /* 0x0000015802097812 */ /* 0x000fc400078efcff */
[----:B------:R-:W-:Y:S01]  /*0d70*/  STL [R1+0x2d4], R227 ;  /* 0x0002d4e301007387 */ /* 0x000fe20000100800 */
[C---:B------:R-:W-:Y:S02]  /*0d80*/  LOP3.LUT R250, R2.reuse, 0x160, RZ, 0xfc, !PT ;  /* 0x0000016002fa7812 */ /* 0x040fe400078efcff */
        /* <DEDUP_REMOVED lines=16> */
[----:B------:R0:W-:Y:S01]  /*0e90*/  STL [R1+0x2b8], R4 ;  /* 0x0002b80401007387 */ /* 0x0001e20000100800 */
[----:B------:R-:W-:-:S02]  /*0ea0*/  LOP3.LUT R217, R2, 0x1a0, RZ, 0xfc, !PT ;  /* 0x000001a002d97812 */ /* 0x000fc400078efcff */
[C---:B------:R-:W-:Y:S01]  /*0eb0*/  LOP3.LUT R213, R2.reuse, 0x1a4, RZ, 0xfc, !PT ;  /* 0x000001a402d57812 */ /* 0x040fe200078efcff */
[----:B------:R-:W-:Y:S01]  /*0ec0*/  STL [R1+0x2bc], R3 ;  /* 0x0002bc0301007387 */ /* 0x000fe20000100800 */
[C---:B------:R-:W-:Y:S02]  /*0ed0*/  LOP3.LUT R171, R2.reuse, 0x1a8, RZ, 0xfc, !PT ;  /* 0x000001a802ab7812 */ /* 0x040fe400078efcff */
[C---:B------:R-:W-:Y:S01]  /*0ee0*/  LOP3.LUT R167, R2.reuse, 0x1b0, RZ, 0xfc, !PT ;  /* 0x000001b002a77812 */ /* 0x040fe200078efcff */
[----:B------:R-:W-:Y:S01]  /*0ef0*/  STL [R1+0x398], R177 ;  /* 0x000398b101007387 */ /* 0x000fe20000100800 */
[C---:B------:R-:W-:Y:S02]  /*0f00*/  LOP3.LUT R165, R2.reuse, 0x1b4, RZ, 0xfc, !PT ;  /* 0x000001b402a57812 */ /* 0x040fe400078efcff */
[C---:B0-----:R-:W-:Y:S01]  /*0f10*/  LOP3.LUT R4, R2.reuse, 0x118, RZ, 0xfc, !PT ;  /* 0x0000011802047812 */ /* 0x041fe200078efcff */
        /* <DEDUP_REMOVED lines=16> */
[----:B------:R-:W-:Y:S02]  /*1020*/  LOP3.LUT R15, R2, 0x1f0, RZ, 0xfc, !PT ;  /* 0x000001f0020f7812 */ /* 0x000fe400078efcff */
        /* <DEDUP_REMOVED lines=12> */
[----:B------:R-:W-:Y:S01]  /*10f0*/  LOP3.LUT R124, R0, 0x30, RZ, 0xfc, !PT ;  /* 0x00000030007c7812 */ /* 0x000fe200078efcff */
[----:B------:R-:W-:Y:S04]  /*1100*/  STL [R1+0x3f8], R195 ;  /* 0x0003f8c301007387 */ /* 0x000fe80000100800 */
        /* <DEDUP_REMOVED lines=28> */
[----:B------:R0:W-:Y:S04]  /*12d0*/  STL [R1+0x454], R5 ;  /* 0x0004540501007387 */ /* 0x0001e80000100800 */
[----:B------:R1:W-:Y:S04]  /*12e0*/  STL [R1+0x450], R4 ;  /* 0x0004500401007387 */ /* 0x0003e80000100800 */
[----:B------:R2:W-:Y:S01]  /*12f0*/  STL [R1+0x44c], R8 ;  /* 0x00044c0801007387 */ /* 0x0005e20000100800 */
[----:B0-----:R-:W-:-:S02]  /*1300*/  LOP3.LUT R5, R2, 0x124, RZ, 0xfc, !PT ;  /* 0x0000012402057812 */ /* 0x001fc400078efcff */
[----:B-1----:R-:W-:-:S03]  /*1310*/  LOP3.LUT R4, R2, 0x128, RZ, 0xfc, !PT ;  /* 0x0000012802047812 */ /* 0x002fc600078efcff */
[----:B------:R0:W-:Y:S01]  /*1320*/  STL [R1+0x448], R5 ;  /* 0x0004480501007387 */ /* 0x0001e20000100800 */
[----:B--2---:R-:W-:-:S03]  /*1330*/  LOP3.LUT R8, R2, 0x130, RZ, 0xfc, !PT ;  /* 0x0000013002087812 */ /* 0x004fc600078efcff */
[----:B------:R1:W-:Y:S04]  /*1340*/  STL [R1+0x444], R4 ;  /* 0x0004440401007387 */ /* 0x0003e80000100800 */
[----:B------:R2:W-:Y:S01]  /*1350*/  STL [R1+0x440], R8 ;  /* 0x0004400801007387 */ /* 0x0005e20000100800 */
[C---:B0-----:R-:W-:Y:S02]  /*1360*/  LOP3.LUT R5, R2.reuse, 0x134, RZ, 0xfc, !PT ;  /* 0x0000013402057812 */ /* 0x041fe400078efcff */
        /* <DEDUP_REMOVED lines=11> */
[----:B0-----:R-:W-:-:S03]  /*1420*/  LOP3.LUT R5, R2, 0x1f8, RZ, 0xfc, !PT ;  /* 0x000001f802057812 */ /* 0x001fc600078efcff */
[----:B------:R1:W-:Y:S04]  /*1430*/  STL [R1+0x3f4], R10 ;  /* 0x0003f40a01007387 */ /* 0x0003e80000100800 */
        /* <DEDUP_REMOVED lines=30> */
[----:B------:R1:W-:Y:S01]  /*1620*/  STL [R1+0x368], R5 ;  /* 0x0003680501007387 */ /* 0x0003e20000100800 */
[----:B------:R-:W-:Y:S05]  /*1630*/  @P0 BRA `(.L_x_0) ;  /* 0x0000000400140947 */ /* 0x000fea0003800000 */
[C---:B------:R-:W-:Y:S01]  /*1640*/  IMAD.SHL.U32 R3, R182.reuse, 0x8, RZ ;  /* 0x00000008b6037824 */ /* 0x040fe200078e00ff */
[----:B------:R-:W-:Y:S02]  /*1650*/  LOP3.LUT R0, R182, 0x80, RZ, 0xc0, !PT ;  /* 0x00000080b6007812 */ /* 0x000fe400078ec0ff */
[----:B------:R-:W-:Y:S02]  /*1660*/  CS2R R24, SRZ ;  /* 0x0000000000187805 */ /* 0x000fe4000001ff00 */
[----:B------:R-:W-:Y:S02]  /*1670*/  CS2R R26, SRZ ;  /* 0x00000000001a7805 */ /* 0x000fe4000001ff00 */
[----:B------:R-:W-:Y:S01]  /*1680*/  CS2R R28, SRZ ;  /* 0x00000000001c7805 */ /* 0x000fe2000001ff00 */
[----:B------:R0:W-:Y:S01]  /*1690*/  STL [R1+0x48c], R3 ;  /* 0x00048c0301007387 */ /* 0x0001e20000100800 */
[----:B------:R-:W-:Y:S02]  /*16a0*/  R2UR UR13, R0 ;  /* 0x00000000000d72ca */ /* 0x000fe400000e0000 */
[----:B------:R-:W-:-:S02]  /*16b0*/  CS2R R30, SRZ ;  /* 0x00000000001e7805 */ /* 0x000fc4000001ff00 */
[----:B------:R-:W-:Y:S02]  /*16c0*/  CS2R R32, SRZ ;  /* 0x0000000000207805 */ /* 0x000fe4000001ff00 */
[----:B------:R-:W-:Y:S02]  /*16d0*/  CS2R R34, SRZ ;  /* 0x0000000000227805 */ /* 0x000fe4000001ff00 */
[----:B------:R-:W-:Y:S02]  /*16e0*/  CS2R R36, SRZ ;  /* 0x0000000000247805 */ /* 0x000fe4000001ff00 */
[----:B------:R-:W-:Y:S02]  /*16f0*/  CS2R R38, SRZ ;  /* 0x0000000000267805 */ /* 0x000fe4000001ff00 */
[----:B------:R-:W-:Y:S02]  /*1700*/  CS2R R40, SRZ ;  /* 0x0000000000287805 */ /* 0x000fe4000001ff00 */
        /* <DEDUP_REMOVED lines=54> */
[----:B------:R-:W-:Y:S01]  /*1a70*/  CS2R R150, SRZ ;  /* 0x0000000000967805 */ /* 0x000fe2000001ff00 */
[----:B0-----:R-:W-:Y:S06]  /*1a80*/  BRA `(.L_x_1) ;  /* 0x000000fc001c7947 */ /* 0x001fec0003800000 */
.L_x_0:
[----:B------:R0:W-:Y:S01]  /*1a90*/  STL [R1+0x514], R162 ;  /* 0x000514a201007387 */ /* 0x0001e20000100800 */
[----:B------:R-:W-:Y:S01]  /*1aa0*/  IABS R16, R7 ;  /* 0x0000000700107213 */ /* 0x000fe20000000000 */
[----:B------:R-:W-:Y:S01]  /*1ab0*/  ULDC UR4, c[0x0][0x240] ;  /* 0x0000900000047ab9 */ /* 0x000fe20000000800 */
[----:B------:R-:W-:Y:S01]  /*1ac0*/  IABS R18, R6 ;  /* 0x0000000600127213 */ /* 0x000fe20000000000 */
[----:B------:R2:W-:Y:S01]  /*1ad0*/  STL [R1+0x510], R160 ;  /* 0x000510a001007387 */ /* 0x0005e20000100800 */
[----:B-1----:R-:W-:Y:S01]  /*1ae0*/  SHF.R.S32.HI R4, RZ, 0x1f, R123 ;  /* 0x0000001fff047819 */ /* 0x002fe2000001147b */
[----:B------:R-:W-:Y:S01]  /*1af0*/  ULDC.64 UR6, c[0x0][0x218] ;  /* 0x0000860000067ab9 */ /* 0x000fe20000000a00 */
[----:B------:R-:W-:Y:S01]  /*1b00*/  IABS R12, R2 ;  /* 0x00000002000c7213 */ /* 0x000fe20000000000 */
[----:B------:R1:W-:Y:S01]  /*1b10*/  STL [R1+0x50c], R158 ;  /* 0x00050c9e01007387 */ /* 0x0003e20000100800 */
[----:B------:R-:W-:Y:S01]  /*1b20*/  IABS R17, R17 ;  /* 0x0000001100117213 */ /* 0x000fe20000000000 */
[----:B0-----:R-:W-:Y:S01]  /*1b30*/  IMAD.MOV.U32 R162, RZ, RZ, R11 ;  /* 0x000000ffffa27224 */ /* 0x001fe200078e000b */
[----:B------:R-:W-:Y:S01]  /*1b40*/  IABS R22, R22 ;  /* 0x0000001600167213 */ /* 0x000fe20000000000 */
[----:B------:R0:W-:Y:S01]  /*1b50*/  STL [R1+0x508], R156 ;  /* 0x0005089c01007387 */ /* 0x0001e20000100800 */
[----:B------:R-:W-:Y:S01]  /*1b60*/  IABS R153, R153 ;  /* 0x0000009900997213 */ /* 0x000fe20000000000 */
[----:B--2---:R-:W-:Y:S01]  /*1b70*/  IMAD.MOV.U32 R160, RZ, RZ, R10 ;  /* 0x000000ffffa07224 */ /* 0x004fe200078e000a */
[----:B------:R-:W-:Y:S01]  /*1b80*/  IABS R159, R159 ;  /* 0x0000009f009f7213 */ /* 0x000fe20000000000 */
[----:B------:R2:W-:Y:S01]  /*1b90*/  STL [R1+0x504], R154 ;  /* 0x0005049a01007387 */ /* 0x0005e20000100800 */
[----:B------:R-:W-:Y:S01]  /*1ba0*/  IABS R169, R169 ;  /* 0x000000a900a97213 */ /* 0x000fe20000000000 */
[----:B-1----:R-:W-:Y:S01]  /*1bb0*/  IMAD.MOV.U32 R158, RZ, RZ, R9 ;  /* 0x000000ffff9e7224 */ /* 0x002fe200078e0009 */
[----:B------:R-:W-:Y:S01]  /*1bc0*/  IABS R221, R221 ;  /* 0x000000dd00dd7213 */ /* 0x000fe20000000000 */
[----:B------:R1:W-:Y:S01]  /*1bd0*/  STL [R1+0x500], R152 ;  /* 0x0005009801007387 */ /* 0x0003e20000100800 */
[----:B------:R-:W-:Y:S01]  /*1be0*/  IABS R231, R231 ;  /* 0x000000e700e77213 */ /* 0x000fe20000000000 */
[----:B0-----:R-:W-:Y:S01]  /*1bf0*/  IMAD.MOV.U32 R156, RZ, RZ, R8 ;  /* 0x000000ffff9c7224 */ /* 0x001fe200078e0008 */
[----:B------:R-:W-:Y:S01]  /*1c00*/  IABS R242, R242 ;  /* 0x000000f200f27213 */ /* 0x000fe20000000000 */
[----:B------:R-:W-:Y:S01]  /*1c10*/  STL [R1+0x4fc], R182 ;  /* 0x0004fcb601007387 */ /* 0x000fe20000100800 */
[----:B------:R-:W0:Y:S01]  /*1c20*/  I2F.RP R10, R18 ;  /* 0x00000012000a7306 */ /* 0x000e220000209400 */
[----:B--2---:R-:W-:Y:S01]  /*1c30*/  IMAD.MOV.U32 R154, RZ, RZ, R5 ;  /* 0x000000ffff9a7224 */ /* 0x004fe200078e0005 */
[----:B------:R-:W-:Y:S01]  /*1c40*/  IABS R252, R252 ;  /* 0x000000fc00fc7213 */ /* 0x000fe20000000000 */
[----:B------:R2:W-:Y:S01]  /*1c50*/  STL [R1+0x4dc], R181 ;  /* 0x0004dcb501007387 */ /* 0x0005e20000100800 */
[----:B------:R-:W-:Y:S01]  /*1c60*/  IABS R20, R20 ;  /* 0x0000001400147213 */ /* 0x000fe20000000000 */
[----:B-1----:R-:W-:Y:S01]  /*1c70*/  IMAD.MOV.U32 R152, RZ, RZ, R3 ;  /* 0x000000ffff987224 */ /* 0x002fe200078e0003 */
[----:B------:R-:W-:Y:S01]  /*1c80*/  IABS R155, R155 ;  /* 0x0000009b009b7213 */ /* 0x000fe20000000000 */
[----:B------:R-:W-:Y:S01]  /*1c90*/  ULDC UR5, c[0x0][0x234] ;  /* 0x00008d0000057ab9 */ /* 0x000fe20000000800 */
[----:B------:R-:W-:Y:S01]  /*1ca0*/  IABS R157, R157 ;  /* 0x0000009d009d7213 */ /* 0x000fe20000000000 */
[----:B------:R-:W-:Y:S01]  /*1cb0*/  ULDC UR21, c[0x0][0x238] ;  /* 0x00008e0000157ab9 */ /* 0x000fe20000000800 */
[----:B------:R-:W-:Y:S01]  /*1cc0*/  IABS R15, R15 ;  /* 0x0000000f000f7213 */ /* 0x000fe20000000000 */
[----:B------:R-:W-:Y:S01]  /*1cd0*/  ULDC UR10, c[0x0][0x238] ;  /* 0x00008e00000a7ab9 */ /* 0x000fe20000000800 */
[----:B------:R-:W-:Y:S01]  /*1ce0*/  IABS R165, R165 ;  /* 0x000000a500a57213 */ /* 0x000fe20000000000 */
[----:B--2---:R-:W2:Y:S01]  /*1cf0*/  LDL R181, [R1+0x44c] ;  /* 0x00044c0001b57983 */ /* 0x004ea20000100800 */
[----:B------:R-:W-:Y:S01]  /*1d00*/  IABS R21, R21 ;  /* 0x0000001500157213 */ /* 0x000fe20000000000 */
[----:B------:R-:W-:Y:S01]  /*1d10*/  ULDC UR18, c[0x0][0x238] ;  /* 0x00008e0000127ab9 */ /* 0x000fe20000000800 */
[----:B------:R-:W-:Y:S01]  /*1d20*/  IABS R167, R167 ;  /* 0x000000a700a77213 */ /* 0x000fe20000000000 */
[----:B------:R1:W-:Y:S01]  /*1d30*/  STL [R1+0x4d8], R180 ;  /* 0x0004d8b401007387 */ /* 0x0003e20000100800 */
[----:B------:R-:W-:Y:S01]  /*1d40*/  IABS R217, R217 ;  /* 0x000000d900d97213 */ /* 0x000fe20000000000 */
[----:B------:R-:W-:Y:S01]  /*1d50*/  ULDC UR11, c[0x0][0x238] ;  /* 0x00008e00000b7ab9 */ /* 0x000fe20000000800 */
[----:B------:R-:W-:Y:S01]  /*1d60*/  IABS R163, R163 ;  /* 0x000000a300a37213 */ /* 0x000fe20000000000 */
[----:B------:R-:W-:Y:S01]  /*1d70*/  ULDC UR22, c[0x0][0x238] ;  /* 0x00008e0000167ab9 */ /* 0x000fe20000000800 */
[----:B------:R-:W-:Y:S01]  /*1d80*/  IABS R219, R219 ;  /* 0x000000db00db7213 */ /* 0x000fe20000000000 */
[----:B------:R-:W-:Y:S01]  /*1d90*/  ULDC UR23, c[0x0][0x238] ;  /* 0x00008e0000177ab9 */ /* 0x000fe20000000800 */
[----:B------:R-:W-:Y:S01]  /*1da0*/  IABS R161, R161 ;  /* 0x000000a100a17213 */ /* 0x000fe20000000000 */
[----:B------:R-:W-:Y:S01]  /*1db0*/  ULDC UR24, c[0x0][0x238] ;  /* 0x00008e0000187ab9 */ /* 0x000fe20000000800 */
[----:B------:R-:W-:Y:S01]  /*1dc0*/  IABS R213, R213 ;  /* 0x000000d500d57213 */ /* 0x000fe20000000000 */
[----:B-1----:R-:W3:Y:S01]  /*1dd0*/  LDL R180, [R1+0x2f0] ;  /* 0x0002f00001b47983 */ /* 0x002ee20000100800 */
[----:B------:R-:W-:Y:S01]  /*1de0*/  IABS R227, R227 ;  /* 0x000000e300e37213 */ /* 0x000fe20000000000 */
[----:B------:R-:W-:Y:S01]  /*1df0*/  ULDC UR14, c[0x0][0x23c] ;  /* 0x00008f00000e7ab9 */ /* 0x000fe20000000800 */
[----:B------:R-:W-:Y:S01]  /*1e00*/  IABS R171, R171 ;  /* 0x000000ab00ab7213 */ /* 0x000fe20000000000 */
[----:B------:R1:W-:Y:S01]  /*1e10*/  STL [R1+0x4d4], R179 ;  /* 0x0004d4b301007387 */ /* 0x0003e20000100800 */
[----:B------:R-:W-:-:S02]  /*1e20*/  IABS R225, R225 ;  /* 0x000000e100e17213 */ /* 0x000fc40000000000 */
[----:B------:R-:W-:Y:S02]  /*1e30*/  IABS R229, R229 ;  /* 0x000000e500e57213 */ /* 0x000fe40000000000 */
[----:B------:R-:W-:Y:S02]  /*1e40*/  IABS R223, R223 ;  /* 0x000000df00df7213 */ /* 0x000fe40000000000 */
[----:B------:R-:W-:Y:S02]  /*1e50*/  IABS R236, R236 ;  /* 0x000000ec00ec7213 */ /* 0x000fe40000000000 */
[----:B------:R-:W-:Y:S01]  /*1e60*/  IABS R23, R23 ;  /* 0x0000001700177213 */ /* 0x000fe20000000000 */
[----:B-1----:R-:W4:Y:S01]  /*1e70*/  LDL R179, [R1+0x450] ;  /* 0x0004500001b37983 */ /* 0x002f220000100800 */
[----:B------:R-:W-:Y:S02]  /*1e80*/  IABS R238, R238 ;  /* 0x000000ee00ee7213 */ /* 0x000fe40000000000 */
[----:B------:R-:W-:Y:S01]  /*1e90*/  IABS R234, R234 ;  /* 0x000000ea00ea7213 */ /* 0x000fe20000000000 */
[----:B------:R1:W-:Y:S01]  /*1ea0*/  STL [R1+0x4d0], R0 ;  /* 0x0004d00001007387 */ /* 0x0003e20000100800 */
[----:B------:R-:W-:-:S02]  /*1eb0*/  IABS R240, R240 ;  /* 0x000000f000f07213 */ /* 0x000fc40000000000 */
[----:B------:R-:W-:Y:S02]  /*1ec0*/  IABS R246, R246 ;  /* 0x000000f600f67213 */ /* 0x000fe40000000000 */
[----:B------:R-:W-:Y:S02]  /*1ed0*/  IABS R248, R248 ;  /* 0x000000f800f87213 */ /* 0x000fe40000000000 */
[----:B------:R-:W-:Y:S02]  /*1ee0*/  IABS R250, R250 ;  /* 0x000000fa00fa7213 */ /* 0x000fe40000000000 */
[----:B------:R-:W-:Y:S01]  /*1ef0*/  IABS R244, R244 ;  /* 0x000000f400f47213 */ /* 0x000fe20000000000 */
[----:B-1----:R-:W2:Y:S01]  /*1f00*/  LDL R0, [R1+0x454] ;  /* 0x0004540001007983 */ /* 0x002ea20000100800 */
        /* <DEDUP_REMOVED lines=8> */
[----:B-1----:R-:W3:Y:S01]  /*1f90*/  LDL R7, [R1+0x2b8] ;  /* 0x0002b80001077983 */ /* 0x002ee20000100800 */
[----:B------:R-:W1:Y:S01]  /*1fa0*/  I2F.RP R3, R16 ;  /* 0x0000001000037306 */ /* 0x000e620000209400 */
[----:B------:R-:W-:Y:S01]  /*1fb0*/  LEA.HI R123, R4, R123, RZ, 0x6 ;  /* 0x0000007b047b7211 */ /* 0x000fe200078f30ff */
[----:B------:R-:W-:Y:S01]  /*1fc0*/  IMAD.MOV.U32 R4, RZ, RZ, RZ ;  /* 0x000000ffff047224 */ /* 0x000fe200078e00ff */
[----:B------:R-:W-:Y:S01]  /*1fd0*/  IABS R79, R235 ;  /* 0x000000eb004f7213 */ /* 0x000fe20000000000 */
[----:B------:R-:W-:Y:S01]  /*1fe0*/  IMAD.MOV.U32 R182, RZ, RZ, R152 ;  /* 0x000000ffffb67224 */ /* 0x000fe200078e0098 */
[----:B------:R-:W-:Y:S01]  /*1ff0*/  IABS R78, R233 ;  /* 0x000000e9004e7213 */ /* 0x000fe20000000000 */
[----:B------:R-:W-:Y:S01]  /*2000*/  IMAD.MOV.U32 R152, RZ, RZ, R14 ;  /* 0x000000ffff987224 */ /* 0x000fe200078e000e */
[----:B------:R-:W-:Y:S01]  /*2010*/  IABS R80, R237 ;  /* 0x000000ed00507213 */ /* 0x000fe20000000000 */
[----:B0-----:R-:W0:Y:S01]  /*2020*/  MUFU.RCP R10, R10 ;  /* 0x0000000a000a7308 */ /* 0x001e220000001000 */
[----:B------:R-:W-:-:S02]  /*2030*/  IABS R74, R226 ;  /* 0x000000e2004a7213 */ /* 0x000fc40000000000 */
[----:B------:R-:W-:Y:S02]  /*2040*/  IABS R77, R232 ;  /* 0x000000e8004d7213 */ /* 0x000fe40000000000 */
[----:B------:R-:W-:Y:S02]  /*2050*/  IABS R73, R224 ;  /* 0x000000e000497213 */ /* 0x000fe40000000000 */
[----:B------:R-:W-:Y:S01]  /*2060*/  IABS R76, R230 ;  /* 0x000000e6004c7213 */ /* 0x000fe20000000000 */
[----:B-1----:R-:W1:Y:S01]  /*2070*/  MUFU.RCP R3, R3 ;  /* 0x0000000300037308 */ /* 0x002e620000001000 */
[----:B------:R-:W-:Y:S02]  /*2080*/  IABS R72, R222 ;  /* 0x000000de00487213 */ /* 0x000fe40000000000 */
[----:B------:R-:W-:Y:S02]  /*2090*/  IABS R71, R220 ;  /* 0x000000dc00477213 */ /* 0x000fe40000000000 */
[----:B------:R-:W-:-:S02]  /*20a0*/  IABS R69, R216 ;  /* 0x000000d800457213 */ /* 0x000fc40000000000 */
[----:B------:R-:W-:Y:S02]  /*20b0*/  IABS R75, R228 ;  /* 0x000000e4004b7213 */ /* 0x000fe40000000000 */
[----:B------:R-:W-:Y:S01]  /*20c0*/  IABS R68, R215 ;  /* 0x000000d700447213 */ /* 0x000fe20000000000 */
[----:B0-----:R-:W-:Y:S01]  /*20d0*/  VIADD R5, R10, 0xffffffe ;  /* 0x0ffffffe0a057836 */ /* 0x001fe20000000000 */
[----:B------:R-:W-:Y:S01]  /*20e0*/  IABS R10, R154 ;  /* 0x0000009a000a7213 */ /* 0x000fe20000000000 */
[----:B------:R-:W-:Y:S01]  /*20f0*/  IMAD.MOV.U32 R154, RZ, RZ, R13 ;  /* 0x000000ffff9a7224 */ /* 0x000fe200078e000d */
[----:B------:R-:W-:Y:S02]  /*2100*/  IABS R70, R218 ;  /* 0x000000da00467213 */ /* 0x000fe40000000000 */
[----:B------:R-:W-:Y:S01]  /*2110*/  IABS R67, R214 ;  /* 0x000000d600437213 */ /* 0x000fe20000000000 */
[----:B------:R-:W0:Y:S01]  /*2120*/  F2I.FTZ.U32.TRUNC.NTZ R5, R5 ;  /* 0x0000000500057305 */ /* 0x000e22000021f000 */
[----:B-1----:R-:W-:Y:S01]  /*2130*/  VIADD R8, R3, 0xffffffe ;  /* 0x0ffffffe03087836 */ /* 0x002fe20000000000 */
[----:B------:R-:W-:Y:S01]  /*2140*/  IABS R24, R154 ;  /* 0x0000009a00187213 */ /* 0x000fe20000000000 */
[----:B------:R-:W-:Y:S01]  /*2150*/  IMAD.MOV.U32 R154, RZ, RZ, R158 ;  /* 0x000000ffff9a7224 */ /* 0x000fe200078e009e */
[----:B------:R-:W-:-:S02]  /*2160*/  IABS R65, R211 ;  /* 0x000000d300417213 */ /* 0x000fc40000000000 */
[----:B------:R-:W-:Y:S02]  /*2170*/  IABS R66, R212 ;  /* 0x000000d400427213 */ /* 0x000fe40000000000 */
[----:B------:R-:W-:Y:S01]  /*2180*/  IABS R60, R206 ;  /* 0x000000ce003c7213 */ /* 0x000fe20000000000 */
[----:B------:R1:W1:Y:S01]  /*2190*/  F2I.FTZ.U32.TRUNC.NTZ R9, R8 ;  /* 0x0000000800097305 */ /* 0x000262000021f000 */
[----:B------:R-:W-:Y:S02]  /*21a0*/  IABS R64, R210 ;  /* 0x000000d200407213 */ /* 0x000fe40000000000 */
[----:B------:R-:W-:Y:S02]  /*21b0*/  IABS R63, R209 ;  /* 0x000000d1003f7213 */ /* 0x000fe40000000000 */
[----:B------:R-:W-:Y:S01]  /*21c0*/  IABS R59, R205 ;  /* 0x000000cd003b7213 */ /* 0x000fe20000000000 */
[----:B0-----:R-:W-:Y:S01]  /*21d0*/  IMAD.MOV R3, RZ, RZ, -R5 ;  /* 0x000000ffff037224 */ /* 0x001fe200078e0a05 */
[----:B------:R-:W-:-:S02]  /*21e0*/  IABS R62, R208 ;  /* 0x000000d0003e7213 */ /* 0x000fc40000000000 */
[----:B------:R-:W-:Y:S01]  /*21f0*/  IABS R58, R204 ;  /* 0x000000cc003a7213 */ /* 0x000fe20000000000 */
[----:B-1----:R-:W-:Y:S01]  /*2200*/  IMAD.MOV.U32 R8, RZ, RZ, RZ ;  /* 0x000000ffff087224 */ /* 0x002fe200078e00ff */
[----:B------:R-:W-:Y:S02]  /*2210*/  IABS R57, R203 ;  /* 0x000000cb00397213 */ /* 0x000fe40000000000 */
[----:B------:R-:W-:Y:S02]  /*2220*/  IABS R61, R207 ;  /* 0x000000cf003d7213 */ /* 0x000fe40000000000 */
[----:B------:R-:W-:Y:S01]  /*2230*/  IABS R53, R200 ;  /* 0x000000c800357213 */ /* 0x000fe20000000000 */
[----:B------:R-:W-:Y:S01]  /*2240*/  IMAD.MOV R11, RZ, RZ, -R9 ;  /* 0x000000ffff0b7224 */ /* 0x000fe200078e0a09 */
[----:B------:R-:W-:Y:S02]  /*2250*/  IABS R52, R199 ;  /* 0x000000c700347213 */ /* 0x000fe40000000000 */
[----:B------:R-:W-:Y:S01]  /*2260*/  IABS R55, R202 ;  /* 0x000000ca00377213 */ /* 0x000fe20000000000 */
[----:B------:R-:W-:Y:S01]  /*2270*/  IMAD R11, R11, R16, RZ ;  /* 0x000000100b0b7224 */ /* 0x000fe200078e02ff */
[----:B------:R-:W-:-:S02]  /*2280*/  IABS R54, R201 ;  /* 0x000000c900367213 */ /* 0x000fc40000000000 */
[----:B------:R-:W-:Y:S01]  /*2290*/  IABS R49, R196 ;  /* 0x000000c400317213 */ /* 0x000fe20000000000 */
[----:B------:R-:W-:Y:S01]  /*22a0*/  IMAD.HI.U32 R11, R9, R11, R8 ;  /* 0x0000000b090b7227 */ /* 0x000fe200078e0008 */
[----:B------:R-:W-:Y:S02]  /*22b0*/  IABS R51, R198 ;  /* 0x000000c600337213 */ /* 0x000fe40000000000 */
[----:B------:R-:W-:Y:S01]  /*22c0*/  IABS R50, R197 ;  /* 0x000000c500327213 */ /* 0x000fe20000000000 */
[----:B------:R-:W-:Y:S01]  /*22d0*/  IMAD R9, R3, R18, RZ ;  /* 0x0000001203097224 */ /* 0x000fe200078e02ff */
[----:B------:R-:W-:Y:S01]  /*22e0*/  IABS R43, R192 ;  /* 0x000000c0002b7213 */ /* 0x000fe20000000000 */
[----:B------:R-:W-:Y:S01]  /*22f0*/  IMAD.MOV.U32 R8, RZ, RZ, R12 ;  /* 0x000000ffff087224 */ /* 0x000fe200078e000c */
[----:B------:R-:W-:Y:S01]  /*2300*/  IABS R12, R156 ;  /* 0x0000009c000c7213 */ /* 0x000fe20000000000 */
[----:B------:R-:W-:Y:S01]  /*2310*/  IMAD.HI.U32 R4, R5, R9, R4 ;  /* 0x0000000905047227 */ /* 0x000fe200078e0004 */
[----:B------:R-:W-:-:S02]  /*2320*/  IABS R47, R194 ;  /* 0x000000c2002f7213 */ /* 0x000fc40000000000 */
[----:B------:R-:W-:Y:S01]  /*2330*/  IABS R41, R191 ;  /* 0x000000bf00297213 */ /* 0x000fe20000000000 */
[----:B------:R-:W-:Y:S01]  /*2340*/  IMAD.MOV.U32 R156, RZ, RZ, R162 ;  /* 0x000000ffff9c7224 */ /* 0x000fe200078e00a2 */
[----:B------:R-:W-:Y:S01]  /*2350*/  IABS R37, R189 ;  /* 0x000000bd00257213 */ /* 0x000fe20000000000 */
[----:B------:R-:W-:Y:S01]  /*2360*/  IMAD.HI.U32 R9, R4, R17, RZ ;  /* 0x0000001104097227 */ /* 0x000fe200078e00ff */
[----:B------:R-:W-:Y:S02]  /*2370*/  IABS R56, R195 ;  /* 0x000000c300387213 */ /* 0x000fe40000000000 */
[----:B------:R-:W-:Y:S01]  /*2380*/  IABS R46, R186 ;  /* 0x000000ba002e7213 */ /* 0x000fe20000000000 */
[----:B------:R-:W-:Y:S01]  /*2390*/  IMAD.MOV.U32 R162, RZ, RZ, R19 ;  /* 0x000000ffffa27224 */ /* 0x000fe200078e0013 */
[----:B------:R-:W-:Y:S01]  /*23a0*/  IABS R26, R156 ;  /* 0x0000009c001a7213 */ /* 0x000fe20000000000 */
[----:B------:R-:W-:Y:S01]  /*23b0*/  IMAD.MOV R19, RZ, RZ, -R9 ;  /* 0x000000ffff137224 */ /* 0x000fe200078e0a09 */
[----:B------:R-:W-:Y:S01]  /*23c0*/  IABS R45, R193 ;  /* 0x000000c1002d7213 */ /* 0x000fe20000000000 */
[----:B------:R-:W-:Y:S01]  /*23d0*/  IMAD.MOV.U32 R156, RZ, RZ, R160 ;  /* 0x000000ffff9c7224 */ /* 0x000fe200078e00a0 */
[----:B------:R-:W-:Y:S01]  /*23e0*/  IABS R39, R190 ;  /* 0x000000be00277213 */ /* 0x000fe20000000000 */
[----:B------:R-:W4:Y:S01]  /*23f0*/  LDL R160, [R1+0x42c] ;  /* 0x00042c0001a07983 */ /* 0x000f220000100800 */
[----:B------:R-:W-:Y:S01]  /*2400*/  IMAD.MOV.U32 R158, RZ, RZ, R162 ;  /* 0x000000ffff9e7224 */ /* 0x000fe200078e00a2 */
[----:B------:R-:W-:Y:S01]  /*2410*/  IABS R42, R184 ;  /* 0x000000b8002a7213 */ /* 0x000fe20000000000 */
[----:B------:R-:W-:Y:S01]  /*2420*/  IMAD.HI.U32 R3, R11, R8, RZ ;  /* 0x000000080b037227 */ /* 0x000fe200078e00ff */
[----:B------:R-:W2:Y:S01]  /*2430*/  LDL R162, [R1+0x2e4] ;  /* 0x0002e40001a27983 */ /* 0x000ea20000100800 */
[----:B------:R-:W-:-:S02]  /*2440*/  IABS R35, R188 ;  /* 0x000000bc00237213 */ /* 0x000fc40000000000 */
[----:B------:R-:W-:Y:S01]  /*2450*/  IABS R40, R183 ;  /* 0x000000b700287213 */ /* 0x000fe20000000000 */
[----:B------:R-:W-:Y:S01]  /*2460*/  IMAD.MOV R3, RZ, RZ, -R3 ;  /* 0x000000ffff037224 */ /* 0x000fe200078e0a03 */
[----:B------:R-:W-:Y:S01]  /*2470*/  IABS R48, R187 ;  /* 0x000000bb00307213 */ /* 0x000fe20000000000 */
[C---:B------:R-:W-:Y:S01]  /*2480*/  IMAD.HI.U32 R5, R11.reuse, R10, RZ ;  /* 0x0000000a0b057227 */ /* 0x040fe200078e00ff */
[----:B------:R-:W-:Y:S02]  /*2490*/  IABS R36, R177 ;  /* 0x000000b100247213 */ /* 0x000fe40000000000 */
[----:B------:R-:W-:Y:S01]  /*24a0*/  IABS R38, R178 ;  /* 0x000000b200267213 */ /* 0x000fe20000000000 */
[----:B------:R-:W-:Y:S01]  /*24b0*/  IMAD R3, R16, R3, R8 ;  /* 0x0000000310037224 */ /* 0x000fe200078e0208 */
[----:B------:R-:W-:Y:S01]  /*24c0*/  IABS R33, R175 ;  /* 0x000000af00217213 */ /* 0x000fe20000000000 */
[----:B------:R-:W-:Y:S01]  /*24d0*/  IMAD.HI.U32 R8, R11, R12, RZ ;  /* 0x0000000c0b087227 */ /* 0x000fe200078e00ff */
        /* <DEDUP_REMOVED lines=8> */
[----:B------:R-:W-:Y:S01]  /*2560*/  UMOV UR8, 0xfffffffe ;  /* 0xfffffffe00087882 */ /* 0x000fe20000000000 */
[----:B------:R-:W-:Y:S01]  /*2570*/  UMOV UR9, 0x7fffffdf ;  /* 0x7fffffdf00097882 */ /* 0x000fe20000000000 */
[----:B------:R-:W-:Y:S01]  /*2580*/  ULDC UR15, c[0x0][0x238] ;  /* 0x00008e00000f7ab9 */ /* 0x000fe20000000800 */
[----:B---3--:R-:W-:Y:S01]  /*2590*/  IABS R14, R7 ;  /* 0x00000007000e7213 */ /* 0x008fe20000000000 */
[----:B------:R-:W-:-:S04]  /*25a0*/  IMAD.HI.U32 R13, R11, R20, RZ ;  /* 0x000000140b0d7227 */ /* 0x000fc800078e00ff */
[----:B------:R-:W-:-:S04]  /*25b0*/  IMAD.HI.U32 R4, R11, R14, RZ ;  /* 0x0000000e0b047227 */ /* 0x000fc800078e00ff */
[----:B------:R-:W-:Y:S02]  /*25c0*/  IMAD.MOV R9, RZ, RZ, -R4 ;  /* 0x000000ffff097224 */ /* 0x000fe400078e0a04 */
[----:B------:R-:W-:Y:S01]  /*25d0*/  IMAD R4, R18, R19, R17 ;  /* 0x0000001312047224 */ /* 0x000fe200078e0211 */
[----:B------:R-:W-:Y:S01]  /*25e0*/  IABS R17, R182 ;  /* 0x000000b600117213 */ /* 0x000fe20000000000 */
[C---:B------:R-:W-:Y:S01]  /*25f0*/  IMAD R14, R16.reuse, R9, R14 ;  /* 0x00000009100e7224 */ /* 0x040fe200078e020e */
[----:B------:R-:W-:Y:S01]  /*2600*/  IABS R19, R152 ;  /* 0x0000009800137213 */ /* 0x000fe20000000000 */
[----:B------:R-:W3:Y:S01]  /*2610*/  LDL R182, [R1+0x2e8] ;  /* 0x0002e80001b67983 */ /* 0x000ee20000100800 */
[----:B------:R-:W-:Y:S01]  /*2620*/  IABS R104, R156 ;  /* 0x0000009c00687213 */ /* 0x000fe20000000000 */
[----:B------:R-:W-:Y:S02]  /*2630*/  IMAD.HI.U32 R9, R11, R17, RZ ;  /* 0x000000110b097227 */ /* 0x000fe400078e00ff */
[----:B------:R-:W3:Y:S02]  /*2640*/  LDL R152, [R1+0x434] ;  /* 0x0004340001987983 */ /* 0x000ee40000100800 */
[----:B------:R-:W-:Y:S01]  /*2650*/  IMAD.MOV R9, RZ, RZ, -R9 ;  /* 0x000000ffff097224 */ /* 0x000fe200078e0a09 */
[----:B------:R-:W-:Y:S01]  /*2660*/  IABS R105, R154 ;  /* 0x0000009a00697213 */ /* 0x000fe20000000000 */
[----:B------:R-:W3:Y:S01]  /*2670*/  LDL R156, [R1+0x43c] ;  /* 0x00043c00019c7983 */ /* 0x000ee20000100800 */
[----:B------:R-:W-:Y:S01]  /*2680*/  IABS R103, R158 ;  /* 0x0000009e00677213 */ /* 0x000fe20000000000 */
[----:B------:R-:W-:-:S02]  /*2690*/  IMAD R9, R16, R9, R17 ;  /* 0x0000000910097224 */ /* 0x000fc400078e0211 */
[C---:B------:R-:W-:Y:S01]  /*26a0*/  IMAD.HI.U32 R17, R11.reuse, R22, RZ ;  /* 0x000000160b117227 */ /* 0x040fe200078e00ff */
[----:B------:R-:W3:Y:S03]  /*26b0*/  LDL R158, [R1+0x438] ;  /* 0x00043800019e7983 */ /* 0x000ee60000100800 */
[----:B------:R-:W-:Y:S01]  /*26c0*/  IMAD.MOV R17, RZ, RZ, -R17 ;  /* 0x000000ffff117224 */ /* 0x000fe200078e0a11 */
[----:B------:R-:W3:Y:S01]  /*26d0*/  LDL R154, [R1+0x440] ;  /* 0x00044000019a7983 */ /* 0x000ee20000100800 */
[----:B------:R-:W-:Y:S02]  /*26e0*/  IMAD.MOV R13, RZ, RZ, -R13 ;  /* 0x000000ffff0d7224 */ /* 0x000fe400078e0a0d */
[----:B------:R-:W-:Y:S02]  /*26f0*/  IMAD R17, R16, R17, R22 ;  /* 0x0000001110117224 */ /* 0x000fe400078e0216 */
[----:B------:R-:W-:-:S04]  /*2700*/  IMAD.HI.U32 R22, R11, R153, RZ ;  /* 0x000000990b167227 */ /* 0x000fc800078e00ff */
[----:B------:R-:W-:Y:S02]  /*2710*/  IMAD.MOV R22, RZ, RZ, -R22 ;  /* 0x000000ffff167224 */ /* 0x000fe400078e0a16 */
[C---:B------:R-:W-:Y:S02]  /*2720*/  IMAD R13, R16.reuse, R13, R20 ;  /* 0x0000000d100d7224 */ /* 0x040fe400078e0214 */
[----:B------:R-:W-:Y:S02]  /*2730*/  IMAD R153, R16, R22, R153 ;  /* 0x0000001610997224 */ /* 0x000fe400078e0299 */
[----:B------:R-:W-:-:S04]  /*2740*/  IMAD.HI.U32 R22, R11, R159, RZ ;  /* 0x0000009f0b167227 */ /* 0x000fc800078e00ff */
[----:B------:R-:W-:Y:S02]  /*2750*/  IMAD.MOV R22, RZ, RZ, -R22 ;  /* 0x000000ffff167224 */ /* 0x000fe400078e0a16 */
[----:B------:R-:W-:-:S04]  /*2760*/  IMAD.HI.U32 R20, R11, R24, RZ ;  /* 0x000000180b147227 */ /* 0x000fc800078e00ff */
[----:B------:R-:W-:Y:S02]  /*2770*/  IMAD R159, R16, R22, R159 ;  /* 0x00000016109f7224 */ /* 0x000fe400078e029f */
[----:B------:R-:W-:-:S04]  /*2780*/  IMAD.HI.U32 R22, R11, R169, RZ ;  /* 0x000000a90b167227 */ /* 0x000fc800078e00ff */
[----:B------:R-:W-:Y:S02]  /*2790*/  IMAD.MOV R22, RZ, RZ, -R22 ;  /* 0x000000ffff167224 */ /* 0x000fe400078e0a16 */
[----:B------:R-:W-:Y:S02]  /*27a0*/  IMAD.MOV R25, RZ, RZ, -R20 ;  /* 0x000000ffff197224 */ /* 0x000fe400078e0a14 */
        /* <DEDUP_REMOVED lines=12> */
[C---:B------:R-:W-:Y:S02]  /*2870*/  IMAD R242, R16.reuse, R29, R242 ;  /* 0x0000001d10f27224 */ /* 0x040fe400078e02f2 */
[----:B------:R-:W-:Y:S02]  /*2880*/  IMAD.MOV R29, RZ, RZ, -R22 ;  /* 0x000000ffff1d7224 */ /* 0x000fe400078e0a16 */
[----:B------:R-:W3:Y:S01]  /*2890*/  LDL R22, [R1+0x430] ;  /* 0x0004300001167983 */ /* 0x000ee20000100800 */
[----:B----4-:R-:W-:Y:S01]  /*28a0*/  IABS R101, R160 ;  /* 0x000000a000657213 */ /* 0x010fe20000000000 */
[----:B------:R-:W-:Y:S01]  /*28b0*/  IMAD R155, R16, R20, R155 ;  /* 0x00000014109b7224 */ /* 0x000fe200078e029b */
[----:B--2---:R-:W-:Y:S01]  /*28c0*/  IABS R102, R162 ;  /* 0x000000a200667213 */ /* 0x004fe20000000000 */
[----:B------:R-:W-:Y:S01]  /*28d0*/  IMAD.HI.U32 R20, R11, R157, RZ ;  /* 0x0000009d0b147227 */ /* 0x000fe200078e00ff */
[----:B------:R-:W2:Y:S03]  /*28e0*/  LDL.LU R162, [R1+0x514] ;  /* 0x0005140001a27983 */ /* 0x000ea60000300800 */
[----:B------:R-:W-:Y:S01]  /*28f0*/  IMAD.MOV R20, RZ, RZ, -R20 ;  /* 0x000000ffff147224 */ /* 0x000fe200078e0a14 */
[----:B------:R-:W4:Y:S01]  /*2900*/  LDL.LU R160, [R1+0x510] ;  /* 0x0005100001a07983 */ /* 0x000f220000300800 */
[----:B------:R-:W-:-:S02]  /*2910*/  IMAD.MOV R8, RZ, RZ, -R8 ;  /* 0x000000ffff087224 */ /* 0x000fc400078e0a08 */
[----:B------:R-:W-:Y:S02]  /*2920*/  IMAD R157, R16, R20, R157 ;  /* 0x00000014109d7224 */ /* 0x000fe400078e029d */
[----:B------:R-:W-:-:S04]  /*2930*/  IMAD.HI.U32 R20, R11, R165, RZ ;  /* 0x000000a50b147227 */ /* 0x000fc800078e00ff */
[----:B------:R-:W-:Y:S02]  /*2940*/  IMAD.MOV R20, RZ, RZ, -R20 ;  /* 0x000000ffff147224 */ /* 0x000fe400078e0a14 */
[----:B------:R-:W-:Y:S02]  /*2950*/  IMAD R8, R16, R8, R15 ;  /* 0x0000000810087224 */ /* 0x000fe400078e020f */
[----:B------:R-:W-:-:S04]  /*2960*/  IMAD.HI.U32 R15, R11, R21, RZ ;  /* 0x000000150b0f7227 */ /* 0x000fc800078e00ff */
[----:B------:R-:W-:Y:S02]  /*2970*/  IMAD R165, R16, R20, R165 ;  /* 0x0000001410a57224 */ /* 0x000fe400078e02a5 */
[----:B------:R-:W-:-:S04]  /*2980*/  IMAD.HI.U32 R20, R11, R167, RZ ;  /* 0x000000a70b147227 */ /* 0x000fc800078e00ff */
[----:B------:R-:W-:Y:S02]  /*2990*/  IMAD.MOV R15, RZ, RZ, -R15 ;  /* 0x000000ffff0f7224 */ /* 0x000fe400078e0a0f */
[----:B------:R-:W-:Y:S02]  /*29a0*/  IMAD.MOV R20, RZ, RZ, -R20 ;  /* 0x000000ffff147224 */ /* 0x000fe400078e0a14 */
[----:B------:R-:W-:Y:S02]  /*29b0*/  IMAD R15, R16, R15, R21 ;  /* 0x0000000f100f7224 */ /* 0x000fe400078e0215 */
[----:B------:R-:W-:-:S04]  /*29c0*/  IMAD.HI.U32 R21, R11, R26, RZ ;  /* 0x0000001a0b157227 */ /* 0x000fc800078e00ff */
[----:B------:R-:W-:Y:S02]  /*29d0*/  IMAD R167, R16, R20, R167 ;  /* 0x0000001410a77224 */ /* 0x000fe400078e02a7 */
[----:B------:R-:W-:-:S04]  /*29e0*/  IMAD.HI.U32 R20, R11, R217, RZ ;  /* 0x000000d90b147227 */ /* 0x000fc800078e00ff */
[----:B------:R-:W-:Y:S02]  /*29f0*/  IMAD.MOV R27, RZ, RZ, -R21 ;  /* 0x000000ffff1b7224 */ /* 0x000fe400078e0a15 */
        /* <DEDUP_REMOVED lines=8> */
[----:B------:R-:W-:-:S04]  /*2a80*/  IMAD.HI.U32 R25, R11, R213, RZ ;  /* 0x000000d50b197227 */ /* 0x000fc800078e00ff */
[----:B------:R-:W-:Y:S02]  /*2a90*/  IMAD.MOV R20, RZ, RZ, -R20 ;  /* 0x000000ffff147224 */ /* 0x000fe400078e0a14 */
[----:B------:R-:W-:Y:S02]  /*2aa0*/  IMAD.MOV R24, RZ, RZ, -R24 ;  /* 0x000000ffff187224 */ /* 0x000fe400078e0a18 */
[----:B------:R-:W-:Y:S02]  /*2ab0*/  IMAD.MOV R25, RZ, RZ, -R25 ;  /* 0x000000ffff197224 */ /* 0x000fe400078e0a19 */
[----:B------:R-:W-:Y:S02]  /*2ac0*/  IMAD R219, R16, R20, R219 ;  /* 0x0000001410db7224 */ /* 0x000fe400078e02db */
[----:B------:R-:W-:-:S04]  /*2ad0*/  IMAD.HI.U32 R20, R11, R227, RZ ;  /* 0x000000e30b147227 */ /* 0x000fc800078e00ff */
[----:B------:R-:W-:Y:S02]  /*2ae0*/  IMAD.MOV R5, RZ, RZ, -R5 ;  /* 0x000000ffff057224 */ /* 0x000fe400078e0a05 */
[C---:B------:R-:W-:Y:S02]  /*2af0*/  IMAD R161, R16.reuse, R24, R161 ;  /* 0x0000001810a17224 */ /* 0x040fe400078e02a1 */
[----:B------:R-:W-:Y:S02]  /*2b00*/  IMAD R213, R16, R25, R213 ;  /* 0x0000001910d57224 */ /* 0x000fe400078e02d5 */
[----:B------:R-:W-:-:S04]  /*2b10*/  IMAD.HI.U32 R24, R11, R171, RZ ;  /* 0x000000ab0b187227 */ /* 0x000fc800078e00ff */
        /* <DEDUP_REMOVED lines=25> */
[C---:B------:R-:W-:Y:S02]  /*2cb0*/  IMAD R19, R16.reuse, R19, R23 ;  /* 0x0000001310137224 */ /* 0x040fe400078e0217 */
[C---:B------:R-:W-:Y:S02]  /*2cc0*/  IMAD R23, R16.reuse, R27, R26 ;  /* 0x0000001b10177224 */ /* 0x040fe400078e021a */
[----:B------:R-:W-:Y:S02]  /*2cd0*/  IMAD.MOV R27, RZ, RZ, -R24 ;  /* 0x000000ffff1b7224 */ /* 0x000fe400078e0a18 */
[----:B------:R-:W-:Y:S02]  /*2ce0*/  IMAD R238, R16, R25, R238 ;  /* 0x0000001910ee7224 */ /* 0x000fe400078e02ee */
[----:B------:R-:W-:-:S04]  /*2cf0*/  IMAD.HI.U32 R20, R11, R240, RZ ;  /* 0x000000f00b147227 */ /* 0x000fc800078e00ff */
[----:B------:R-:W-:-:S04]  /*2d00*/  IMAD.HI.U32 R25, R11, R246, RZ ;  /* 0x000000f60b197227 */ /* 0x000fc800078e00ff */
[----:B------:R-:W-:Y:S02]  /*2d10*/  IMAD R234, R16, R27, R234 ;  /* 0x0000001b10ea7224 */ /* 0x000fe400078e02ea */
[----:B------:R-:W-:Y:S02]  /*2d20*/  IMAD.MOV R27, RZ, RZ, -R20 ;  /* 0x000000ffff1b7224 */ /* 0x000fe400078e0a14 */
[----:B------:R-:W-:Y:S02]  /*2d30*/  IMAD.MOV R25, RZ, RZ, -R25 ;  /* 0x000000ffff197224 */ /* 0x000fe400078e0a19 */
[----:B------:R-:W-:-:S04]  /*2d40*/  IMAD.HI.U32 R20, R11, R248, RZ ;  /* 0x000000f80b147227 */ /* 0x000fc800078e00ff */
[C---:B------:R-:W-:Y:S01]  /*2d50*/  IMAD R246, R16.reuse, R25, R246 ;  /* 0x0000001910f67224 */ /* 0x040fe200078e02f6 */
[----:B---3--:R-:W-:Y:S01]  /*2d60*/  IABS R99, R152 ;  /* 0x0000009800637213 */ /* 0x008fe20000000000 */
[----:B------:R-:W-:Y:S01]  /*2d70*/  IMAD R240, R16, R27, R240 ;  /* 0x0000001b10f07224 */ /* 0x000fe200078e02f0 */
[----:B------:R-:W3:Y:S01]  /*2d80*/  LDL R152, [R1+0x444] ;  /* 0x0004440001987983 */ /* 0x000ee20000100800 */
[----:B------:R-:W-:Y:S01]  /*2d90*/  IABS R100, R22 ;  /* 0x0000001600647213 */ /* 0x000fe20000000000 */
[----:B------:R-:W-:-:S04]  /*2da0*/  IMAD.HI.U32 R22, R11, R101, RZ ;  /* 0x000000650b167227 */ /* 0x000fc800078e00ff */
[----:B------:R-:W-:Y:S01]  /*2db0*/  IMAD.MOV R22, RZ, RZ, -R22 ;  /* 0x000000ffff167224 */ /* 0x000fe200078e0a16 */
[----:B------:R-:W-:Y:S01]  /*2dc0*/  IABS R98, R182 ;  /* 0x000000b600627213 */ /* 0x000fe20000000000 */
[----:B------:R-:W-:Y:S01]  /*2dd0*/  IMAD.MOV R25, RZ, RZ, -R20 ;  /* 0x000000ffff197224 */ /* 0x000fe200078e0a14 */
[----:B------:R-:W2:Y:S01]  /*2de0*/  LDL R182, [R1+0x448] ;  /* 0x0004480001b67983 */ /* 0x000ea20000100800 */
[----:B------:R-:W-:Y:S01]  /*2df0*/  IMAD R101, R16, R22, R101 ;  /* 0x0000001610657224 */ /* 0x000fe200078e0265 */
[----:B------:R-:W-:Y:S01]  /*2e00*/  IABS R96, R156 ;  /* 0x0000009c00607213 */ /* 0x000fe20000000000 */
[C---:B------:R-:W-:Y:S01]  /*2e10*/  IMAD.HI.U32 R24, R11.reuse, R244, RZ ;  /* 0x000000f40b187227 */ /* 0x040fe200078e00ff */
[----:B------:R-:W4:Y:S03]  /*2e20*/  LDL R22, [R1+0x2ec] ;  /* 0x0002ec0001167983 */ /* 0x000f260000100800 */
[----:B------:R-:W-:-:S04]  /*2e30*/  IMAD.HI.U32 R20, R11, R250, RZ ;  /* 0x000000fa0b147227 */ /* 0x000fc800078e00ff */
[----:B------:R-:W-:Y:S02]  /*2e40*/  IMAD.MOV R27, RZ, RZ, -R20 ;  /* 0x000000ffff1b7224 */ /* 0x000fe400078e0a14 */
[----:B------:R-:W-:-:S04]  /*2e50*/  IMAD.HI.U32 R20, R11, R103, RZ ;  /* 0x000000670b147227 */ /* 0x000fc800078e00ff */
[----:B------:R-:W-:Y:S01]  /*2e60*/  IMAD.MOV R20, RZ, RZ, -R20 ;  /* 0x000000ffff147224 */ /* 0x000fe200078e0a14 */
[----:B------:R-:W-:Y:S01]  /*2e70*/  IABS R97, R158 ;  /* 0x0000009e00617213 */ /* 0x000fe20000000000 */
[C---:B------:R-:W-:Y:S01]  /*2e80*/  IMAD R250, R16.reuse, R27, R250 ;  /* 0x0000001b10fa7224 */ /* 0x040fe200078e02fa */
[----:B------:R-:W2:Y:S01]  /*2e90*/  LDL.LU R158, [R1+0x50c] ;  /* 0x00050c00019e7983 */ /* 0x000ea20000300800 */
[C---:B------:R-:W-:Y:S02]  /*2ea0*/  IMAD R103, R16.reuse, R20, R103 ;  /* 0x0000001410677224 */ /* 0x040fe400078e0267 */
[----:B------:R-:W-:Y:S01]  /*2eb0*/  IMAD.HI.U32 R20, R11, R102, RZ ;  /* 0x000000660b147227 */ /* 0x000fe200078e00ff */
[----:B------:R-:W2:Y:S03]  /*2ec0*/  LDL.LU R156, [R1+0x508] ;  /* 0x00050800019c7983 */ /* 0x000ea60000300800 */
[----:B------:R-:W-:Y:S01]  /*2ed0*/  IMAD.MOV R27, RZ, RZ, -R20 ;  /* 0x000000ffff1b7224 */ /* 0x000fe200078e0a14 */
[----:B------:R-:W-:Y:S01]  /*2ee0*/  IABS R95, R154 ;  /* 0x0000009a005f7213 */ /* 0x000fe20000000000 */
[----:B------:R-:W-:Y:S01]  /*2ef0*/  IMAD.MOV R31, RZ, RZ, -R24 ;  /* 0x000000ffff1f7224 */ /* 0x000fe200078e0a18 */
[----:B------:R-:W2:Y:S01]  /*2f00*/  LDL.LU R154, [R1+0x504] ;  /* 0x00050400019a7983 */ /* 0x000ea20000300800 */
[----:B------:R-:W-:Y:S01]  /*2f10*/  IMAD R102, R16, R27, R102 ;  /* 0x0000001b10667224 */ /* 0x000fe200078e0266 */
[----:B------:R-:W-:Y:S01]  /*2f20*/  ISETP.GT.U32.AND P0, PT, R18, R4, PT ;  /* 0x000000041200720c */ /* 0x000fe20003f04070 */
[C---:B------:R-:W-:Y:S01]  /*2f30*/  IMAD R244, R16.reuse, R31, R244 ;  /* 0x0000001f10f47224 */ /* 0x040fe200078e02f4 */
[----:B------:R-:W-:-:S02]  /*2f40*/  ISETP.GT.U32.AND P3, PT, R16, R14, PT ;  /* 0x0000000e1000720c */ /* 0x000fc40003f64070 */
[C---:B------:R-:W-:Y:S02]  /*2f50*/  ISETP.GT.U32.AND P4, PT, R16.reuse, R5, PT ;  /* 0x000000051000720c */ /* 0x040fe40003f84070 */
[----:B------:R-:W-:-:S07]  /*2f60*/  ISETP.GT.U32.AND P5, PT, R16, R12, PT ;  /* 0x0000000c1000720c */ /* 0x000fce0003fa4070 */
[----:B------:R-:W-:Y:S02]  /*2f70*/  @!P0 IMAD.IADD R4, R4, 0x1, -R18 ;  /* 0x0000000104048824 */ /* 0x000fe400078e0a12 */
[--C-:B------:R-:W-:Y:S01]  /*2f80*/  @!P3 IMAD.IADD R14, R14, 0x1, -R16.reuse ;  /* 0x000000010e0eb824 */ /* 0x100fe200078e0a10 */
[----:B------:R-:W-:Y:S02]  /*2f90*/  ISETP.GT.U32.AND P3, PT, R16, R15, PT ;  /* 0x0000000f1000720c */ /* 0x000fe40003f64070 */
[----:B------:R-:W-:Y:S02]  /*2fa0*/  ISETP.GT.U32.AND P0, PT, R18, R4, PT ;  /* 0x000000041200720c */ /* 0x000fe40003f04070 */
[C---:B------:R-:W-:Y:S01]  /*2fb0*/  ISETP.GT.U32.AND P6, PT, R16.reuse, R8, PT ;  /* 0x000000081000720c */ /* 0x040fe20003fc4070 */
[--C-:B------:R-:W-:Y:S01]  /*2fc0*/  @!P4 IMAD.IADD R5, R5, 0x1, -R16.reuse ;  /* 0x000000010505c824 */ /* 0x100fe200078e0a10 */
[----:B------:R-:W-:Y:S01]  /*2fd0*/  ISETP.GT.U32.AND P4, PT, R16, R17, PT ;  /* 0x000000111000720c */ /* 0x000fe20003f84070 */
[----:B------:R-:W-:Y:S01]  /*2fe0*/  @!P5 IMAD.IADD R12, R12, 0x1, -R16 ;  /* 0x000000010c0cd824 */ /* 0x000fe200078e0a10 */
[----:B------:R-:W-:-:S05]  /*2ff0*/  ISETP.GT.U32.AND P1, PT, R16, R3, PT ;  /* 0x000000031000720c */ /* 0x000fca0003f24070 */
[----:B------:R-:W-:Y:S01]  /*3000*/  @!P3 IMAD.IADD R15, R15, 0x1, -R16 ;  /* 0x000000010f0fb824 */ /* 0x000fe200078e0a10 */
[----:B------:R-:W-:Y:S01]  /*3010*/  ISETP.GT.U32.AND P3, PT, R16, R12, PT ;  /* 0x0000000c1000720c */ /* 0x000fe20003f64070 */
[----:B------:R-:W-:Y:S01]  /*3020*/  @!P0 IMAD.IADD R4, R4, 0x1, -R18 ;  /* 0x0000000104048824 */ /* 0x000fe200078e0a12 */
[----:B------:R-:W-:Y:S01]  /*3030*/  ISETP.GT.U32.AND P0, PT, R16, R9, PT ;  /* 0x000000091000720c */ /* 0x000fe20003f04070 */
[--C-:B------:R-:W-:Y:S01]  /*3040*/  @!P6 IMAD.IADD R8, R8, 0x1, -R16.reuse ;  /* 0x000000010808e824 */ /* 0x100fe200078e0a10 */
[C---:B------:R-:W-:Y:S01]  /*3050*/  ISETP.GT.U32.AND P5, PT, R16.reuse, R19, PT ;  /* 0x000000131000720c */ /* 0x040fe20003fa4070 */
[--C-:B------:R-:W-:Y:S02]  /*3060*/  @!P4 IMAD.IADD R17, R17, 0x1, -R16.reuse ;  /* 0x000000011111c824 */ /* 0x100fe400078e0a10 */
[----:B------:R-:W-:Y:S01]  /*3070*/  @!P1 IMAD.IADD R3, R3, 0x1, -R16 ;  /* 0x0000000103039824 */ /* 0x000fe200078e0a10 */
[C---:B------:R-:W-:Y:S02]  /*3080*/  ISETP.GT.U32.AND P4, PT, R16.reuse, R8, PT ;  /* 0x000000081000720c */ /* 0x040fe40003f84070 */
[----:B------:R-:W-:-:S03]  /*3090*/  ISETP.GT.U32.AND P1, PT, R16, R10, PT ;  /* 0x0000000a1000720c */ /* 0x000fc60003f24070 */
[--C-:B------:R-:W-:Y:S01]  /*30a0*/  @!P3 IMAD.IADD R12, R12, 0x1, -R16.reuse ;  /* 0x000000010c0cb824 */ /* 0x100fe200078e0a10 */
[C---:B------:R-:W-:Y:S01]  /*30b0*/  ISETP.GT.U32.AND P3, PT, R16.reuse, R17, PT ;  /* 0x000000111000720c */ /* 0x040fe20003f64070 */
[----:B------:R-:W-:Y:S01]  /*30c0*/  @!P0 IMAD.IADD R9, R9, 0x1, -R16 ;  /* 0x0000000109098824 */ /* 0x000fe200078e0a10 */
[C---:B------:R-:W-:Y:S02]  /*30d0*/  ISETP.GT.U32.AND P6, PT, R16.reuse, R21, PT ;  /* 0x000000151000720c */ /* 0x040fe40003fc4070 */
[----:B------:R-:W-:Y:S02]  /*30e0*/  ISETP.GT.U32.AND P0, PT, R16, R3, PT ;  /* 0x000000031000720c */ /* 0x000fe40003f04070 */
[----:B---3--:R-:W-:Y:S02]  /*30f0*/  IABS R93, R152 ;  /* 0x00000098005d7213 */ /* 0x008fe40000000000 */
[----:B------:R-:W3:Y:S01]  /*3100*/  LDL.LU R152, [R1+0x500] ;  /* 0x0005000001987983 */ /* 0x000ee20000300800 */
[----:B----4-:R-:W-:Y:S01]  /*3110*/  IABS R94, R22 ;  /* 0x00000016005e7213 */ /* 0x010fe20000000000 */
[----:B------:R-:W-:-:S04]  /*3120*/  IMAD.HI.U32 R22, R11, R96, RZ ;  /* 0x000000600b167227 */ /* 0x000fc800078e00ff */
[----:B------:R-:W-:Y:S02]  /*3130*/  IMAD.MOV R27, RZ, RZ, -R22 ;  /* 0x000000ffff1b7224 */ /* 0x000fe400078e0a16 */
[----:B------:R-:W4:Y:S01]  /*3140*/  LDL R22, [R1+0x364] ;  /* 0x0003640001167983 */ /* 0x000f220000100800 */
[--C-:B------:R-:W-:Y:S01]  /*3150*/  @!P5 IMAD.IADD R19, R19, 0x1, -R16.reuse ;  /* 0x000000011313d824 */ /* 0x100fe200078e0a10 */
[----:B------:R-:W-:Y:S01]  /*3160*/  ISETP.GT.U32.AND P5, PT, R16, R9, PT ;  /* 0x000000091000720c */ /* 0x000fe20003fa4070 */
[--C-:B------:R-:W-:Y:S01]  /*3170*/  @!P4 IMAD.IADD R8, R8, 0x1, -R16.reuse ;  /* 0x000000010808c824 */ /* 0x100fe200078e0a10 */
[----:B------:R-:W-:Y:S01]  /*3180*/  ISETP.GT.U32.AND P2, PT, R16, R13, PT ;  /* 0x0000000d1000720c */ /* 0x000fe20003f44070 */
[--C-:B------:R-:W-:Y:S01]  /*3190*/  @!P1 IMAD.IADD R10, R10, 0x1, -R16.reuse ;  /* 0x000000010a0a9824 */ /* 0x100fe200078e0a10 */
[C---:B------:R-:W-:Y:S01]  /*31a0*/  ISETP.GT.U32.AND P4, PT, R16.reuse, R19, PT ;  /* 0x000000131000720c */ /* 0x040fe20003f84070 */
[--C-:B------:R-:W-:Y:S01]  /*31b0*/  @!P3 IMAD.IADD R17, R17, 0x1, -R16.reuse ;  /* 0x000000011111b824 */ /* 0x100fe200078e0a10 */
[C---:B------:R-:W-:Y:S01]  /*31c0*/  ISETP.GT.U32.AND P1, PT, R16.reuse, R14, PT ;  /* 0x0000000e1000720c */ /* 0x040fe20003f24070 */
[--C-:B------:R-:W-:Y:S01]  /*31d0*/  @!P6 IMAD.IADD R21, R21, 0x1, -R16.reuse ;  /* 0x000000011515e824 */ /* 0x100fe200078e0a10 */
[C---:B------:R-:W-:Y:S01]  /*31e0*/  ISETP.GT.U32.AND P3, PT, R16.reuse, R159, PT ;  /* 0x0000009f1000720c */ /* 0x040fe20003f64070 */
[----:B------:R-:W-:Y:S01]  /*31f0*/  @!P0 IMAD.IADD R3, R3, 0x1, -R16 ;  /* 0x0000000103038824 */ /* 0x000fe200078e0a10 */
[----:B------:R-:W-:-:S02]  /*3200*/  ISETP.GT.U32.AND P0, PT, R16, R10, PT ;  /* 0x0000000a1000720c */ /* 0x000fc40003f04070 */
[C---:B------:R-:W-:Y:S01]  /*3210*/  ISETP.GT.U32.AND P6, PT, R16.reuse, R21, PT ;  /* 0x000000151000720c */ /* 0x040fe20003fc4070 */
[--C-:B------:R-:W-:Y:S01]  /*3220*/  @!P5 IMAD.IADD R9, R9, 0x1, -R16.reuse ;  /* 0x000000010909d824 */ /* 0x100fe200078e0a10 */
[C---:B------:R-:W-:Y:S01]  /*3230*/  ISETP.GT.U32.AND P5, PT, R16.reuse, R23, PT ;  /* 0x000000171000720c */ /* 0x040fe20003fa4070 */
[--C-:B------:R-:W-:Y:S01]  /*3240*/  @!P2 IMAD.IADD R13, R13, 0x1, -R16.reuse ;  /* 0x000000010d0da824 */ /* 0x100fe200078e0a10 */
[C---:B------:R-:W-:Y:S01]  /*3250*/  ISETP.GT.U32.AND P2, PT, R16.reuse, R5, PT ;  /* 0x000000051000720c */ /* 0x040fe20003f44070 */
[--C-:B------:R-:W-:Y:S01]  /*3260*/  @!P4 IMAD.IADD R19, R19, 0x1, -R16.reuse ;  /* 0x000000011313c824 */ /* 0x100fe200078e0a10 */
[----:B------:R-:W-:Y:S01]  /*3270*/  ISETP.GT.U32.AND P4, PT, R16, R161, PT ;  /* 0x000000a11000720c */ /* 0x000fe20003f84070 */
[--C-:B------:R-:W-:Y:S01]  /*3280*/  @!P1 IMAD.IADD R14, R14, 0x1, -R16.reuse ;  /* 0x000000010e0e9824 */ /* 0x100fe200078e0a10 */
[C---:B------:R-:W-:Y:S01]  /*3290*/  ISETP.GT.U32.AND P1, PT, R16.reuse, R13, PT ;  /* 0x0000000d1000720c */ /* 0x040fe20003f24070 */
        /* <DEDUP_REMOVED lines=17> */
[----:B------:R-:W-:Y:S01]  /*33b0*/  ISETP.GT.U32.AND P0, PT, R16, R167, PT ;  /* 0x000000a71000720c */ /* 0x000fe20003f04070 */
[----:B------:R-:W-:-:S02]  /*33c0*/  @!P6 IMAD.IADD R163, R163, 0x1, -R16 ;  /* 0x00000001a3a3e824 */ /* 0x000fc400078e0a10 */
        /* <DEDUP_REMOVED lines=54> */
[--C-:B------:R-:W-:Y:S02]  /*3730*/  @!P5 IMAD.IADD R236, R236, 0x1, -R16.reuse ;  /* 0x00000001ececd824 */ /* 0x100fe400078e0a10 */
        /* <DEDUP_REMOVED lines=9> */
[----:B------:R-:W-:Y:S01]  /*37d0*/  @!P0 IMAD.IADD R238, R238, 0x1, -R16 ;  /* 0x00000001eeee8824 */ /* 0x000fe200078e0a10 */
[C---:B------:R-:W-:Y:S01]  /*37e0*/  ISETP.GT.U32.AND P0, PT, R16.reuse, R225, PT ;  /* 0x000000e11000720c */ /* 0x040fe20003f04070 */
[C---:B------:R-:W-:Y:S02]  /*37f0*/  IMAD R248, R16.reuse, R25, R248 ;  /* 0x0000001910f87224 */ /* 0x040fe400078e02f8 */
[--C-:B------:R-:W-:Y:S01]  /*3800*/  @!P5 IMAD.IADD R223, R223, 0x1, -R16.reuse ;  /* 0x00000001dfdfd824 */ /* 0x100fe200078e0a10 */
[C---:B------:R-:W-:Y:S01]  /*3810*/  ISETP.GT.U32.AND P5, PT, R16.reuse, R236, PT ;  /* 0x000000ec1000720c */ /* 0x040fe20003fa4070 */
[--C-:B------:R-:W-:Y:S01]  /*3820*/  @!P2 IMAD.IADD R227, R227, 0x1, -R16.reuse ;  /* 0x00000001e3e3a824 */ /* 0x100fe200078e0a10 */
[----:B------:R-:W-:Y:S01]  /*3830*/  ISETP.GT.U32.AND P2, PT, R16, R242, PT ;  /* 0x000000f21000720c */ /* 0x000fe20003f44070 */
[--C-:B------:R-:W-:Y:S01]  /*3840*/  @!P4 IMAD.IADD R234, R234, 0x1, -R16.reuse ;  /* 0x00000001eaeac824 */ /* 0x100fe200078e0a10 */
[----:B------:R-:W-:Y:S01]  /*3850*/  ISETP.GT.U32.AND P4, PT, R16, R248, PT ;  /* 0x000000f81000720c */ /* 0x000fe20003f84070 */
[----:B------:R-:W-:Y:S01]  /*3860*/  @!P1 IMAD.IADD R240, R240, 0x1, -R16 ;  /* 0x00000001f0f09824 */ /* 0x000fe200078e0a10 */
[----:B------:R-:W-:Y:S01]  /*3870*/  ISETP.GT.U32.AND P1, PT, R16, R227, PT ;  /* 0x000000e31000720c */ /* 0x000fe20003f24070 */
[----:B------:R-:W-:-:S04]  /*3880*/  IMAD.HI.U32 R24, R11, R105, RZ ;  /* 0x000000690b187227 */ /* 0x000fc800078e00ff */
[----:B------:R-:W-:Y:S01]  /*3890*/  @!P3 IMAD.IADD R246, R246, 0x1, -R16 ;  /* 0x00000001f6f6b824 */ /* 0x000fe200078e0a10 */
[----:B------:R-:W-:Y:S01]  /*38a0*/  ISETP.GT.U32.AND P3, PT, R16, R102, PT ;  /* 0x000000661000720c */ /* 0x000fe20003f64070 */
[----:B------:R-:W-:-:S04]  /*38b0*/  IMAD.HI.U32 R25, R11, R104, RZ ;  /* 0x000000680b197227 */ /* 0x000fc800078e00ff */
[----:B------:R-:W-:Y:S01]  /*38c0*/  @!P0 IMAD.IADD R225, R225, 0x1, -R16 ;  /* 0x00000001e1e18824 */ /* 0x000fe200078e0a10 */
[----:B------:R-:W-:Y:S01]  /*38d0*/  ISETP.GT.U32.AND P0, PT, R16, R238, PT ;  /* 0x000000ee1000720c */ /* 0x000fe20003f04070 */
[----:B------:R-:W-:Y:S02]  /*38e0*/  IMAD.MOV R24, RZ, RZ, -R24 ;  /* 0x000000ffff187224 */ /* 0x000fe400078e0a18 */
[----:B------:R-:W-:Y:S02]  /*38f0*/  IMAD.MOV R25, RZ, RZ, -R25 ;  /* 0x000000ffff197224 */ /* 0x000fe400078e0a19 */
[----:B------:R-:W-:Y:S01]  /*3900*/  @!P5 IMAD.IADD R236, R236, 0x1, -R16 ;  /* 0x00000001ececd824 */ /* 0x000fe200078e0a10 */
[C---:B------:R-:W-:Y:S01]  /*3910*/  ISETP.GT.U32.AND P5, PT, R16.reuse, R250, PT ;  /* 0x000000fa1000720c */ /* 0x040fe20003fa4070 */
[----:B------:R-:W-:Y:S02]  /*3920*/  IMAD R105, R16, R24, R105 ;  /* 0x0000001810697224 */ /* 0x000fe400078e0269 */
[----:B------:R-:W-:-:S04]  /*3930*/  IMAD.HI.U32 R24, R11, R100, RZ ;  /* 0x000000640b187227 */ /* 0x000fc800078e00ff */
[----:B------:R-:W-:Y:S01]  /*3940*/  @!P2 IMAD.IADD R242, R242, 0x1, -R16 ;  /* 0x00000001f2f2a824 */ /* 0x000fe200078e0a10 */
[C---:B------:R-:W-:Y:S01]  /*3950*/  ISETP.GT.U32.AND P2, PT, R16.reuse, R229, PT ;  /* 0x000000e51000720c */ /* 0x040fe20003f44070 */
[----:B------:R-:W-:Y:S02]  /*3960*/  IMAD R104, R16, R25, R104 ;  /* 0x0000001910687224 */ /* 0x000fe400078e0268 */
[----:B------:R-:W-:Y:S01]  /*3970*/  @!P4 IMAD.IADD R248, R248, 0x1, -R16 ;  /* 0x00000001f8f8c824 */ /* 0x000fe200078e0a10 */
[C---:B------:R-:W-:Y:S01]  /*3980*/  ISETP.GT.U32.AND P4, PT, R16.reuse, R101, PT ;  /* 0x000000651000720c */ /* 0x040fe20003f84070 */
[----:B------:R-:W-:Y:S02]  /*3990*/  IMAD R252, R16, R29, R252 ;  /* 0x0000001d10fc7224 */ /* 0x000fe400078e02fc */
[----:B------:R-:W-:-:S04]  /*39a0*/  IMAD.HI.U32 R25, R11, R99, RZ ;  /* 0x000000630b197227 */ /* 0x000fc800078e00ff */
[----:B------:R-:W-:Y:S02]  /*39b0*/  IMAD.MOV R29, RZ, RZ, -R24 ;  /* 0x000000ffff1d7224 */ /* 0x000fe400078e0a18 */
[--C-:B------:R-:W-:Y:S01]  /*39c0*/  @!P1 IMAD.IADD R227, R227, 0x1, -R16.reuse ;  /* 0x00000001e3e39824 */ /* 0x100fe200078e0a10 */
[----:B------:R-:W-:Y:S01]  /*39d0*/  ISETP.GT.U32.AND P1, PT, R16, R240, PT ;  /* 0x000000f01000720c */ /* 0x000fe20003f24070 */
[----:B------:R-:W-:Y:S01]  /*39e0*/  @!P3 IMAD.IADD R102, R102, 0x1, -R16 ;  /* 0x000000016666b824 */ /* 0x000fe200078e0a10 */
[C---:B------:R-:W-:Y:S01]  /*39f0*/  ISETP.GT.U32.AND P3, PT, R16.reuse, R248, PT ;  /* 0x000000f81000720c */ /* 0x040fe20003f64070 */
[----:B------:R-:W-:Y:S02]  /*3a00*/  IMAD.MOV R25, RZ, RZ, -R25 ;  /* 0x000000ffff197224 */ /* 0x000fe400078e0a19 */
[C---:B------:R-:W-:Y:S02]  /*3a10*/  IMAD R100, R16.reuse, R29, R100 ;  /* 0x0000001d10647224 */ /* 0x040fe400078e0264 */
[----:B------:R-:W-:Y:S01]  /*3a20*/  IMAD.HI.U32 R20, R11, R98, RZ ;  /* 0x000000620b147227 */ /* 0x000fe200078e00ff */
[----:B------:R-:W-:-:S03]  /*3a30*/  ISETP.GT.U32.AND P6, PT, R16, R219, PT ;  /* 0x000000db1000720c */ /* 0x000fc60003fc4070 */
[----:B------:R-:W-:Y:S01]  /*3a40*/  @!P0 IMAD.IADD R238, R238, 0x1, -R16 ;  /* 0x00000001eeee8824 */ /* 0x000fe200078e0a10 */
[C---:B------:R-:W-:Y:S01]  /*3a50*/  ISETP.GT.U32.AND P0, PT, R16.reuse, R252, PT ;  /* 0x000000fc1000720c */ /* 0x040fe20003f04070 */
[----:B------:R-:W-:Y:S02]  /*3a60*/  IMAD R99, R16, R25, R99 ;  /* 0x0000001910637224 */ /* 0x000fe400078e0263 */
[----:B------:R-:W-:Y:S02]  /*3a70*/  IMAD.MOV R25, RZ, RZ, -R20 ;  /* 0x000000ffff197224 */ /* 0x000fe400078e0a14 */
[----:B------:R-:W-:Y:S01]  /*3a80*/  @!P5 IMAD.IADD R250, R250, 0x1, -R16 ;  /* 0x00000001fafad824 */ /* 0x000fe200078e0a10 */
[----:B------:R-:W-:Y:S01]  /*3a90*/  ISETP.GT.U32.AND P5, PT, R16, R100, PT ;  /* 0x000000641000720c */ /* 0x000fe20003fa4070 */
[----:B------:R-:W-:-:S04]  /*3aa0*/  IMAD.HI.U32 R20, R11, R97, RZ ;  /* 0x000000610b147227 */ /* 0x000fc800078e00ff */
[--C-:B------:R-:W-:Y:S01]  /*3ab0*/  @!P2 IMAD.IADD R229, R229, 0x1, -R16.reuse ;  /* 0x00000001e5e5a824 */ /* 0x100fe200078e0a10 */
[C---:B------:R-:W-:Y:S01]  /*3ac0*/  ISETP.GT.U32.AND P2, PT, R16.reuse, R242, PT ;  /* 0x000000f21000720c */ /* 0x040fe20003f44070 */
[----:B------:R-:W-:Y:S01]  /*3ad0*/  @!P4 IMAD.IADD R101, R101, 0x1, -R16 ;  /* 0x000000016565c824 */ /* 0x000fe200078e0a10 */
[----:B------:R-:W-:Y:S01]  /*3ae0*/  ISETP.GT.U32.AND P4, PT, R16, R250, PT ;  /* 0x000000fa1000720c */ /* 0x000fe20003f84070 */
[----:B------:R-:W-:Y:S02]  /*3af0*/  IMAD.MOV R20, RZ, RZ, -R20 ;  /* 0x000000ffff147224 */ /* 0x000fe400078e0a14 */
[--C-:B------:R-:W-:Y:S01]  /*3b00*/  @!P1 IMAD.IADD R240, R240, 0x1, -R16.reuse ;  /* 0x00000001f0f09824 */ /* 0x100fe200078e0a10 */
[----:B------:R-:W-:Y:S01]  /*3b10*/  ISETP.GT.U32.AND P1, PT, R16, R105, PT ;  /* 0x000000691000720c */ /* 0x000fe20003f24070 */
[----:B------:R-:W-:Y:S01]  /*3b20*/  @!P3 IMAD.IADD R248, R248, 0x1, -R16 ;  /* 0x00000001f8f8b824 */ /* 0x000fe200078e0a10 */
[C---:B------:R-:W-:Y:S01]  /*3b30*/  ISETP.GT.U32.AND P3, PT, R16.reuse, R102, PT ;  /* 0x000000661000720c */ /* 0x040fe20003f64070 */
[----:B------:R-:W-:-:S02]  /*3b40*/  IMAD R98, R16, R25, R98 ;  /* 0x0000001910627224 */ /* 0x000fc400078e0262 */
[----:B------:R-:W-:Y:S02]  /*3b50*/  IMAD R97, R16, R20, R97 ;  /* 0x0000001410617224 */ /* 0x000fe400078e0261 */
[----:B------:R-:W-:-:S04]  /*3b60*/  IMAD.HI.U32 R24, R11, R95, RZ ;  /* 0x0000005f0b187227 */ /* 0x000fc800078e00ff */
[----:B------:R-:W-:-:S04]  /*3b70*/  IMAD.HI.U32 R25, R11, R94, RZ ;  /* 0x0000005e0b197227 */ /* 0x000fc800078e00ff */
[----:B------:R-:W-:-:S04]  /*3b80*/  IMAD.HI.U32 R20, R11, R93, RZ ;  /* 0x0000005d0b147227 */ /* 0x000fc800078e00ff */
[--C-:B------:R-:W-:Y:S01]  /*3b90*/  @!P0 IMAD.IADD R252, R252, 0x1, -R16.reuse ;  /* 0x00000001fcfc8824 */ /* 0x100fe200078e0a10 */
[C---:B------:R-:W-:Y:S01]  /*3ba0*/  ISETP.GT.U32.AND P0, PT, R16.reuse, R99, PT ;  /* 0x000000631000720c */ /* 0x040fe20003f04070 */
[----:B------:R-:W-:Y:S01]  /*3bb0*/  @!P6 IMAD.IADD R219, R219, 0x1, -R16 ;  /* 0x00000001dbdbe824 */ /* 0x000fe200078e0a10 */
[----:B------:R-:W-:Y:S01]  /*3bc0*/  ISETP.GT.U32.AND P6, PT, R16, R244, PT ;  /* 0x000000f41000720c */ /* 0x000fe20003fc4070 */
[----:B------:R-:W-:Y:S01]  /*3bd0*/  IMAD.MOV R24, RZ, RZ, -R24 ;  /* 0x000000ffff187224 */ /* 0x000fe200078e0a18 */
[----:B--2---:R-:W-:Y:S01]  /*3be0*/  IABS R92, R182 ;  /* 0x000000b6005c7213 */ /* 0x004fe20000000000 */
[----:B------:R-:W-:Y:S01]  /*3bf0*/  IMAD.MOV R25, RZ, RZ, -R25 ;  /* 0x000000ffff197224 */ /* 0x000fe200078e0a19 */
[----:B------:R-:W-:Y:S01]  /*3c00*/  IABS R89, R179 ;  /* 0x000000b300597213 */ /* 0x000fe20000000000 */
[----:B------:R-:W-:Y:S01]  /*3c10*/  IMAD.MOV R20, RZ, RZ, -R20 ;  /* 0x000000ffff147224 */ /* 0x000fe200078e0a14 */
[----:B------:R-:W-:Y:S01]  /*3c20*/  IABS R88, R0 ;  /* 0x0000000000587213 */ /* 0x000fe20000000000 */
[--C-:B------:R-:W-:Y:S01]  /*3c30*/  @!P5 IMAD.IADD R100, R100, 0x1, -R16.reuse ;  /* 0x000000016464d824 */ /* 0x100fe200078e0a10 */
[----:B------:R-:W-:Y:S01]  /*3c40*/  ISETP.GT.U32.AND P5, PT, R16, R252, PT ;  /* 0x000000fc1000720c */ /* 0x000fe20003fa4070 */
[----:B------:R-:W-:Y:S01]  /*3c50*/  @!P2 IMAD.IADD R242, R242, 0x1, -R16 ;  /* 0x00000001f2f2a824 */ /* 0x000fe200078e0a10 */
[C---:B------:R-:W-:Y:S01]  /*3c60*/  ISETP.GT.U32.AND P2, PT, R16.reuse, R104, PT ;  /* 0x000000681000720c */ /* 0x040fe20003f44070 */
[C---:B------:R-:W-:Y:S01]  /*3c70*/  IMAD R95, R16.reuse, R24, R95 ;  /* 0x00000018105f7224 */ /* 0x040fe200078e025f */
[----:B------:R-:W2:Y:S01]  /*3c80*/  LDL.LU R182, [R1+0x4fc] ;  /* 0x0004fc0001b67983 */ /* 0x000ea20000300800 */
[----:B------:R-:W-:-:S02]  /*3c90*/  IMAD R94, R16, R25, R94 ;  /* 0x00000019105e7224 */ /* 0x000fc400078e025e */
[----:B------:R-:W-:Y:S02]  /*3ca0*/  IMAD R93, R16, R20, R93 ;  /* 0x00000014105d7224 */ /* 0x000fe400078e025d */
[----:B------:R-:W-:Y:S01]  /*3cb0*/  @!P4 IMAD.IADD R250, R250, 0x1, -R16 ;  /* 0x00000001fafac824 */ /* 0x000fe200078e0a10 */
[----:B------:R-:W-:Y:S01]  /*3cc0*/  ISETP.GT.U32.AND P4, PT, R16, R101, PT ;  /* 0x000000651000720c */ /* 0x000fe20003f84070 */
[----:B------:R-:W-:-:S04]  /*3cd0*/  IMAD.HI.U32 R20, R11, R92, RZ ;  /* 0x0000005c0b147227 */ /* 0x000fc800078e00ff */
[----:B------:R-:W-:-:S04]  /*3ce0*/  IMAD.HI.U32 R25, R11, R89, RZ ;  /* 0x000000590b197227 */ /* 0x000fc800078e00ff */
[----:B------:R-:W-:Y:S01]  /*3cf0*/  @!P1 IMAD.IADD R105, R105, 0x1, -R16 ;  /* 0x0000000169699824 */ /* 0x000fe200078e0a10 */
[C---:B------:R-:W-:Y:S01]  /*3d00*/  ISETP.GT.U32.AND P1, PT, R16.reuse, R98, PT ;  /* 0x000000621000720c */ /* 0x040fe20003f24070 */
[----:B------:R-:W-:Y:S02]  /*3d10*/  IMAD R96, R16, R27, R96 ;  /* 0x0000001b10607224 */ /* 0x000fe400078e0260 */
[----:B------:R-:W-:Y:S01]  /*3d20*/  @!P3 IMAD.IADD R102, R102, 0x1, -R16 ;  /* 0x000000016666b824 */ /* 0x000fe200078e0a10 */
[----:B------:R-:W-:Y:S01]  /*3d30*/  ISETP.GT.U32.AND P3, PT, R16, R95, PT ;  /* 0x0000005f1000720c */ /* 0x000fe20003f64070 */
[----:B------:R-:W-:Y:S02]  /*3d40*/  IMAD.MOV R27, RZ, RZ, -R20 ;  /* 0x000000ffff1b7224 */ /* 0x000fe400078e0a14 */
[----:B------:R-:W-:Y:S02]  /*3d50*/  IMAD.MOV R25, RZ, RZ, -R25 ;  /* 0x000000ffff197224 */ /* 0x000fe400078e0a19 */
[----:B------:R-:W-:-:S04]  /*3d60*/  IMAD.HI.U32 R20, R11, R88, RZ ;  /* 0x000000580b147227 */ /* 0x000fc800078e00ff */
[--C-:B------:R-:W-:Y:S01]  /*3d70*/  @!P0 IMAD.IADD R99, R99, 0x1, -R16.reuse ;  /* 0x0000000163638824 */ /* 0x100fe200078e0a10 */
[----:B------:R-:W-:Y:S01]  /*3d80*/  ISETP.GT.U32.AND P0, PT, R16, R105, PT ;  /* 0x000000691000720c */ /* 0x000fe20003f04070 */
[----:B------:R-:W-:Y:S01]  /*3d90*/  @!P6 IMAD.IADD R244, R244, 0x1, -R16 ;  /* 0x00000001f4f4e824 */ /* 0x000fe200078e0a10 */
[C---:B------:R-:W-:Y:S01]  /*3da0*/  ISETP.GT.U32.AND P6, PT, R16.reuse, R103, PT ;  /* 0x000000671000720c */ /* 0x040fe20003fc4070 */
[----:B------:R-:W-:Y:S02]  /*3db0*/  IMAD R89, R16, R25, R89 ;  /* 0x0000001910597224 */ /* 0x000fe400078e0259 */
[----:B------:R-:W-:Y:S02]  /*3dc0*/  IMAD.MOV R25, RZ, RZ, -R20 ;  /* 0x000000ffff197224 */ /* 0x000fe400078e0a14 */
[--C-:B------:R-:W-:Y:S01]  /*3dd0*/  @!P5 IMAD.IADD R252, R252, 0x1, -R16.reuse ;  /* 0x00000001fcfcd824 */ /* 0x100fe200078e0a10 */
[----:B------:R-:W-:Y:S01]  /*3de0*/  ISETP.GT.U32.AND P5, PT, R16, R100, PT ;  /* 0x000000641000720c */ /* 0x000fe20003fa4070 */
[----:B------:R-:W-:Y:S01]  /*3df0*/  @!P2 IMAD.IADD R104, R104, 0x1, -R16 ;  /* 0x000000016868a824 */ /* 0x000fe200078e0a10 */
[----:B------:R-:W-:Y:S01]  /*3e00*/  IABS R91, R181 ;  /* 0x000000b5005b7213 */ /* 0x000fe20000000000 */
[C---:B------:R-:W-:Y:S01]  /*3e10*/  IMAD R88, R16.reuse, R25, R88 ;  /* 0x0000001910587224 */ /* 0x040fe200078e0258 */
[C---:B------:R-:W-:Y:S01]  /*3e20*/  ISETP.GT.U32.AND P2, PT, R16.reuse, R97, PT ;  /* 0x000000611000720c */ /* 0x040fe20003f44070 */
[----:B------:R-:W-:Y:S01]  /*3e30*/  @!P4 IMAD.IADD R101, R101, 0x1, -R16 ;  /* 0x000000016565c824 */ /* 0x000fe200078e0a10 */
[----:B------:R4:W-:Y:S01]  /*3e40*/  STL [R1+0x4e0], R181 ;  /* 0x0004e0b501007387 */ /* 0x0009e20000100800 */
[----:B------:R-:W-:Y:S01]  /*3e50*/  ISETP.GT.U32.AND P4, PT, R16, R94, PT ;  /* 0x0000005e1000720c */ /* 0x000fe20003f84070 */
[----:B------:R-:W-:-:S04]  /*3e60*/  IMAD.HI.U32 R20, R11, R87, RZ ;  /* 0x000000570b147227 */ /* 0x000fc800078e00ff */
[--C-:B------:R-:W-:Y:S01]  /*3e70*/  @!P1 IMAD.IADD R98, R98, 0x1, -R16.reuse ;  /* 0x0000000162629824 */ /* 0x100fe200078e0a10 */
[C---:B------:R-:W-:Y:S01]  /*3e80*/  ISETP.GT.U32.AND P1, PT, R16.reuse, R104, PT ;  /* 0x000000681000720c */ /* 0x040fe20003f24070 */
[----:B------:R-:W-:Y:S01]  /*3e90*/  @!P3 IMAD.IADD R95, R95, 0x1, -R16 ;  /* 0x000000015f5fb824 */ /* 0x000fe200078e0a10 */
[C---:B------:R-:W-:Y:S01]  /*3ea0*/  ISETP.GT.U32.AND P3, PT, R16.reuse, R88, PT ;  /* 0x000000581000720c */ /* 0x040fe20003f64070 */
[----:B------:R-:W-:Y:S02]  /*3eb0*/  IMAD.MOV R20, RZ, RZ, -R20 ;  /* 0x000000ffff147224 */ /* 0x000fe400078e0a14 */
[--C-:B------:R-:W-:Y:S01]  /*3ec0*/  @!P0 IMAD.IADD R105, R105, 0x1, -R16.reuse ;  /* 0x0000000169698824 */ /* 0x100fe200078e0a10 */
[C---:B------:R-:W-:Y:S01]  /*3ed0*/  ISETP.GT.U32.AND P0, PT, R16.reuse, R99, PT ;  /* 0x000000631000720c */ /* 0x040fe20003f04070 */
[----:B------:R-:W-:Y:S02]  /*3ee0*/  @!P6 IMAD.IADD R103, R103, 0x1, -R16 ;  /* 0x000000016767e824 */ /* 0x000fe400078e0a10 */
[----:B------:R-:W-:-:S02]  /*3ef0*/  IMAD R87, R16, R20, R87 ;  /* 0x0000001410577224 */ /* 0x000fc400078e0257 */
[--C-:B------:R-:W-:Y:S01]  /*3f00*/  @!P5 IMAD.IADD R100, R100, 0x1, -R16.reuse ;  /* 0x000000016464d824 */ /* 0x100fe200078e0a10 */
[----:B------:R-:W-:Y:S01]  /*3f10*/  ISETP.GT.U32.AND P5, PT, R16, R93, PT ;  /* 0x0000005d1000720c */ /* 0x000fe20003fa4070 */
[----:B------:R-:W-:Y:S02]  /*3f20*/  @!P2 IMAD.IADD R97, R97, 0x1, -R16 ;  /* 0x000000016161a824 */ /* 0x000fe400078e0a10 */
[----:B----4-:R-:W-:Y:S02]  /*3f30*/  IMAD.MOV.U32 R181, RZ, RZ, R22 ;  /* 0x000000ffffb57224 */ /* 0x010fe400078e0016 */
[----:B------:R-:W-:-:S04]  /*3f40*/  IMAD.HI.U32 R22, R11, R91, RZ ;  /* 0x0000005b0b167227 */ /* 0x000fc800078e00ff */
[----:B------:R-:W-:Y:S01]  /*3f50*/  IMAD.MOV R22, RZ, RZ, -R22 ;  /* 0x000000ffff167224 */ /* 0x000fe200078e0a16 */
[----:B------:R-:W-:-:S03]  /*3f60*/  IABS R90, R180 ;  /* 0x000000b4005a7213 */ /* 0x000fc60000000000 */
[C---:B------:R-:W-:Y:S01]  /*3f70*/  IMAD R91, R16.reuse, R22, R91 ;  /* 0x00000016105b7224 */ /* 0x040fe200078e025b */
[C---:B------:R-:W-:Y:S01]  /*3f80*/  ISETP.GT.U32.AND P6, PT, R16.reuse, R246, PT ;  /* 0x000000f61000720c */ /* 0x040fe20003fc4070 */
        /* <DEDUP_REMOVED lines=9> */
[----:B------:R-:W-:Y:S01]  /*4020*/  @!P3 IMAD.IADD R88, R88, 0x1, -R16 ;  /* 0x000000015858b824 */ /* 0x000fe200078e0a10 */
[C---:B------:R-:W-:Y:S01]  /*4030*/  ISETP.GT.U32.AND P3, PT, R16.reuse, R94, PT ;  /* 0x0000005e1000720c */ /* 0x040fe20003f64070 */
[C---:B------:R-:W-:Y:S02]  /*4040*/  IMAD R86, R16.reuse, R27, R86 ;  /* 0x0000001b10567224 */ /* 0x040fe400078e0256 */
[----:B------:R-:W-:Y:S01]  /*4050*/  @!P0 IMAD.IADD R99, R99, 0x1, -R16 ;  /* 0x0000000163638824 */ /* 0x000fe200078e0a10 */
[----:B------:R-:W-:Y:S01]  /*4060*/  ISETP.GT.U32.AND P0, PT, R16, R92, PT ;  /* 0x0000005c1000720c */ /* 0x000fe20003f04070 */
[----:B------:R-:W-:Y:S02]  /*4070*/  IMAD.MOV R29, RZ, RZ, -R24 ;  /* 0x000000ffff1d7224 */ /* 0x000fe400078e0a18 */
[----:B------:R-:W-:-:S04]  /*4080*/  IMAD.HI.U32 R24, R11, R85, RZ ;  /* 0x000000550b187227 */ /* 0x000fc800078e00ff */
[----:B------:R-:W-:Y:S01]  /*4090*/  @!P5 IMAD.IADD R93, R93, 0x1, -R16 ;  /* 0x000000015d5dd824 */ /* 0x000fe200078e0a10 */
[----:B------:R-:W-:Y:S01]  /*40a0*/  ISETP.GT.U32.AND P5, PT, R16, R86, PT ;  /* 0x000000561000720c */ /* 0x000fe20003fa4070 */
[----:B------:R-:W-:-:S04]  /*40b0*/  IMAD.HI.U32 R25, R11, R84, RZ ;  /* 0x000000540b197227 */ /* 0x000fc800078e00ff */
[----:B------:R-:W-:-:S04]  /*40c0*/  IMAD.HI.U32 R20, R11, R83, RZ ;  /* 0x000000530b147227 */ /* 0x000fc800078e00ff */
[----:B------:R-:W-:Y:S02]  /*40d0*/  IMAD.MOV R24, RZ, RZ, -R24 ;  /* 0x000000ffff187224 */ /* 0x000fe400078e0a18 */
[--C-:B------:R-:W-:Y:S01]  /*40e0*/  @!P6 IMAD.IADD R246, R246, 0x1, -R16.reuse ;  /* 0x00000001f6f6e824 */ /* 0x100fe200078e0a10 */
[C---:B------:R-:W-:Y:S01]  /*40f0*/  ISETP.GT.U32.AND P6, PT, R16.reuse, R97, PT ;  /* 0x000000611000720c */ /* 0x040fe20003fc4070 */
[--C-:B------:R-:W-:Y:S01]  /*4100*/  @!P2 IMAD.IADD R103, R103, 0x1, -R16.reuse ;  /* 0x000000016767a824 */ /* 0x100fe200078e0a10 */
[C---:B------:R-:W-:Y:S01]  /*4110*/  ISETP.GT.U32.AND P2, PT, R16.reuse, R96, PT ;  /* 0x000000601000720c */ /* 0x040fe20003f44070 */
[----:B------:R-:W-:Y:S01]  /*4120*/  @!P4 IMAD.IADD R87, R87, 0x1, -R16 ;  /* 0x000000015757c824 */ /* 0x000fe200078e0a10 */
[----:B------:R-:W-:Y:S01]  /*4130*/  ISETP.GT.U32.AND P4, PT, R16, R93, PT ;  /* 0x0000005d1000720c */ /* 0x000fe20003f84070 */
[----:B------:R-:W-:Y:S02]  /*4140*/  IMAD.MOV R25, RZ, RZ, -R25 ;  /* 0x000000ffff197224 */ /* 0x000fe400078e0a19 */
[----:B------:R-:W-:-:S02]  /*4150*/  IMAD.MOV R20, RZ, RZ, -R20 ;  /* 0x000000ffff147224 */ /* 0x000fc400078e0a14 */
[----:B------:R-:W-:Y:S02]  /*4160*/  IMAD R85, R16, R24, R85 ;  /* 0x0000001810557224 */ /* 0x000fe400078e0255 */
[--C-:B------:R-:W-:Y:S01]  /*4170*/  @!P1 IMAD.IADD R98, R98, 0x1, -R16.reuse ;  /* 0x0000000162629824 */ /* 0x100fe200078e0a10 */
[----:B------:R-:W-:Y:S01]  /*4180*/  ISETP.GT.U32.AND P1, PT, R16, R91, PT ;  /* 0x0000005b1000720c */ /* 0x000fe20003f24070 */
[----:B------:R-:W-:Y:S01]  /*4190*/  @!P3 IMAD.IADD R94, R94, 0x1, -R16 ;  /* 0x000000015e5eb824 */ /* 0x000fe200078e0a10 */
[C---:B------:R-:W-:Y:S01]  /*41a0*/  ISETP.GT.U32.AND P3, PT, R16.reuse, R88, PT ;  /* 0x000000581000720c */ /* 0x040fe20003f64070 */
[C---:B------:R-:W-:Y:S02]  /*41b0*/  IMAD R84, R16.reuse, R25, R84 ;  /* 0x0000001910547224 */ /* 0x040fe400078e0254 */
[----:B------:R-:W-:Y:S02]  /*41c0*/  IMAD R83, R16, R20, R83 ;  /* 0x0000001410537224 */ /* 0x000fe400078e0253 */
[----:B------:R-:W-:-:S04]  /*41d0*/  IMAD.HI.U32 R20, R11, R82, RZ ;  /* 0x000000520b147227 */ /* 0x000fc800078e00ff */
[----:B------:R-:W-:-:S04]  /*41e0*/  IMAD.HI.U32 R22, R11, R81, RZ ;  /* 0x000000510b167227 */ /* 0x000fc800078e00ff */
[----:B------:R-:W-:-:S04]  /*41f0*/  IMAD.HI.U32 R25, R11, R79, RZ ;  /* 0x0000004f0b197227 */ /* 0x000fc800078e00ff */
[----:B------:R-:W-:Y:S01]  /*4200*/  @!P0 IMAD.IADD R92, R92, 0x1, -R16 ;  /* 0x000000015c5c8824 */ /* 0x000fe200078e0a10 */
[C---:B------:R-:W-:Y:S01]  /*4210*/  ISETP.GT.U32.AND P0, PT, R16.reuse, R85, PT ;  /* 0x000000551000720c */ /* 0x040fe20003f04070 */
[----:B------:R-:W-:Y:S02]  /*4220*/  IMAD R90, R16, R29, R90 ;  /* 0x0000001d105a7224 */ /* 0x000fe400078e025a */
[----:B------:R-:W-:Y:S02]  /*4230*/  IMAD.MOV R27, RZ, RZ, -R20 ;  /* 0x000000ffff1b7224 */ /* 0x000fe400078e0a14 */
[----:B------:R-:W-:Y:S02]  /*4240*/  IMAD.MOV R22, RZ, RZ, -R22 ;  /* 0x000000ffff167224 */ /* 0x000fe400078e0a16 */
[----:B------:R-:W-:Y:S02]  /*4250*/  IMAD.MOV R25, RZ, RZ, -R25 ;  /* 0x000000ffff197224 */ /* 0x000fe400078e0a19 */
[----:B------:R-:W-:Y:S01]  /*4260*/  @!P5 IMAD.IADD R86, R86, 0x1, -R16 ;  /* 0x000000015656d824 */ /* 0x000fe200078e0a10 */
[----:B------:R-:W-:Y:S01]  /*4270*/  ISETP.GT.U32.AND P5, PT, R16, R92, PT ;  /* 0x0000005c1000720c */ /* 0x000fe20003fa4070 */
[----:B------:R-:W-:-:S04]  /*4280*/  IMAD.HI.U32 R20, R11, R78, RZ ;  /* 0x0000004e0b147227 */ /* 0x000fc800078e00ff */
[--C-:B------:R-:W-:Y:S01]  /*4290*/  @!P6 IMAD.IADD R97, R97, 0x1, -R16.reuse ;  /* 0x000000016161e824 */ /* 0x100fe200078e0a10 */
[----:B------:R-:W-:Y:S01]  /*42a0*/  ISETP.GT.U32.AND P6, PT, R16, R90, PT ;  /* 0x0000005a1000720c */ /* 0x000fe20003fc4070 */
[--C-:B------:R-:W-:Y:S01]  /*42b0*/  @!P2 IMAD.IADD R96, R96, 0x1, -R16.reuse ;  /* 0x000000016060a824 */ /* 0x100fe200078e0a10 */
[C---:B------:R-:W-:Y:S01]  /*42c0*/  ISETP.GT.U32.AND P2, PT, R16.reuse, R89, PT ;  /* 0x000000591000720c */ /* 0x040fe20003f44070 */
[C---:B------:R-:W-:Y:S02]  /*42d0*/  IMAD R81, R16.reuse, R22, R81 ;  /* 0x0000001610517224 */ /* 0x040fe400078e0251 */
[C---:B------:R-:W-:Y:S02]  /*42e0*/  IMAD R79, R16.reuse, R25, R79 ;  /* 0x00000019104f7224 */ /* 0x040fe400078e024f */
[----:B------:R-:W-:Y:S01]  /*42f0*/  @!P4 IMAD.IADD R93, R93, 0x1, -R16 ;  /* 0x000000015d5dc824 */ /* 0x000fe200078e0a10 */
[----:B------:R-:W-:Y:S01]  /*4300*/  ISETP.GT.U32.AND P4, PT, R16, R87, PT ;  /* 0x000000571000720c */ /* 0x000fe20003f84070 */
[----:B------:R-:W-:-:S02]  /*4310*/  IMAD.MOV R25, RZ, RZ, -R20 ;  /* 0x000000ffff197224 */ /* 0x000fc400078e0a14 */
[----:B------:R-:W-:-:S04]  /*4320*/  IMAD.HI.U32 R24, R11, R80, RZ ;  /* 0x000000500b187227 */ /* 0x000fc800078e00ff */
[--C-:B------:R-:W-:Y:S01]  /*4330*/  @!P1 IMAD.IADD R91, R91, 0x1, -R16.reuse ;  /* 0x000000015b5b9824 */ /* 0x100fe200078e0a10 */
[----:B------:R-:W-:Y:S01]  /*4340*/  ISETP.GT.U32.AND P1, PT, R16, R84, PT ;  /* 0x000000541000720c */ /* 0x000fe20003f24070 */
[----:B------:R-:W-:Y:S01]  /*4350*/  @!P3 IMAD.IADD R88, R88, 0x1, -R16 ;  /* 0x000000015858b824 */ /* 0x000fe200078e0a10 */
[C---:B------:R-:W-:Y:S01]  /*4360*/  ISETP.GT.U32.AND P3, PT, R16.reuse, R81, PT ;  /* 0x000000511000720c */ /* 0x040fe20003f64070 */
[----:B------:R-:W-:Y:S02]  /*4370*/  IMAD R78, R16, R25, R78 ;  /* 0x00000019104e7224 */ /* 0x000fe400078e024e */
[----:B------:R-:W-:Y:S02]  /*4380*/  IMAD.MOV R29, RZ, RZ, -R24 ;  /* 0x000000ffff1d7224 */ /* 0x000fe400078e0a18 */
[----:B------:R-:W-:-:S04]  /*4390*/  IMAD.HI.U32 R25, R11, R74, RZ ;  /* 0x0000004a0b197227 */ /* 0x000fc800078e00ff */
[----:B------:R-:W-:Y:S01]  /*43a0*/  @!P0 IMAD.IADD R85, R85, 0x1, -R16 ;  /* 0x0000000155558824 */ /* 0x000fe200078e0a10 */
[----:B------:R-:W-:Y:S01]  /*43b0*/  ISETP.GT.U32.AND P0, PT, R16, R91, PT ;  /* 0x0000005b1000720c */ /* 0x000fe20003f04070 */
[----:B------:R-:W-:-:S04]  /*43c0*/  IMAD.HI.U32 R20, R11, R77, RZ ;  /* 0x0000004d0b147227 */ /* 0x000fc800078e00ff */
[----:B------:R-:W-:Y:S02]  /*43d0*/  IMAD R80, R16, R29, R80 ;  /* 0x0000001d10507224 */ /* 0x000fe400078e0250 */
[----:B------:R-:W-:Y:S02]  /*43e0*/  IMAD.MOV R25, RZ, RZ, -R25 ;  /* 0x000000ffff197224 */ /* 0x000fe400078e0a19 */
[----:B------:R-:W-:Y:S01]  /*43f0*/  @!P5 IMAD.IADD R92, R92, 0x1, -R16 ;  /* 0x000000015c5cd824 */ /* 0x000fe200078e0a10 */
[----:B------:R-:W-:Y:S01]  /*4400*/  ISETP.GT.U32.AND P5, PT, R16, R86, PT ;  /* 0x000000561000720c */ /* 0x000fe20003fa4070 */
[----:B------:R-:W-:Y:S02]  /*4410*/  IMAD.MOV R20, RZ, RZ, -R20 ;  /* 0x000000ffff147224 */ /* 0x000fe400078e0a14 */
[--C-:B------:R-:W-:Y:S02]  /*4420*/  @!P6 IMAD.IADD R90, R90, 0x1, -R16.reuse ;  /* 0x000000015a5ae824 */ /* 0x100fe400078e0a10 */
[----:B------:R-:W-:Y:S01]  /*4430*/  @!P2 IMAD.IADD R89, R89, 0x1, -R16 ;  /* 0x000000015959a824 */ /* 0x000fe200078e0a10 */
[C---:B------:R-:W-:Y:S01]  /*4440*/  ISETP.GT.U32.AND P2, PT, R16.reuse, R95, PT ;  /* 0x0000005f1000720c */ /* 0x040fe20003f44070 */
[C---:B------:R-:W-:Y:S01]  /*4450*/  IMAD R74, R16.reuse, R25, R74 ;  /* 0x00000019104a7224 */ /* 0x040fe200078e024a */
[C---:B------:R-:W-:Y:S01]  /*4460*/  ISETP.GT.U32.AND P6, PT, R16.reuse, R96, PT ;  /* 0x000000601000720c */ /* 0x040fe20003fc4070 */
[----:B------:R-:W-:Y:S01]  /*4470*/  @!P4 IMAD.IADD R87, R87, 0x1, -R16 ;  /* 0x000000015757c824 */ /* 0x000fe200078e0a10 */
[C---:B------:R-:W-:Y:S01]  /*4480*/  ISETP.GT.U32.AND P4, PT, R16.reuse, R80, PT ;  /* 0x000000501000720c */ /* 0x040fe20003f84070 */
[----:B------:R-:W-:-:S02]  /*4490*/  IMAD R77, R16, R20, R77 ;  /* 0x00000014104d7224 */ /* 0x000fc400078e024d */
[----:B------:R-:W-:-:S04]  /*44a0*/  IMAD.HI.U32 R20, R11, R73, RZ ;  /* 0x000000490b147227 */ /* 0x000fc800078e00ff */
[--C-:B------:R-:W-:Y:S01]  /*44b0*/  @!P1 IMAD.IADD R84, R84, 0x1, -R16.reuse ;  /* 0x0000000154549824 */ /* 0x100fe200078e0a10 */
[C---:B------:R-:W-:Y:S01]  /*44c0*/  ISETP.GT.U32.AND P1, PT, R16.reuse, R90, PT ;  /* 0x0000005a1000720c */ /* 0x040fe20003f24070 */
[----:B------:R-:W-:Y:S01]  /*44d0*/  @!P3 IMAD.IADD R81, R81, 0x1, -R16 ;  /* 0x000000015151b824 */ /* 0x000fe200078e0a10 */
[C---:B------:R-:W-:Y:S01]  /*44e0*/  ISETP.GT.U32.AND P3, PT, R16.reuse, R74, PT ;  /* 0x0000004a1000720c */ /* 0x040fe20003f64070 */
[----:B------:R-:W-:Y:S02]  /*44f0*/  IMAD.MOV R20, RZ, RZ, -R20 ;  /* 0x000000ffff147224 */ /* 0x000fe400078e0a14 */
[----:B------:R-:W-:Y:S01]  /*4500*/  @!P0 IMAD.IADD R91, R91, 0x1, -R16 ;  /* 0x000000015b5b8824 */ /* 0x000fe200078e0a10 */
[----:B------:R-:W-:Y:S01]  /*4510*/  ISETP.GT.U32.AND P0, PT, R16, R85, PT ;  /* 0x000000551000720c */ /* 0x000fe20003f04070 */
[----:B------:R-:W-:-:S04]  /*4520*/  IMAD.HI.U32 R22, R11, R76, RZ ;  /* 0x0000004c0b167227 */ /* 0x000fc800078e00ff */
[C---:B------:R-:W-:Y:S02]  /*4530*/  IMAD R82, R16.reuse, R27, R82 ;  /* 0x0000001b10527224 */ /* 0x040fe400078e0252 */
[----:B------:R-:W-:Y:S02]  /*4540*/  IMAD R73, R16, R20, R73 ;  /* 0x0000001410497224 */ /* 0x000fe400078e0249 */
[----:B------:R-:W-:Y:S01]  /*4550*/  @!P5 IMAD.IADD R86, R86, 0x1, -R16 ;  /* 0x000000015656d824 */ /* 0x000fe200078e0a10 */
[----:B------:R-:W-:Y:S01]  /*4560*/  ISETP.GT.U32.AND P5, PT, R16, R79, PT ;  /* 0x0000004f1000720c */ /* 0x000fe20003fa4070 */
[----:B------:R-:W-:Y:S02]  /*4570*/  IMAD.MOV R27, RZ, RZ, -R22 ;  /* 0x000000ffff1b7224 */ /* 0x000fe400078e0a16 */
[----:B------:R-:W-:-:S04]  /*4580*/  IMAD.HI.U32 R20, R11, R72, RZ ;  /* 0x000000480b147227 */ /* 0x000fc800078e00ff */
[--C-:B------:R-:W-:Y:S01]  /*4590*/  @!P2 IMAD.IADD R95, R95, 0x1, -R16.reuse ;  /* 0x000000015f5fa824 */ /* 0x100fe200078e0a10 */
[----:B------:R-:W-:Y:S01]  /*45a0*/  ISETP.GT.U32.AND P2, PT, R16, R89, PT ;  /* 0x000000591000720c */ /* 0x000fe20003f44070 */
        /* <DEDUP_REMOVED lines=9> */
[C---:B------:R-:W-:Y:S01]  /*4640*/  ISETP.GT.U32.AND P3, PT, R16.reuse, R80, PT ;  /* 0x000000501000720c */ /* 0x040fe20003f64070 */
[----:B------:R-:W-:-:S02]  /*4650*/  IMAD R72, R16, R27, R72 ;  /* 0x0000001b10487224 */ /* 0x000fc400078e0248 */
[----:B------:R-:W-:Y:S01]  /*4660*/  @!P0 IMAD.IADD R85, R85, 0x1, -R16 ;  /* 0x0000000155558824 */ /* 0x000fe200078e0a10 */
[----:B------:R-:W-:Y:S01]  /*4670*/  ISETP.GT.U32.AND P0, PT, R16, R78, PT ;  /* 0x0000004e1000720c */ /* 0x000fe20003f04070 */
[----:B------:R-:W-:-:S04]  /*4680*/  IMAD.HI.U32 R22, R11, R71, RZ ;  /* 0x000000470b167227 */ /* 0x000fc800078e00ff */
[----:B------:R-:W-:-:S04]  /*4690*/  IMAD.HI.U32 R25, R11, R69, RZ ;  /* 0x000000450b197227 */ /* 0x000fc800078e00ff */
[----:B------:R-:W-:Y:S01]  /*46a0*/  @!P5 IMAD.IADD R79, R79, 0x1, -R16 ;  /* 0x000000014f4fd824 */ /* 0x000fe200078e0a10 */
[----:B------:R-:W-:Y:S01]  /*46b0*/  ISETP.GT.U32.AND P5, PT, R16, R72, PT ;  /* 0x000000481000720c */ /* 0x000fe20003fa4070 */
[----:B------:R-:W-:-:S04]  /*46c0*/  IMAD.HI.U32 R24, R11, R75, RZ ;  /* 0x0000004b0b187227 */ /* 0x000fc800078e00ff */
[----:B------:R-:W-:Y:S02]  /*46d0*/  IMAD.MOV R22, RZ, RZ, -R22 ;  /* 0x000000ffff167224 */ /* 0x000fe400078e0a16 */
[--C-:B------:R-:W-:Y:S01]  /*46e0*/  @!P2 IMAD.IADD R89, R89, 0x1, -R16.reuse ;  /* 0x000000015959a824 */ /* 0x100fe200078e0a10 */
[----:B------:R-:W-:Y:S01]  /*46f0*/  ISETP.GT.U32.AND P2, PT, R16, R82, PT ;  /* 0x000000521000720c */ /* 0x000fe20003f44070 */
[----:B------:R-:W-:Y:S02]  /*4700*/  IMAD.MOV R25, RZ, RZ, -R25 ;  /* 0x000000ffff197224 */ /* 0x000fe400078e0a19 */
[--C-:B------:R-:W-:Y:S01]  /*4710*/  @!P6 IMAD.IADD R84, R84, 0x1, -R16.reuse ;  /* 0x000000015454e824 */ /* 0x100fe200078e0a10 */
[C---:B------:R-:W-:Y:S01]  /*4720*/  ISETP.GT.U32.AND P6, PT, R16.reuse, R77, PT ;  /* 0x0000004d1000720c */ /* 0x040fe20003fc4070 */
[----:B------:R-:W-:Y:S01]  /*4730*/  @!P4 IMAD.IADD R73, R73, 0x1, -R16 ;  /* 0x000000014949c824 */ /* 0x000fe200078e0a10 */
[----:B------:R-:W-:Y:S01]  /*4740*/  ISETP.GT.U32.AND P4, PT, R16, R79, PT ;  /* 0x0000004f1000720c */ /* 0x000fe20003f84070 */
[----:B------:R-:W-:-:S02]  /*4750*/  IMAD.MOV R24, RZ, RZ, -R24 ;  /* 0x000000ffff187224 */ /* 0x000fc400078e0a18 */
[----:B------:R-:W-:-:S04]  /*4760*/  IMAD.HI.U32 R20, R11, R68, RZ ;  /* 0x000000440b147227 */ /* 0x000fc800078e00ff */
[C---:B------:R-:W-:Y:S02]  /*4770*/  IMAD R71, R16.reuse, R22, R71 ;  /* 0x0000001610477224 */ /* 0x040fe400078e0247 */
[--C-:B------:R-:W-:Y:S01]  /*4780*/  @!P1 IMAD.IADD R83, R83, 0x1, -R16.reuse ;  /* 0x0000000153539824 */ /* 0x100fe200078e0a10 */
[C---:B------:R-:W-:Y:S01]  /*4790*/  ISETP.GT.U32.AND P1, PT, R16.reuse, R76, PT ;  /* 0x0000004c1000720c */ /* 0x040fe20003f24070 */
[----:B------:R-:W-:Y:S02]  /*47a0*/  IMAD R69, R16, R25, R69 ;  /* 0x0000001910457224 */ /* 0x000fe400078e0245 */
[----:B------:R-:W-:Y:S01]  /*47b0*/  @!P3 IMAD.IADD R80, R80, 0x1, -R16 ;  /* 0x000000015050b824 */ /* 0x000fe200078e0a10 */
[C---:B------:R-:W-:Y:S01]  /*47c0*/  ISETP.GT.U32.AND P3, PT, R16.reuse, R74, PT ;  /* 0x0000004a1000720c */ /* 0x040fe20003f64070 */
[----:B------:R-:W-:Y:S02]  /*47d0*/  IMAD R75, R16, R24, R75 ;  /* 0x00000018104b7224 */ /* 0x000fe400078e024b */
[----:B------:R-:W-:-:S02]  /*47e0*/  IMAD.MOV R25, RZ, RZ, -R20 ;  /* 0x000000ffff197224 */ /* 0x000fc400078e0a14 */
[----:B------:R-:W-:-:S04]  /*47f0*/  IMAD.HI.U32 R24, R11, R70, RZ ;  /* 0x000000460b187227 */ /* 0x000fc800078e00ff */
[----:B------:R-:W-:-:S04]  /*4800*/  IMAD.HI.U32 R20, R11, R67, RZ ;  /* 0x000000430b147227 */ /* 0x000fc800078e00ff */
[----:B------:R-:W-:Y:S01]  /*4810*/  @!P0 IMAD.IADD R78, R78, 0x1, -R16 ;  /* 0x000000014e4e8824 */ /* 0x000fe200078e0a10 */
[----:B------:R-:W-:Y:S01]  /*4820*/  ISETP.GT.U32.AND P0, PT, R16, R71, PT ;  /* 0x000000471000720c */ /* 0x000fe20003f04070 */
[----:B------:R-:W-:Y:S02]  /*4830*/  IMAD.MOV R29, RZ, RZ, -R24 ;  /* 0x000000ffff1d7224 */ /* 0x000fe400078e0a18 */
[----:B------:R-:W-:Y:S02]  /*4840*/  IMAD.MOV R20, RZ, RZ, -R20 ;  /* 0x000000ffff147224 */ /* 0x000fe400078e0a14 */
[----:B------:R-:W-:Y:S01]  /*4850*/  @!P5 IMAD.IADD R72, R72, 0x1, -R16 ;  /* 0x000000014848d824 */ /* 0x000fe200078e0a10 */
[----:B------:R-:W-:Y:S01]  /*4860*/  ISETP.GT.U32.AND P5, PT, R16, R78, PT ;  /* 0x0000004e1000720c */ /* 0x000fe20003fa4070 */
[----:B------:R-:W-:-:S04]  /*4870*/  IMAD.HI.U32 R24, R11, R65, RZ ;  /* 0x000000410b187227 */ /* 0x000fc800078e00ff */
[--C-:B------:R-:W-:Y:S02]  /*4880*/  @!P2 IMAD.IADD R82, R82, 0x1, -R16.reuse ;  /* 0x000000015252a824 */ /* 0x100fe400078e0a10 */
[C---:B------:R-:W-:Y:S02]  /*4890*/  IMAD R67, R16.reuse, R20, R67 ;  /* 0x0000001410437224 */ /* 0x040fe400078e0243 */
[--C-:B------:R-:W-:Y:S01]  /*48a0*/  @!P6 IMAD.IADD R77, R77, 0x1, -R16.reuse ;  /* 0x000000014d4de824 */ /* 0x100fe200078e0a10 */
[C---:B------:R-:W-:Y:S01]  /*48b0*/  ISETP.GT.U32.AND P6, PT, R16.reuse, R83, PT ;  /* 0x000000531000720c */ /* 0x040fe20003fc4070 */
[----:B------:R-:W-:Y:S01]  /*48c0*/  @!P4 IMAD.IADD R79, R79, 0x1, -R16 ;  /* 0x000000014f4fc824 */ /* 0x000fe200078e0a10 */
[----:B------:R-:W-:Y:S01]  /*48d0*/  ISETP.GT.U32.AND P4, PT, R16, R73, PT ;  /* 0x000000491000720c */ /* 0x000fe20003f84070 */
[----:B------:R-:W-:Y:S02]  /*48e0*/  IMAD.MOV R24, RZ, RZ, -R24 ;  /* 0x000000ffff187224 */ /* 0x000fe400078e0a18 */
[----:B------:R-:W-:-:S04]  /*48f0*/  IMAD.HI.U32 R22, R11, R66, RZ ;  /* 0x000000420b167227 */ /* 0x000fc800078e00ff */
[--C-:B------:R-:W-:Y:S01]  /*4900*/  @!P1 IMAD.IADD R76, R76, 0x1, -R16.reuse ;  /* 0x000000014c4c9824 */ /* 0x100fe200078e0a10 */
[----:B------:R-:W-:Y:S01]  /*4910*/  ISETP.GT.U32.AND P1, PT, R16, R82, PT ;  /* 0x000000521000720c */ /* 0x000fe20003f24070 */
[----:B------:R-:W-:Y:S01]  /*4920*/  @!P3 IMAD.IADD R74, R74, 0x1, -R16 ;  /* 0x000000014a4ab824 */ /* 0x000fe200078e0a10 */
[C---:B------:R-:W-:Y:S01]  /*4930*/  ISETP.GT.U32.AND P3, PT, R16.reuse, R67, PT ;  /* 0x000000431000720c */ /* 0x040fe20003f64070 */
[C---:B------:R-:W-:Y:S02]  /*4940*/  IMAD R65, R16.reuse, R24, R65 ;  /* 0x0000001810417224 */ /* 0x040fe400078e0241 */
[C---:B------:R-:W-:Y:S02]  /*4950*/  IMAD R68, R16.reuse, R25, R68 ;  /* 0x0000001910447224 */ /* 0x040fe400078e0244 */
[----:B------:R-:W-:Y:S02]  /*4960*/  IMAD.MOV R27, RZ, RZ, -R22 ;  /* 0x000000ffff1b7224 */ /* 0x000fe400078e0a16 */
[----:B------:R-:W-:Y:S01]  /*4970*/  IMAD.HI.U32 R24, R11, R60, RZ ;  /* 0x0000003c0b187227 */ /* 0x000fe200078e00ff */
[----:B------:R-:W-:-:S03]  /*4980*/  ISETP.GT.U32.AND P2, PT, R16, R75, PT ;  /* 0x0000004b1000720c */ /* 0x000fc60003f44070 */
[----:B------:R-:W-:Y:S01]  /*4990*/  @!P0 IMAD.IADD R71, R71, 0x1, -R16 ;  /* 0x0000000147478824 */ /* 0x000fe200078e0a10 */
[----:B------:R-:W-:Y:S01]  /*49a0*/  ISETP.GT.U32.AND P0, PT, R16, R77, PT ;  /* 0x0000004d1000720c */ /* 0x000fe20003f04070 */
[----:B------:R-:W-:-:S04]  /*49b0*/  IMAD.HI.U32 R25, R11, R64, RZ ;  /* 0x000000400b197227 */ /* 0x000fc800078e00ff */
[C---:B------:R-:W-:Y:S02]  /*49c0*/  IMAD R70, R16.reuse, R29, R70 ;  /* 0x0000001d10467224 */ /* 0x040fe400078e0246 */
[----:B------:R-:W-:Y:S02]  /*49d0*/  IMAD R66, R16, R27, R66 ;  /* 0x0000001b10427224 */ /* 0x000fe400078e0242 */
[----:B------:R-:W-:Y:S02]  /*49e0*/  IMAD.MOV R29, RZ, RZ, -R24 ;  /* 0x000000ffff1d7224 */ /* 0x000fe400078e0a18 */
[----:B------:R-:W-:Y:S01]  /*49f0*/  @!P5 IMAD.IADD R78, R78, 0x1, -R16 ;  /* 0x000000014e4ed824 */ /* 0x000fe200078e0a10 */
[----:B------:R-:W-:Y:S01]  /*4a00*/  ISETP.GT.U32.AND P5, PT, R16, R72, PT ;  /* 0x000000481000720c */ /* 0x000fe20003fa4070 */
[----:B------:R-:W-:Y:S02]  /*4a10*/  IMAD.MOV R25, RZ, RZ, -R25 ;  /* 0x000000ffff197224 */ /* 0x000fe400078e0a19 */
[----:B------:R-:W-:-:S04]  /*4a20*/  IMAD.HI.U32 R20, R11, R63, RZ ;  /* 0x0000003f0b147227 */ /* 0x000fc800078e00ff */
[C---:B------:R-:W-:Y:S02]  /*4a30*/  IMAD R60, R16.reuse, R29, R60 ;  /* 0x0000001d103c7224 */ /* 0x040fe400078e023c */
[--C-:B------:R-:W-:Y:S01]  /*4a40*/  @!P6 IMAD.IADD R83, R83, 0x1, -R16.reuse ;  /* 0x000000015353e824 */ /* 0x100fe200078e0a10 */
[C---:B------:R-:W-:Y:S01]  /*4a50*/  ISETP.GT.U32.AND P6, PT, R16.reuse, R71, PT ;  /* 0x000000471000720c */ /* 0x040fe20003fc4070 */
[----:B------:R-:W-:Y:S01]  /*4a60*/  @!P4 IMAD.IADD R73, R73, 0x1, -R16 ;  /* 0x000000014949c824 */ /* 0x000fe200078e0a10 */
[C---:B------:R-:W-:Y:S01]  /*4a70*/  ISETP.GT.U32.AND P4, PT, R16.reuse, R66, PT ;  /* 0x000000421000720c */ /* 0x040fe20003f84070 */
[----:B------:R-:W-:Y:S02]  /*4a80*/  IMAD R64, R16, R25, R64 ;  /* 0x0000001910407224 */ /* 0x000fe400078e0240 */
[----:B------:R-:W-:Y:S02]  /*4a90*/  IMAD.MOV R20, RZ, RZ, -R20 ;  /* 0x000000ffff147224 */ /* 0x000fe400078e0a14 */
[----:B------:R-:W-:-:S04]  /*4aa0*/  IMAD.HI.U32 R25, R11, R59, RZ ;  /* 0x0000003b0b197227 */ /* 0x000fc800078e00ff */
[--C-:B------:R-:W-:Y:S01]  /*4ab0*/  @!P1 IMAD.IADD R82, R82, 0x1, -R16.reuse ;  /* 0x0000000152529824 */ /* 0x100fe200078e0a10 */
[C---:B------:R-:W-:Y:S01]  /*4ac0*/  ISETP.GT.U32.AND P1, PT, R16.reuse, R76, PT ;  /* 0x0000004c1000720c */ /* 0x040fe20003f24070 */
[--C-:B------:R-:W-:Y:S01]  /*4ad0*/  @!P3 IMAD.IADD R67, R67, 0x1, -R16.reuse ;  /* 0x000000014343b824 */ /* 0x100fe200078e0a10 */
[C---:B------:R-:W-:Y:S01]  /*4ae0*/  ISETP.GT.U32.AND P3, PT, R16.reuse, R60, PT ;  /* 0x0000003c1000720c */ /* 0x040fe20003f64070 */
[C---:B------:R-:W-:Y:S02]  /*4af0*/  IMAD R63, R16.reuse, R20, R63 ;  /* 0x00000014103f7224 */ /* 0x040fe400078e023f */
[----:B------:R-:W-:Y:S02]  /*4b00*/  IMAD.MOV R25, RZ, RZ, -R25 ;  /* 0x000000ffff197224 */ /* 0x000fe400078e0a19 */
[----:B------:R-:W-:Y:S01]  /*4b10*/  @!P0 IMAD.IADD R77, R77, 0x1, -R16 ;  /* 0x000000014d4d8824 */ /* 0x000fe200078e0a10 */
[----:B------:R-:W-:Y:S01]  /*4b20*/  ISETP.GT.U32.AND P0, PT, R16, R70, PT ;  /* 0x000000461000720c */ /* 0x000fe20003f04070 */
[----:B------:R-:W-:-:S04]  /*4b30*/  IMAD.HI.U32 R20, R11, R62, RZ ;  /* 0x0000003e0b147227 */ /* 0x000fc800078e00ff */
[--C-:B------:R-:W-:Y:S01]  /*4b40*/  @!P2 IMAD.IADD R75, R75, 0x1, -R16.reuse ;  /* 0x000000014b4ba824 */ /* 0x100fe200078e0a10 */
[C---:B------:R-:W-:Y:S01]  /*4b50*/  ISETP.GT.U32.AND P2, PT, R16.reuse, R81, PT ;  /* 0x000000511000720c */ /* 0x040fe20003f44070 */
[----:B------:R-:W-:Y:S02]  /*4b60*/  IMAD R59, R16, R25, R59 ;  /* 0x00000019103b7224 */ /* 0x000fe400078e023b */
[----:B------:R-:W-:Y:S01]  /*4b70*/  @!P5 IMAD.IADD R72, R72, 0x1, -R16 ;  /* 0x000000014848d824 */ /* 0x000fe200078e0a10 */
[----:B------:R-:W-:Y:S01]  /*4b80*/  ISETP.GT.U32.AND P5, PT, R16, R65, PT ;  /* 0x000000411000720c */ /* 0x000fe20003fa4070 */
[----:B------:R-:W-:Y:S02]  /*4b90*/  IMAD.MOV R27, RZ, RZ, -R20 ;  /* 0x000000ffff1b7224 */ /* 0x000fe400078e0a14 */
[----:B------:R-:W-:-:S04]  /*4ba0*/  IMAD.HI.U32 R20, R11, R58, RZ ;  /* 0x0000003a0b147227 */ /* 0x000fc800078e00ff */
[--C-:B------:R-:W-:Y:S01]  /*4bb0*/  @!P6 IMAD.IADD R71, R71, 0x1, -R16.reuse ;  /* 0x000000014747e824 */ /* 0x100fe200078e0a10 */
[----:B------:R-:W-:Y:S01]  /*4bc0*/  ISETP.GT.U32.AND P6, PT, R16, R64, PT ;  /* 0x000000401000720c */ /* 0x000fe20003fc4070 */
        /* <DEDUP_REMOVED lines=8> */
[--C-:B------:R-:W-:Y:S01]  /*4c50*/  @!P0 IMAD.IADD R70, R70, 0x1, -R16.reuse ;  /* 0x0000000146468824 */ /* 0x100fe200078e0a10 */
[C---:B------:R-:W-:Y:S01]  /*4c60*/  ISETP.GT.U32.AND P0, PT, R16.reuse, R63, PT ;  /* 0x0000003f1000720c */ /* 0x040fe20003f04070 */
[--C-:B------:R-:W-:Y:S01]  /*4c70*/  @!P2 IMAD.IADD R81, R81, 0x1, -R16.reuse ;  /* 0x000000015151a824 */ /* 0x100fe200078e0a10 */
[C---:B------:R-:W-:Y:S01]  /*4c80*/  ISETP.GT.U32.AND P2, PT, R16.reuse, R75, PT ;  /* 0x0000004b1000720c */ /* 0x040fe20003f44070 */
[----:B------:R-:W-:Y:S01]  /*4c90*/  @!P5 IMAD.IADD R65, R65, 0x1, -R16 ;  /* 0x000000014141d824 */ /* 0x000fe200078e0a10 */
[----:B------:R-:W-:Y:S01]  /*4ca0*/  ISETP.GT.U32.AND P5, PT, R16, R58, PT ;  /* 0x0000003a1000720c */ /* 0x000fe20003fa4070 */
[----:B------:R-:W-:-:S04]  /*4cb0*/  IMAD.HI.U32 R20, R11, R57, RZ ;  /* 0x000000390b147227 */ /* 0x000fc800078e00ff */
[----:B------:R-:W-:-:S04]  /*4cc0*/  IMAD.HI.U32 R22, R11, R61, RZ ;  /* 0x0000003d0b167227 */ /* 0x000fc800078e00ff */
[--C-:B------:R-:W-:Y:S01]  /*4cd0*/  @!P6 IMAD.IADD R64, R64, 0x1, -R16.reuse ;  /* 0x000000014040e824 */ /* 0x100fe200078e0a10 */
[C---:B------:R-:W-:Y:S01]  /*4ce0*/  ISETP.GT.U32.AND P6, PT, R16.reuse, R70, PT ;  /* 0x000000461000720c */ /* 0x040fe20003fc4070 */
[----:B------:R-:W-:Y:S01]  /*4cf0*/  @!P4 IMAD.IADD R59, R59, 0x1, -R16 ;  /* 0x000000013b3bc824 */ /* 0x000fe200078e0a10 */
[----:B------:R-:W-:Y:S01]  /*4d00*/  ISETP.GT.U32.AND P4, PT, R16, R65, PT ;  /* 0x000000411000720c */ /* 0x000fe20003f84070 */
[----:B------:R-:W-:-:S04]  /*4d10*/  IMAD.HI.U32 R25, R11, R53, RZ ;  /* 0x000000350b197227 */ /* 0x000fc800078e00ff */
[----:B------:R-:W-:Y:S02]  /*4d20*/  IMAD.MOV R20, RZ, RZ, -R20 ;  /* 0x000000ffff147224 */ /* 0x000fe400078e0a14 */
[----:B------:R-:W-:Y:S02]  /*4d30*/  IMAD.MOV R22, RZ, RZ, -R22 ;  /* 0x000000ffff167224 */ /* 0x000fe400078e0a16 */
[--C-:B------:R-:W-:Y:S02]  /*4d40*/  @!P1 IMAD.IADD R69, R69, 0x1, -R16.reuse ;  /* 0x0000000145459824 */ /* 0x100fe400078e0a10 */
[----:B------:R-:W-:Y:S01]  /*4d50*/  @!P3 IMAD.IADD R66, R66, 0x1, -R16 ;  /* 0x000000014242b824 */ /* 0x000fe200078e0a10 */
[C---:B------:R-:W-:Y:S01]  /*4d60*/  ISETP.GT.U32.AND P3, PT, R16.reuse, R60, PT ;  /* 0x0000003c1000720c */ /* 0x040fe20003f64070 */
[----:B------:R-:W-:Y:S02]  /*4d70*/  IMAD.MOV R25, RZ, RZ, -R25 ;  /* 0x000000ffff197224 */ /* 0x000fe400078e0a19 */
[----:B------:R-:W-:-:S02]  /*4d80*/  IMAD R57, R16, R20, R57 ;  /* 0x0000001410397224 */ /* 0x000fc400078e0239 */
[----:B------:R-:W-:Y:S02]  /*4d90*/  IMAD R61, R16, R22, R61 ;  /* 0x00000016103d7224 */ /* 0x000fe400078e023d */
[----:B------:R-:W-:-:S04]  /*4da0*/  IMAD.HI.U32 R20, R11, R52, RZ ;  /* 0x000000340b147227 */ /* 0x000fc800078e00ff */
[----:B------:R-:W-:Y:S01]  /*4db0*/  @!P0 IMAD.IADD R63, R63, 0x1, -R16 ;  /* 0x000000013f3f8824 */ /* 0x000fe200078e0a10 */
[C---:B------:R-:W-:Y:S01]  /*4dc0*/  ISETP.GT.U32.AND P0, PT, R16.reuse, R69, PT ;  /* 0x000000451000720c */ /* 0x040fe20003f04070 */
[----:B------:R-:W-:Y:S02]  /*4dd0*/  IMAD R62, R16, R27, R62 ;  /* 0x0000001b103e7224 */ /* 0x000fe400078e023e */
[----:B------:R-:W-:-:S04]  /*4de0*/  IMAD.HI.U32 R22, R11, R55, RZ ;  /* 0x000000370b167227 */ /* 0x000fc800078e00ff */
[----:B------:R-:W-:-:S04]  /*4df0*/  IMAD.HI.U32 R24, R11, R54, RZ ;  /* 0x000000360b187227 */ /* 0x000fc800078e00ff */
[----:B------:R-:W-:Y:S01]  /*4e00*/  @!P2 IMAD.IADD R75, R75, 0x1, -R16 ;  /* 0x000000014b4ba824 */ /* 0x000fe200078e0a10 */
[C---:B------:R-:W-:Y:S01]  /*4e10*/  ISETP.GT.U32.AND P2, PT, R16.reuse, R68, PT ;  /* 0x000000441000720c */ /* 0x040fe20003f44070 */
[----:B------:R-:W-:Y:S02]  /*4e20*/  IMAD R53, R16, R25, R53 ;  /* 0x0000001910357224 */ /* 0x000fe400078e0235 */
[----:B------:R-:W-:Y:S02]  /*4e30*/  IMAD.MOV R25, RZ, RZ, -R20 ;  /* 0x000000ffff197224 */ /* 0x000fe400078e0a14 */
[----:B------:R-:W-:Y:S01]  /*4e40*/  @!P5 IMAD.IADD R58, R58, 0x1, -R16 ;  /* 0x000000013a3ad824 */ /* 0x000fe200078e0a10 */
[C---:B------:R-:W-:Y:S01]  /*4e50*/  ISETP.GT.U32.AND P5, PT, R16.reuse, R64, PT ;  /* 0x000000401000720c */ /* 0x040fe20003fa4070 */
[----:B------:R-:W-:Y:S01]  /*4e60*/  IMAD.MOV R22, RZ, RZ, -R22 ;  /* 0x000000ffff167224 */ /* 0x000fe200078e0a16 */
[----:B------:R-:W-:Y:S01]  /*4e70*/  ISETP.GT.U32.AND P1, PT, R16, R62, PT ;  /* 0x0000003e1000720c */ /* 0x000fe20003f24070 */
[----:B------:R-:W-:-:S02]  /*4e80*/  IMAD.MOV R27, RZ, RZ, -R24 ;  /* 0x000000ffff1b7224 */ /* 0x000fc400078e0a18 */
[----:B------:R-:W-:-:S04]  /*4e90*/  IMAD.HI.U32 R20, R11, R49, RZ ;  /* 0x000000310b147227 */ /* 0x000fc800078e00ff */
[----:B------:R-:W-:Y:S02]  /*4ea0*/  IMAD R52, R16, R25, R52 ;  /* 0x0000001910347224 */ /* 0x000fe400078e0234 */
[--C-:B------:R-:W-:Y:S01]  /*4eb0*/  @!P6 IMAD.IADD R70, R70, 0x1, -R16.reuse ;  /* 0x000000014646e824 */ /* 0x100fe200078e0a10 */
[C---:B------:R-:W-:Y:S01]  /*4ec0*/  ISETP.GT.U32.AND P6, PT, R16.reuse, R59, PT ;  /* 0x0000003b1000720c */ /* 0x040fe20003fc4070 */
[----:B------:R-:W-:Y:S01]  /*4ed0*/  @!P4 IMAD.IADD R65, R65, 0x1, -R16 ;  /* 0x000000014141c824 */ /* 0x000fe200078e0a10 */
[C---:B------:R-:W-:Y:S01]  /*4ee0*/  ISETP.GT.U32.AND P4, PT, R16.reuse, R58, PT ;  /* 0x0000003a1000720c */ /* 0x040fe20003f84070 */
[C---:B------:R-:W-:Y:S02]  /*4ef0*/  IMAD R55, R16.reuse, R22, R55 ;  /* 0x0000001610377224 */ /* 0x040fe400078e0237 */
[----:B------:R-:W-:Y:S02]  /*4f00*/  IMAD R54, R16, R27, R54 ;  /* 0x0000001b10367224 */ /* 0x000fe400078e0236 */
[----:B------:R-:W-:-:S04]  /*4f10*/  IMAD.HI.U32 R22, R11, R51, RZ ;  /* 0x000000330b167227 */ /* 0x000fc800078e00ff */
[----:B------:R-:W-:-:S04]  /*4f20*/  IMAD.HI.U32 R27, R11, R50, RZ ;  /* 0x000000320b1b7227 */ /* 0x000fc800078e00ff */
[----:B------:R-:W-:Y:S02]  /*4f30*/  IMAD.MOV R20, RZ, RZ, -R20 ;  /* 0x000000ffff147224 */ /* 0x000fe400078e0a14 */
[----:B------:R-:W-:Y:S01]  /*4f40*/  @!P3 IMAD.IADD R60, R60, 0x1, -R16 ;  /* 0x000000013c3cb824 */ /* 0x000fe200078e0a10 */
[C---:B------:R-:W-:Y:S01]  /*4f50*/  ISETP.GT.U32.AND P3, PT, R16.reuse, R52, PT ;  /* 0x000000341000720c */ /* 0x040fe20003f64070 */
[----:B------:R-:W-:Y:S02]  /*4f60*/  IMAD.MOV R22, RZ, RZ, -R22 ;  /* 0x000000ffff167224 */ /* 0x000fe400078e0a16 */
[----:B------:R-:W-:Y:S02]  /*4f70*/  IMAD.MOV R27, RZ, RZ, -R27 ;  /* 0x000000ffff1b7224 */ /* 0x000fe400078e0a1b */
[----:B------:R-:W-:Y:S02]  /*4f80*/  IMAD R49, R16, R20, R49 ;  /* 0x0000001410317224 */ /* 0x000fe400078e0231 */
[----:B------:R-:W-:-:S04]  /*4f90*/  IMAD.HI.U32 R24, R11, R43, RZ ;  /* 0x0000002b0b187227 */ /* 0x000fc800078e00ff */
[----:B------:R-:W-:Y:S01]  /*4fa0*/  @!P0 IMAD.IADD R69, R69, 0x1, -R16 ;  /* 0x0000000145458824 */ /* 0x000fe200078e0a10 */
[----:B------:R-:W-:Y:S01]  /*4fb0*/  ISETP.GT.U32.AND P0, PT, R16, R63, PT ;  /* 0x0000003f1000720c */ /* 0x000fe20003f04070 */
[----:B------:R-:W-:-:S04]  /*4fc0*/  IMAD.HI.U32 R20, R11, R47, RZ ;  /* 0x0000002f0b147227 */ /* 0x000fc800078e00ff */
[----:B------:R-:W-:Y:S02]  /*4fd0*/  @!P2 IMAD.IADD R68, R68, 0x1, -R16 ;  /* 0x000000014444a824 */ /* 0x000fe400078e0a10 */
[C---:B------:R-:W-:Y:S02]  /*4fe0*/  IMAD R51, R16.reuse, R22, R51 ;  /* 0x0000001610337224 */ /* 0x040fe400078e0233 */
[----:B------:R-:W-:Y:S02]  /*4ff0*/  IMAD R50, R16, R27, R50 ;  /* 0x0000001b10327224 */ /* 0x000fe400078e0232 */
[----:B------:R-:W-:Y:S02]  /*5000*/  IMAD.MOV R24, RZ, RZ, -R24 ;  /* 0x000000ffff187224 */ /* 0x000fe400078e0a18 */
[----:B------:R-:W-:Y:S01]  /*5010*/  @!P5 IMAD.IADD R64, R64, 0x1, -R16 ;  /* 0x000000014040d824 */ /* 0x000fe200078e0a10 */
[----:B------:R-:W-:Y:S01]  /*5020*/  ISETP.GT.U32.AND P5, PT, R16, R57, PT ;  /* 0x000000391000720c */ /* 0x000fe20003fa4070 */
[----:B------:R-:W-:-:S02]  /*5030*/  IMAD.MOV R20, RZ, RZ, -R20 ;  /* 0x000000ffff147224 */ /* 0x000fc400078e0a14 */
[--C-:B------:R-:W-:Y:S01]  /*5040*/  @!P1 IMAD.IADD R62, R62, 0x1, -R16.reuse ;  /* 0x000000013e3e9824 */ /* 0x100fe200078e0a10 */
[C---:B------:R-:W-:Y:S01]  /*5050*/  ISETP.GT.U32.AND P1, PT, R16.reuse, R68, PT ;  /* 0x000000441000720c */ /* 0x040fe20003f24070 */
[C---:B------:R-:W-:Y:S02]  /*5060*/  IMAD R43, R16.reuse, R24, R43 ;  /* 0x00000018102b7224 */ /* 0x040fe400078e022b */
[--C-:B------:R-:W-:Y:S01]  /*5070*/  @!P6 IMAD.IADD R59, R59, 0x1, -R16.reuse ;  /* 0x000000013b3be824 */ /* 0x100fe200078e0a10 */
[----:B------:R-:W-:Y:S01]  /*5080*/  ISETP.GT.U32.AND P6, PT, R16, R51, PT ;  /* 0x000000331000720c */ /* 0x000fe20003fc4070 */
[----:B------:R-:W-:Y:S01]  /*5090*/  @!P4 IMAD.IADD R58, R58, 0x1, -R16 ;  /* 0x000000013a3ac824 */ /* 0x000fe200078e0a10 */
[C---:B------:R-:W-:Y:S01]  /*50a0*/  ISETP.GT.U32.AND P4, PT, R16.reuse, R50, PT ;  /* 0x000000321000720c */ /* 0x040fe20003f84070 */
[----:B------:R-:W-:Y:S02]  /*50b0*/  IMAD R47, R16, R20, R47 ;  /* 0x00000014102f7224 */ /* 0x000fe400078e022f */
[----:B------:R-:W-:-:S04]  /*50c0*/  IMAD.HI.U32 R20, R11, R41, RZ ;  /* 0x000000290b147227 */ /* 0x000fc800078e00ff */
[----:B------:R-:W-:Y:S01]  /*50d0*/  @!P3 IMAD.IADD R52, R52, 0x1, -R16 ;  /* 0x000000013434b824 */ /* 0x000fe200078e0a10 */
[C---:B------:R-:W-:Y:S01]  /*50e0*/  ISETP.GT.U32.AND P3, PT, R16.reuse, R43, PT ;  /* 0x0000002b1000720c */ /* 0x040fe20003f64070 */
[----:B------:R-:W-:Y:S02]  /*50f0*/  IMAD.MOV R20, RZ, RZ, -R20 ;  /* 0x000000ffff147224 */ /* 0x000fe400078e0a14 */
[--C-:B------:R-:W-:Y:S01]  /*5100*/  @!P0 IMAD.IADD R63, R63, 0x1, -R16.reuse ;  /* 0x000000013f3f8824 */ /* 0x100fe200078e0a10 */
[C---:B------:R-:W-:Y:S01]  /*5110*/  ISETP.GT.U32.AND P0, PT, R16.reuse, R55, PT ;  /* 0x000000371000720c */ /* 0x040fe20003f04070 */
[C---:B------:R-:W-:Y:S02]  /*5120*/  IMAD R41, R16.reuse, R20, R41 ;  /* 0x0000001410297224 */ /* 0x040fe400078e0229 */
[--C-:B------:R-:W-:Y:S01]  /*5130*/  @!P5 IMAD.IADD R57, R57, 0x1, -R16.reuse ;  /* 0x000000013939d824 */ /* 0x100fe200078e0a10 */
[----:B------:R-:W-:Y:S01]  /*5140*/  ISETP.GT.U32.AND P5, PT, R16, R49, PT ;  /* 0x000000311000720c */ /* 0x000fe20003fa4070 */
[--C-:B------:R-:W-:Y:S01]  /*5150*/  @!P1 IMAD.IADD R68, R68, 0x1, -R16.reuse ;  /* 0x0000000144449824 */ /* 0x100fe200078e0a10 */
[C---:B------:R-:W-:Y:S01]  /*5160*/  ISETP.GT.U32.AND P1, PT, R16.reuse, R62, PT ;  /* 0x0000003e1000720c */ /* 0x040fe20003f24070 */
[--C-:B------:R-:W-:Y:S01]  /*5170*/  @!P6 IMAD.IADD R51, R51, 0x1, -R16.reuse ;  /* 0x000000013333e824 */ /* 0x100fe200078e0a10 */
[----:B------:R-:W-:Y:S01]  /*5180*/  ISETP.GT.U32.AND P6, PT, R16, R41, PT ;  /* 0x000000291000720c */ /* 0x000fe20003fc4070 */
[----:B------:R-:W-:Y:S01]  /*5190*/  @!P4 IMAD.IADD R50, R50, 0x1, -R16 ;  /* 0x000000013232c824 */ /* 0x000fe200078e0a10 */
[----:B------:R-:W-:Y:S01]  /*51a0*/  ISETP.GT.U32.AND P4, PT, R16, R57, PT ;  /* 0x000000391000720c */ /* 0x000fe20003f84070 */
[----:B------:R-:W-:-:S04]  /*51b0*/  IMAD.HI.U32 R20, R11, R37, RZ ;  /* 0x000000250b147227 */ /* 0x000fc800078e00ff */
[----:B------:R-:W-:-:S04]  /*51c0*/  IMAD.HI.U32 R25, R11, R56, RZ ;  /* 0x000000380b197227 */ /* 0x000fc800078e00ff */
[----:B------:R-:W-:Y:S01]  /*51d0*/  @!P3 IMAD.IADD R43, R43, 0x1, -R16 ;  /* 0x000000012b2bb824 */ /* 0x000fe200078e0a10 */
[C---:B------:R-:W-:Y:S01]  /*51e0*/  ISETP.GT.U32.AND P3, PT, R16.reuse, R51, PT ;  /* 0x000000331000720c */ /* 0x040fe20003f64070 */
[----:B------:R-:W-:Y:S02]  /*51f0*/  IMAD.MOV R20, RZ, RZ, -R20 ;  /* 0x000000ffff147224 */ /* 0x000fe400078e0a14 */
[--C-:B------:R-:W-:Y:S02]  /*5200*/  @!P0 IMAD.IADD R55, R55, 0x1, -R16.reuse ;  /* 0x0000000137378824 */ /* 0x100fe400078e0a10 */
[----:B------:R-:W-:Y:S02]  /*5210*/  IMAD.MOV R25, RZ, RZ, -R25 ;  /* 0x000000ffff197224 */ /* 0x000fe400078e0a19 */
[C---:B------:R-:W-:Y:S02]  /*5220*/  IMAD R37, R16.reuse, R20, R37 ;  /* 0x0000001410257224 */ /* 0x040fe400078e0225 */
[----:B------:R-:W-:Y:S01]  /*5230*/  @!P5 IMAD.IADD R49, R49, 0x1, -R16 ;  /* 0x000000013131d824 */ /* 0x000fe200078e0a10 */
[C---:B------:R-:W-:Y:S01]  /*5240*/  ISETP.GT.U32.AND P5, PT, R16.reuse, R55, PT ;  /* 0x000000371000720c */ /* 0x040fe20003fa4070 */
[----:B------:R-:W-:-:S02]  /*5250*/  IMAD R56, R16, R25, R56 ;  /* 0x0000001910387224 */ /* 0x000fc400078e0238 */
[----:B------:R-:W-:-:S04]  /*5260*/  IMAD.HI.U32 R20, R11, R46, RZ ;  /* 0x0000002e0b147227 */ /* 0x000fc800078e00ff */
[----:B------:R-:W-:Y:S01]  /*5270*/  @!P1 IMAD.IADD R62, R62, 0x1, -R16 ;  /* 0x000000013e3e9824 */ /* 0x000fe200078e0a10 */
[C---:B------:R-:W-:Y:S01]  /*5280*/  ISETP.GT.U32.AND P1, PT, R16.reuse, R54, PT ;  /* 0x000000361000720c */ /* 0x040fe20003f24070 */
[----:B------:R-:W-:Y:S01]  /*5290*/  IMAD.HI.U32 R25, R11, R45, RZ ;  /* 0x0000002d0b197227 */ /* 0x000fe200078e00ff */
[----:B------:R-:W-:-:S03]  /*52a0*/  ISETP.GT.U32.AND P0, PT, R16, R56, PT ;  /* 0x000000381000720c */ /* 0x000fc60003f04070 */
[--C-:B------:R-:W-:Y:S02]  /*52b0*/  @!P6 IMAD.IADD R41, R41, 0x1, -R16.reuse ;  /* 0x000000012929e824 */ /* 0x100fe400078e0a10 */
[----:B------:R-:W-:Y:S01]  /*52c0*/  @!P4 IMAD.IADD R57, R57, 0x1, -R16 ;  /* 0x000000013939c824 */ /* 0x000fe200078e0a10 */
[----:B------:R-:W-:Y:S01]  /*52d0*/  ISETP.GT.U32.AND P4, PT, R16, R50, PT ;  /* 0x000000321000720c */ /* 0x000fe20003f84070 */
[----:B------:R-:W-:Y:S02]  /*52e0*/  IMAD.MOV R20, RZ, RZ, -R20 ;  /* 0x000000ffff147224 */ /* 0x000fe400078e0a14 */
[----:B------:R-:W-:-:S04]  /*52f0*/  IMAD.HI.U32 R22, R11, R39, RZ ;  /* 0x000000270b167227 */ /* 0x000fc800078e00ff */
[----:B------:R-:W-:Y:S02]  /*5300*/  IMAD.MOV R25, RZ, RZ, -R25 ;  /* 0x000000ffff197224 */ /* 0x000fe400078e0a19 */
[----:B------:R-:W-:Y:S01]  /*5310*/  @!P3 IMAD.IADD R51, R51, 0x1, -R16 ;  /* 0x000000013333b824 */ /* 0x000fe200078e0a10 */
[C---:B------:R-:W-:Y:S01]  /*5320*/  ISETP.GT.U32.AND P3, PT, R16.reuse, R41, PT ;  /* 0x000000291000720c */ /* 0x040fe20003f64070 */
[C---:B------:R-:W-:Y:S02]  /*5330*/  IMAD R46, R16.reuse, R20, R46 ;  /* 0x00000014102e7224 */ /* 0x040fe400078e022e */
[----:B------:R-:W-:Y:S02]  /*5340*/  IMAD.MOV R22, RZ, RZ, -R22 ;  /* 0x000000ffff167224 */ /* 0x000fe400078e0a16 */
[----:B------:R-:W-:Y:S02]  /*5350*/  IMAD R45, R16, R25, R45 ;  /* 0x00000019102d7224 */ /* 0x000fe400078e022d */
[----:B------:R-:W-:-:S04]  /*5360*/  IMAD.HI.U32 R20, R11, R42, RZ ;  /* 0x0000002a0b147227 */ /* 0x000fc800078e00ff */
[----:B------:R-:W-:-:S04]  /*5370*/  IMAD.HI.U32 R25, R11, R35, RZ ;  /* 0x000000230b197227 */ /* 0x000fc800078e00ff */
[C---:B------:R-:W-:Y:S02]  /*5380*/  IMAD R39, R16.reuse, R22, R39 ;  /* 0x0000001610277224 */ /* 0x040fe400078e0227 */
[----:B------:R-:W-:Y:S02]  /*5390*/  IMAD.MOV R20, RZ, RZ, -R20 ;  /* 0x000000ffff147224 */ /* 0x000fe400078e0a14 */
[--C-:B------:R-:W-:Y:S01]  /*53a0*/  @!P5 IMAD.IADD R55, R55, 0x1, -R16.reuse ;  /* 0x000000013737d824 */ /* 0x100fe200078e0a10 */
[----:B------:R-:W-:Y:S01]  /*53b0*/  ISETP.GT.U32.AND P5, PT, R16, R49, PT ;  /* 0x000000311000720c */ /* 0x000fe20003fa4070 */
[----:B------:R-:W-:Y:S02]  /*53c0*/  IMAD.MOV R25, RZ, RZ, -R25 ;  /* 0x000000ffff197224 */ /* 0x000fe400078e0a19 */
[----:B------:R-:W-:Y:S02]  /*53d0*/  @!P1 IMAD.IADD R54, R54, 0x1, -R16 ;  /* 0x0000000136369824 */ /* 0x000fe400078e0a10 */
[----:B------:R-:W-:-:S02]  /*53e0*/  IMAD R42, R16, R20, R42 ;  /* 0x00000014102a7224 */ /* 0x000fc400078e022a */
[--C-:B------:R-:W-:Y:S01]  /*53f0*/  @!P4 IMAD.IADD R50, R50, 0x1, -R16.reuse ;  /* 0x000000013232c824 */ /* 0x100fe200078e0a10 */
[C---:B------:R-:W-:Y:S01]  /*5400*/  ISETP.GT.U32.AND P4, PT, R16.reuse, R39, PT ;  /* 0x000000271000720c */ /* 0x040fe20003f84070 */
[----:B------:R-:W-:Y:S02]  /*5410*/  IMAD R35, R16, R25, R35 ;  /* 0x0000001910237224 */ /* 0x000fe400078e0223 */
[----:B------:R-:W-:Y:S01]  /*5420*/  @!P0 IMAD.IADD R56, R56, 0x1, -R16 ;  /* 0x0000000138388824 */ /* 0x000fe200078e0a10 */
[----:B------:R-:W-:Y:S01]  /*5430*/  ISETP.GT.U32.AND P0, PT, R16, R54, PT ;  /* 0x000000361000720c */ /* 0x000fe20003f04070 */
[----:B------:R-:W-:-:S04]  /*5440*/  IMAD.HI.U32 R25, R11, R40, RZ ;  /* 0x000000280b197227 */ /* 0x000fc800078e00ff */
[--C-:B------:R-:W-:Y:S01]  /*5450*/  @!P3 IMAD.IADD R41, R41, 0x1, -R16.reuse ;  /* 0x000000012929b824 */ /* 0x100fe200078e0a10 */
[C---:B------:R-:W-:Y:S01]  /*5460*/  ISETP.GT.U32.AND P3, PT, R16.reuse, R42, PT ;  /* 0x0000002a1000720c */ /* 0x040fe20003f64070 */
[----:B------:R-:W-:Y:S01]  /*5470*/  IMAD.MOV R25, RZ, RZ, -R25 ;  /* 0x000000ffff197224 */ /* 0x000fe200078e0a19 */
[----:B------:R-:W-:Y:S01]  /*5480*/  IABS R27, R166 ;  /* 0x000000a6001b7213 */ /* 0x000fe20000000000 */
[----:B------:R-:W-:Y:S01]  /*5490*/  @!P5 IMAD.IADD R49, R49, 0x1, -R16 ;  /* 0x000000013131d824 */ /* 0x000fe200078e0a10 */
[C---:B------:R-:W-:Y:S01]  /*54a0*/  ISETP.GT.U32.AND P5, PT, R16.reuse, R37, PT ;  /* 0x000000251000720c */ /* 0x040fe20003fa4070 */
[----:B------:R-:W-:Y:S02]  /*54b0*/  IMAD R40, R16, R25, R40 ;  /* 0x0000001910287224 */ /* 0x000fe400078e0228 */
[----:B------:R-:W-:-:S04]  /*54c0*/  IMAD.HI.U32 R24, R11, R48, RZ ;  /* 0x000000300b187227 */ /* 0x000fc800078e00ff */
[----:B------:R-:W-:-:S04]  /*54d0*/  IMAD.HI.U32 R20, R11, R36, RZ ;  /* 0x000000240b147227 */ /* 0x000fc800078e00ff */
[--C-:B------:R-:W-:Y:S01]  /*54e0*/  @!P4 IMAD.IADD R39, R39, 0x1, -R16.reuse ;  /* 0x000000012727c824 */ /* 0x100fe200078e0a10 */
[----:B------:R-:W-:Y:S01]  /*54f0*/  ISETP.GT.U32.AND P4, PT, R16, R40, PT ;  /* 0x000000281000720c */ /* 0x000fe20003f84070 */
[----:B------:R-:W-:Y:S01]  /*5500*/  @!P0 IMAD.IADD R54, R54, 0x1, -R16 ;  /* 0x0000000136368824 */ /* 0x000fe200078e0a10 */
[----:B------:R-:W-:Y:S01]  /*5510*/  ISETP.GT.U32.AND P0, PT, R16, R56, PT ;  /* 0x000000381000720c */ /* 0x000fe20003f04070 */
[----:B------:R-:W-:Y:S02]  /*5520*/  IMAD.MOV R24, RZ, RZ, -R24 ;  /* 0x000000ffff187224 */ /* 0x000fe400078e0a18 */
[----:B------:R-:W-:Y:S02]  /*5530*/  IMAD.MOV R20, RZ, RZ, -R20 ;  /* 0x000000ffff147224 */ /* 0x000fe400078e0a14 */
[----:B------:R-:W-:-:S04]  /*5540*/  IMAD.HI.U32 R107, R11, R27, RZ ;  /* 0x0000001b0b6b7227 */ /* 0x000fc800078e00ff */
[----:B------:R-:W-:Y:S01]  /*5550*/  @!P3 IMAD.IADD R42, R42, 0x1, -R16 ;  /* 0x000000012a2ab824 */ /* 0x000fe200078e0a10 */
[C---:B------:R-:W-:Y:S01]  /*5560*/  ISETP.GT.U32.AND P3, PT, R16.reuse, R39, PT ;  /* 0x000000271000720c */ /* 0x040fe20003f64070 */
[C---:B------:R-:W-:Y:S02]  /*5570*/  IMAD R48, R16.reuse, R24, R48 ;  /* 0x0000001810307224 */ /* 0x040fe400078e0230 */
[----:B------:R-:W-:Y:S02]  /*5580*/  IMAD R36, R16, R20, R36 ;  /* 0x0000001410247224 */ /* 0x000fe400078e0224 */
[----:B------:R-:W-:Y:S02]  /*5590*/  IMAD.MOV R107, RZ, RZ, -R107 ;  /* 0x000000ffff6b7224 */ /* 0x000fe400078e0a6b */
[----:B------:R-:W-:-:S04]  /*55a0*/  IMAD.HI.U32 R24, R11, R38, RZ ;  /* 0x000000260b187227 */ /* 0x000fc800078e00ff */
[----:B------:R-:W-:-:S04]  /*55b0*/  IMAD.HI.U32 R20, R11, R33, RZ ;  /* 0x000000210b147227 */ /* 0x000fc800078e00ff */
[----:B------:R-:W-:Y:S01]  /*55c0*/  IMAD R27, R16, R107, R27 ;  /* 0x0000006b101b7224 */ /* 0x000fe200078e021b */
[----:B------:R-:W-:Y:S01]  /*55d0*/  IABS R107, R158 ;  /* 0x0000009e006b7213 */ /* 0x000fe20000000000 */
[----:B------:R-:W-:Y:S02]  /*55e0*/  @!P5 IMAD.IADD R37, R37, 0x1, -R16 ;  /* 0x000000012525d824 */ /* 0x000fe400078e0a10 */
[----:B------:R-:W-:Y:S02]  /*55f0*/  IMAD.MOV R24, RZ, RZ, -R24 ;  /* 0x000000ffff187224 */ /* 0x000fe400078e0a18 */
[----:B------:R-:W-:Y:S01]  /*5600*/  IMAD.MOV R20, RZ, RZ, -R20 ;  /* 0x000000ffff147224 */ /* 0x000fe200078e0a14 */
[----:B------:R-:W-:Y:S01]  /*5610*/  IABS R31, R173 ;  /* 0x000000ad001f7213 */ /* 0x000fe20000000000 */
[----:B------:R-:W-:Y:S01]  /*5620*/  @!P4 IMAD.IADD R40, R40, 0x1, -R16 ;  /* 0x000000012828c824 */ /* 0x000fe200078e0a10 */
[C---:B------:R-:W-:Y:S01]  /*5630*/  ISETP.GT.U32.AND P4, PT, R16.reuse, R37, PT ;  /* 0x000000251000720c */ /* 0x040fe20003f84070 */
[----:B------:R-:W-:-:S02]  /*5640*/  IMAD R38, R16, R24, R38 ;  /* 0x0000001810267224 */ /* 0x000fc400078e0226 */
[----:B------:R-:W-:Y:S02]  /*5650*/  IMAD R33, R16, R20, R33 ;  /* 0x0000001410217224 */ /* 0x000fe400078e0221 */
[----:B------:R-:W-:Y:S01]  /*5660*/  @!P0 IMAD.IADD R56, R56, 0x1, -R16 ;  /* 0x0000000138388824 */ /* 0x000fe200078e0a10 */
[----:B------:R-:W-:Y:S01]  /*5670*/  ISETP.GT.U32.AND P0, PT, R16, R35, PT ;  /* 0x000000231000720c */ /* 0x000fe20003f04070 */
[----:B------:R-:W-:-:S04]  /*5680*/  IMAD.HI.U32 R20, R11, R30, RZ ;  /* 0x0000001e0b147227 */ /* 0x000fc800078e00ff */
[----:B------:R-:W-:Y:S01]  /*5690*/  IMAD.HI.U32 R18, R11, R107, RZ ;  /* 0x0000006b0b127227 */ /* 0x000fe200078e00ff */
[----:B------:R-:W-:-:S03]  /*56a0*/  IABS R108, R156 ;  /* 0x0000009c006c7213 */ /* 0x000fc60000000000 */
[----:B------:R-:W-:Y:S01]  /*56b0*/  @!P3 IMAD.IADD R39, R39, 0x1, -R16 ;  /* 0x000000012727b824 */ /* 0x000fe200078e0a10 */
[C---:B------:R-:W-:Y:S01]  /*56c0*/  ISETP.GT.U32.AND P3, PT, R16.reuse, R42, PT ;  /* 0x0000002a1000720c */ /* 0x040fe20003f64070 */
[----:B------:R-:W-:Y:S01]  /*56d0*/  IMAD.HI.U32 R22, R11, R44, RZ ;  /* 0x0000002c0b167227 */ /* 0x000fe200078e00ff */
[----:B------:R-:W-:-:S03]  /*56e0*/  ISETP.GT.U32.AND P5, PT, R16, R38, PT ;  /* 0x000000261000720c */ /* 0x000fc60003fa4070 */
[----:B------:R-:W-:-:S04]  /*56f0*/  IMAD.HI.U32 R24, R11, R31, RZ ;  /* 0x0000001f0b187227 */ /* 0x000fc800078e00ff */
[----:B------:R-:W-:Y:S02]  /*5700*/  IMAD.MOV R20, RZ, RZ, -R20 ;  /* 0x000000ffff147224 */ /* 0x000fe400078e0a14 */
[----:B------:R-:W-:Y:S02]  /*5710*/  IMAD.MOV R18, RZ, RZ, -R18 ;  /* 0x000000ffff127224 */ /* 0x000fe400078e0a12 */
[----:B------:R-:W-:Y:S02]  /*5720*/  IMAD.MOV R22, RZ, RZ, -R22 ;  /* 0x000000ffff167224 */ /* 0x000fe400078e0a16 */
[----:B------:R-:W-:Y:S02]  /*5730*/  IMAD.MOV R24, RZ, RZ, -R24 ;  /* 0x000000ffff187224 */ /* 0x000fe400078e0a18 */
[C---:B------:R-:W-:Y:S02]  /*5740*/  IMAD R30, R16.reuse, R20, R30 ;  /* 0x00000014101e7224 */ /* 0x040fe400078e021e */
[----:B------:R-:W-:-:S02]  /*5750*/  IMAD R107, R16, R18, R107 ;  /* 0x00000012106b7224 */ /* 0x000fc400078e026b */
[----:B------:R-:W-:-:S04]  /*5760*/  IMAD.HI.U32 R20, R11, R28, RZ ;  /* 0x0000001c0b147227 */ /* 0x000fc800078e00ff */
[----:B------:R-:W-:Y:S01]  /*5770*/  IMAD.HI.U32 R18, R11, R108, RZ ;  /* 0x0000006c0b127227 */ /* 0x000fe200078e00ff */
[----:B------:R-:W-:-:S03]  /*5780*/  IABS R109, R154 ;  /* 0x0000009a006d7213 */ /* 0x000fc60000000000 */
[C---:B------:R-:W-:Y:S02]  /*5790*/  IMAD R44, R16.reuse, R22, R44 ;  /* 0x00000016102c7224 */ /* 0x040fe400078e022c */
[C---:B------:R-:W-:Y:S01]  /*57a0*/  IMAD R31, R16.reuse, R24, R31 ;  /* 0x00000018101f7224 */ /* 0x040fe200078e021f */
[----:B------:R-:W-:Y:S01]  /*57b0*/  IABS R24, R160 ;  /* 0x000000a000187213 */ /* 0x000fe20000000000 */
[----:B------:R-:W-:Y:S01]  /*57c0*/  @!P4 IMAD.IADD R37, R37, 0x1, -R16 ;  /* 0x000000012525c824 */ /* 0x000fe200078e0a10 */
[----:B------:R-:W-:Y:S01]  /*57d0*/  ISETP.GT.U32.AND P4, PT, R16, R40, PT ;  /* 0x000000281000720c */ /* 0x000fe20003f84070 */
[----:B------:R-:W-:-:S04]  /*57e0*/  IMAD.HI.U32 R22, R11, R34, RZ ;  /* 0x000000220b167227 */ /* 0x000fc800078e00ff */
[----:B------:R-:W-:Y:S02]  /*57f0*/  IMAD.MOV R20, RZ, RZ, -R20 ;  /* 0x000000ffff147224 */ /* 0x000fe400078e0a14 */
[----:B------:R-:W-:Y:S02]  /*5800*/  IMAD.MOV R18, RZ, RZ, -R18 ;  /* 0x000000ffff127224 */ /* 0x000fe400078e0a12 */
[--C-:B------:R-:W-:Y:S01]  /*5810*/  @!P0 IMAD.IADD R35, R35, 0x1, -R16.reuse ;  /* 0x0000000123238824 */ /* 0x100fe200078e0a10 */
[----:B------:R-:W-:Y:S01]  /*5820*/  IABS R29, R170 ;  /* 0x000000aa001d7213 */ /* 0x000fe20000000000 */
[----:B------:R-:W-:Y:S01]  /*5830*/  @!P3 IMAD.IADD R42, R42, 0x1, -R16 ;  /* 0x000000012a2ab824 */ /* 0x000fe200078e0a10 */
[----:B------:R-:W-:Y:S01]  /*5840*/  ISETP.GT.U32.AND P3, PT, R16, R31, PT ;  /* 0x0000001f1000720c */ /* 0x000fe20003f64070 */
[----:B------:R-:W-:Y:S02]  /*5850*/  IMAD.MOV R22, RZ, RZ, -R22 ;  /* 0x000000ffff167224 */ /* 0x000fe400078e0a16 */
[----:B------:R-:W-:-:S04]  /*5860*/  IMAD.HI.U32 R25, R11, R32, RZ ;  /* 0x000000200b197227 */ /* 0x000fc800078e00ff */
[C---:B------:R-:W-:Y:S02]  /*5870*/  IMAD R28, R16.reuse, R20, R28 ;  /* 0x00000014101c7224 */ /* 0x040fe400078e021c */
[----:B------:R-:W-:Y:S02]  /*5880*/  IMAD R108, R16, R18, R108 ;  /* 0x00000012106c7224 */ /* 0x000fe400078e026c */
[----:B------:R-:W-:Y:S01]  /*5890*/  @!P5 IMAD.IADD R38, R38, 0x1, -R16 ;  /* 0x000000012626d824 */ /* 0x000fe200078e0a10 */
[----:B------:R-:W-:Y:S01]  /*58a0*/  ISETP.GT.U32.AND P5, PT, R16, R35, PT ;  /* 0x000000231000720c */ /* 0x000fe20003fa4070 */
[----:B------:R-:W-:-:S04]  /*58b0*/  IMAD.HI.U32 R20, R11, R24, RZ ;  /* 0x000000180b147227 */ /* 0x000fc800078e00ff */
[----:B------:R-:W-:-:S04]  /*58c0*/  IMAD.HI.U32 R18, R11, R109, RZ ;  /* 0x0000006d0b127227 */ /* 0x000fc800078e00ff */
[----:B------:R-:W-:Y:S02]  /*58d0*/  IMAD R34, R16, R22, R34 ;  /* 0x0000001610227224 */ /* 0x000fe400078e0222 */
[----:B------:R-:W-:Y:S02]  /*58e0*/  IMAD.MOV R25, RZ, RZ, -R25 ;  /* 0x000000ffff197224 */ /* 0x000fe400078e0a19 */
[----:B------:R-:W-:-:S04]  /*58f0*/  IMAD.HI.U32 R22, R11, R29, RZ ;  /* 0x0000001d0b167227 */ /* 0x000fc800078e00ff */
[----:B------:R-:W-:Y:S02]  /*5900*/  IMAD.MOV R20, RZ, RZ, -R20 ;  /* 0x000000ffff147224 */ /* 0x000fe400078e0a14 */
[----:B------:R-:W-:Y:S01]  /*5910*/  IMAD.MOV R18, RZ, RZ, -R18 ;  /* 0x000000ffff127224 */ /* 0x000fe200078e0a12 */
[----:B------:R-:W-:Y:S01]  /*5920*/  IABS R26, R164 ;  /* 0x000000a4001a7213 */ /* 0x000fe20000000000 */
[C---:B------:R-:W-:Y:S01]  /*5930*/  IMAD R32, R16.reuse, R25, R32 ;  /* 0x0000001910207224 */ /* 0x040fe200078e0220 */
[----:B------:R-:W-:Y:S01]  /*5940*/  IABS R25, R162 ;  /* 0x000000a200197213 */ /* 0x000fe20000000000 */
[----:B------:R-:W-:Y:S02]  /*5950*/  IMAD.MOV R22, RZ, RZ, -R22 ;  /* 0x000000ffff167224 */ /* 0x000fe400078e0a16 */
[C---:B------:R-:W-:Y:S02]  /*5960*/  IMAD R24, R16.reuse, R20, R24 ;  /* 0x0000001410187224 */ /* 0x040fe400078e0218 */
[----:B------:R-:W-:Y:S01]  /*5970*/  IMAD R109, R16, R18, R109 ;  /* 0x00000012106d7224 */ /* 0x000fe200078e026d */
[----:B---3--:R-:W-:Y:S01]  /*5980*/  IABS R18, R152 ;  /* 0x0000009800127213 */ /* 0x008fe20000000000 */
        /* <DEDUP_REMOVED lines=11> */
[----:B------:R-:W-:Y:S01]  /*5a40*/  @!P4 IMAD.IADD R30, R30, 0x1, -R16 ;  /* 0x000000011e1ec824 */ /* 0x000fe200078e0a10 */
[C---:B------:R-:W-:Y:S01]  /*5a50*/  ISETP.GT.U32.AND P4, PT, R16.reuse, R107, PT ;  /* 0x0000006b1000720c */ /* 0x040fe20003f84070 */
[----:B------:R-:W-:Y:S02]  /*5a60*/  IMAD R11, R16, R11, R18 ;  /* 0x0000000b100b7224 */ /* 0x000fe400078e0212 */
[--C-:B------:R-:W-:Y:S02]  /*5a70*/  @!P3 IMAD.IADD R24, R24, 0x1, -R16.reuse ;  /* 0x000000011818b824 */ /* 0x100fe400078e0a10 */
[----:B------:R-:W-:Y:S01]  /*5a80*/  @!P5 IMAD.IADD R38, R38, 0x1, -R16 ;  /* 0x000000012626d824 */ /* 0x000fe200078e0a10 */
[C---:B------:R-:W-:Y:S02]  /*5a90*/  ISETP.GT.U32.AND P3, PT, R16.reuse, R11, PT ;  /* 0x0000000b1000720c */ /* 0x040fe40003f64070 */
[----:B------:R-:W-:Y:S01]  /*5aa0*/  ISETP.GT.U32.AND P5, PT, R16, R29, PT ;  /* 0x0000001d1000720c */ /* 0x000fe20003fa4070 */
[----:B------:R-:W-:Y:S01]  /*5ab0*/  STL [R1+0x4e4], R180 ;  /* 0x0004e4b401007387 */ /* 0x000fe20000100800 */
[----:B--2---:R-:W-:-:S03]  /*5ac0*/  SHF.R.U32.HI R18, RZ, 0x5, R182 ;  /* 0x00000005ff127819 */ /* 0x004fc600000116b6 */
[----:B------:R-:W-:Y:S01]  /*5ad0*/  @!P4 IMAD.IADD R107, R107, 0x1, -R16 ;  /* 0x000000016b6bc824 */ /* 0x000fe200078e0a10 */
[----:B------:R-:W-:Y:S01]  /*5ae0*/  STL [R1+0x4e8], R179 ;  /* 0x0004e8b301007387 */ /* 0x000fe20000100800 */
[----:B------:R-:W-:-:S03]  /*5af0*/  R2UR UR20, R18 ;  /* 0x00000000121472ca */ /* 0x000fc600000e0000 */
[----:B------:R-:W-:Y:S01]  /*5b00*/  STL [R1+0x4ec], R0 ;  /* 0x0004ec0001007387 */ /* 0x000fe20000100800 */
[--C-:B------:R-:W-:Y:S01]  /*5b10*/  @!P3 IMAD.IADD R11, R11, 0x1, -R16.reuse ;  /* 0x000000010b0bb824 */ /* 0x100fe200078e0a10 */
[C---:B------:R-:W-:Y:S02]  /*5b20*/  ISETP.GT.U32.AND P3, PT, R16.reuse, R107, PT ;  /* 0x0000006b1000720c */ /* 0x040fe40003f64070 */
[----:B------:R0:W-:Y:S01]  /*5b30*/  STL [R1+0x4f0], R251 ;  /* 0x0004f0fb01007387 */ /* 0x0001e20000100800 */
[--C-:B------:R-:W-:Y:S01]  /*5b40*/  @!P5 IMAD.IADD R29, R29, 0x1, -R16.reuse ;  /* 0x000000011d1dd824 */ /* 0x100fe200078e0a10 */
[----:B------:R-:W-:Y:S02]  /*5b50*/  ISETP.GT.U32.AND P5, PT, R16, R31, PT ;  /* 0x0000001f1000720c */ /* 0x000fe40003fa4070 */
[----:B------:R1:W-:Y:S04]  /*5b60*/  STL [R1+0x4f4], R249 ;  /* 0x0004f4f901007387 */ /* 0x0003e80000100800 */
[----:B------:R-:W2:Y:S04]  /*5b70*/  LDL R18, [R1+0x368] ;  /* 0x0003680001127983 */ /* 0x000ea80000100800 */
[----:B0-----:R-:W3:Y:S04]  /*5b80*/  LDL R251, [R1+0x370] ;  /* 0x0003700001fb7983 */ /* 0x001ee80000100800 */
[----:B-1----:R-:W4:Y:S01]  /*5b90*/  LDL R249, [R1+0x36c] ;  /* 0x00036c0001f97983 */ /* 0x002f220000100800 */
[----:B------:R-:W-:Y:S01]  /*5ba0*/  LOP3.LUT R20, R182, 0x80, RZ, 0xc0, !PT ;  /* 0x00000080b6147812 */ /* 0x000fe200078ec0ff */
[--C-:B------:R-:W-:Y:S01]  /*5bb0*/  @!P3 IMAD.IADD R107, R107, 0x1, -R16.reuse ;  /* 0x000000016b6bb824 */ /* 0x100fe200078e0a10 */
[----:B------:R-:W-:Y:S01]  /*5bc0*/  ISETP.GE.AND P3, PT, R7, RZ, PT ;  /* 0x000000ff0700720c */ /* 0x000fe20003f66270 */
[----:B------:R-:W4:Y:S01]  /*5bd0*/  LDL R0, [R1+0x2bc] ;  /* 0x0002bc0001007983 */ /* 0x000f220000100800 */
[----:B------:R-:W-:Y:S01]  /*5be0*/  R2UR UR13, R20 ;  /* 0x00000000140d72ca */ /* 0x000fe200000e0000 */
[----:B------:R-:W-:Y:S01]  /*5bf0*/  @!P5 IMAD.IADD R31, R31, 0x1, -R16 ;  /* 0x000000011f1fd824 */ /* 0x000fe200078e0a10 */
[----:B------:R-:W-:Y:S01]  /*5c00*/  ISETP.GE.AND P5, PT, R181, RZ, PT ;  /* 0x000000ffb500720c */ /* 0x000fe20003fa6270 */
[----:B------:R-:W4:Y:S04]  /*5c10*/  LDL R179, [R1+0x378] ;  /* 0x0003780001b37983 */ /* 0x000f280000100800 */
[----:B------:R-:W4:Y:S04]  /*5c20*/  LDL R180, [R1+0x37c] ;  /* 0x00037c0001b47983 */ /* 0x000f280000100800 */
[----:B------:R-:W4:Y:S04]  /*5c30*/  LDL R20, [R1+0x374] ;  /* 0x0003740001147983 */ /* 0x000f280000100800 */
[----:B------:R-:W4:Y:S04]  /*5c40*/  LDL.LU R7, [R1+0x4f8] ;  /* 0x0004f80001077983 */ /* 0x000f280000300800 */
[----:B------:R-:W4:Y:S01]  /*5c50*/  LDL R181, [R1+0x2c0] ;  /* 0x0002c00001b57983 */ /* 0x000f220000100800 */
[----:B------:R-:W-:-:S13]  /*5c60*/  ISETP.GT.U32.AND P2, PT, R16, R61, PT ;  /* 0x0000003d1000720c */ /* 0x000fda0003f44070 */
[----:B------:R-:W-:Y:S01]  /*5c70*/  @!P2 IMAD.IADD R61, R61, 0x1, -R16 ;  /* 0x000000013d3da824 */ /* 0x000fe200078e0a10 */
[----:B------:R-:W-:-:S13]  /*5c80*/  ISETP.GT.U32.AND P2, PT, R16, R67, PT ;  /* 0x000000431000720c */ /* 0x000fda0003f44070 */
[----:B------:R-:W-:Y:S01]  /*5c90*/  @!P2 IMAD.IADD R67, R67, 0x1, -R16 ;  /* 0x000000014343a824 */ /* 0x000fe200078e0a10 */
[----:B------:R-:W-:-:S13]  /*5ca0*/  ISETP.GT.U32.AND P2, PT, R16, R61, PT ;  /* 0x0000003d1000720c */ /* 0x000fda0003f44070 */
[----:B------:R-:W-:Y:S01]  /*5cb0*/  @!P2 IMAD.IADD R61, R61, 0x1, -R16 ;  /* 0x000000013d3da824 */ /* 0x000fe200078e0a10 */
[C---:B------:R-:W-:Y:S02]  /*5cc0*/  ISETP.GT.U32.AND P2, PT, R16.reuse, R53, PT ;  /* 0x000000351000720c */ /* 0x040fe40003f44070 */
[----:B------:R-:W-:-:S11]  /*5cd0*/  ISETP.GT.U32.AND P1, PT, R16, R47, PT ;  /* 0x0000002f1000720c */ /* 0x000fd60003f24070 */
[--C-:B------:R-:W-:Y:S01]  /*5ce0*/  @!P2 IMAD.IADD R53, R53, 0x1, -R16.reuse ;  /* 0x000000013535a824 */ /* 0x100fe200078e0a10 */
[----:B------:R-:W-:Y:S01]  /*5cf0*/  ISETP.GT.U32.AND P2, PT, R16, R45, PT ;  /* 0x0000002d1000720c */ /* 0x000fe20003f44070 */
[----:B------:R-:W-:-:S03]  /*5d00*/  @!P1 IMAD.IADD R47, R47, 0x1, -R16 ;  /* 0x000000012f2f9824 */ /* 0x000fc600078e0a10 */
[----:B------:R-:W-:-:S09]  /*5d10*/  ISETP.GT.U32.AND P1, PT, R16, R53, PT ;  /* 0x000000351000720c */ /* 0x000fd20003f24070 */
[----:B------:R-:W-:Y:S01]  /*5d20*/  @!P2 IMAD.IADD R45, R45, 0x1, -R16 ;  /* 0x000000012d2da824 */ /* 0x000fe200078e0a10 */
[----:B------:R-:W-:-:S03]  /*5d30*/  ISETP.GT.U32.AND P2, PT, R16, R52, PT ;  /* 0x000000341000720c */ /* 0x000fc60003f44070 */
[----:B------:R-:W-:Y:S01]  /*5d40*/  @!P1 IMAD.IADD R53, R53, 0x1, -R16 ;  /* 0x0000000135359824 */ /* 0x000fe200078e0a10 */
[----:B------:R-:W-:-:S09]  /*5d50*/  ISETP.GT.U32.AND P1, PT, R16, R47, PT ;  /* 0x0000002f1000720c */ /* 0x000fd20003f24070 */
[--C-:B------:R-:W-:Y:S01]  /*5d60*/  @!P2 IMAD.IADD R52, R52, 0x1, -R16.reuse ;  /* 0x000000013434a824 */ /* 0x100fe200078e0a10 */
[C---:B------:R-:W-:Y:S02]  /*5d70*/  ISETP.GT.U32.AND P2, PT, R16.reuse, R45, PT ;  /* 0x0000002d1000720c */ /* 0x040fe40003f44070 */
[C---:B------:R-:W-:Y:S01]  /*5d80*/  ISETP.GT.U32.AND P6, PT, R16.reuse, R43, PT ;  /* 0x0000002b1000720c */ /* 0x040fe20003fc4070 */
[----:B------:R-:W-:Y:S01]  /*5d90*/  @!P1 IMAD.IADD R47, R47, 0x1, -R16 ;  /* 0x000000012f2f9824 */ /* 0x000fe200078e0a10 */
[C---:B------:R-:W-:Y:S02]  /*5da0*/  ISETP.GT.U32.AND P1, PT, R16.reuse, R48, PT ;  /* 0x000000301000720c */ /* 0x040fe40003f24070 */
[----:B------:R-:W-:-:S07]  /*5db0*/  ISETP.GT.U32.AND P0, PT, R16, R36, PT ;  /* 0x000000241000720c */ /* 0x000fce0003f04070 */
[--C-:B------:R-:W-:Y:S01]  /*5dc0*/  @!P2 IMAD.IADD R45, R45, 0x1, -R16.reuse ;  /* 0x000000012d2da824 */ /* 0x100fe200078e0a10 */
[C---:B------:R-:W-:Y:S01]  /*5dd0*/  ISETP.GT.U32.AND P2, PT, R16.reuse, R46, PT ;  /* 0x0000002e1000720c */ /* 0x040fe20003f44070 */
[--C-:B------:R-:W-:Y:S01]  /*5de0*/  @!P6 IMAD.IADD R43, R43, 0x1, -R16.reuse ;  /* 0x000000012b2be824 */ /* 0x100fe200078e0a10 */
[----:B------:R-:W-:Y:S01]  /*5df0*/  ISETP.GT.U32.AND P6, PT, R16, R44, PT ;  /* 0x0000002c1000720c */ /* 0x000fe20003fc4070 */
[--C-:B------:R-:W-:Y:S01]  /*5e00*/  @!P1 IMAD.IADD R48, R48, 0x1, -R16.reuse ;  /* 0x0000000130309824 */ /* 0x100fe200078e0a10 */
[----:B------:R-:W-:Y:S01]  /*5e10*/  ISETP.GT.U32.AND P1, PT, R16, R34, PT ;  /* 0x000000221000720c */ /* 0x000fe20003f24070 */
[----:B------:R-:W-:-:S03]  /*5e20*/  @!P0 IMAD.IADD R36, R36, 0x1, -R16 ;  /* 0x0000000124248824 */ /* 0x000fc600078e0a10 */
[----:B------:R-:W-:-:S05]  /*5e30*/  ISETP.GT.U32.AND P0, PT, R16, R48, PT ;  /* 0x000000301000720c */ /* 0x000fca0003f04070 */
[--C-:B------:R-:W-:Y:S01]  /*5e40*/  @!P2 IMAD.IADD R46, R46, 0x1, -R16.reuse ;  /* 0x000000012e2ea824 */ /* 0x100fe200078e0a10 */
[----:B------:R-:W-:Y:S01]  /*5e50*/  ISETP.GT.U32.AND P2, PT, R16, R33, PT ;  /* 0x000000211000720c */ /* 0x000fe20003f44070 */
[--C-:B------:R-:W-:Y:S01]  /*5e60*/  @!P6 IMAD.IADD R44, R44, 0x1, -R16.reuse ;  /* 0x000000012c2ce824 */ /* 0x100fe200078e0a10 */
[----:B------:R-:W-:Y:S01]  /*5e70*/  ISETP.GT.U32.AND P6, PT, R16, R32, PT ;  /* 0x000000201000720c */ /* 0x000fe20003fc4070 */
[----:B------:R-:W-:Y:S01]  /*5e80*/  @!P1 IMAD.IADD R34, R34, 0x1, -R16 ;  /* 0x0000000122229824 */ /* 0x000fe200078e0a10 */
[----:B------:R-:W-:-:S03]  /*5e90*/  ISETP.GT.U32.AND P1, PT, R16, R46, PT ;  /* 0x0000002e1000720c */ /* 0x000fc60003f24070 */
[----:B------:R-:W-:Y:S01]  /*5ea0*/  @!P0 IMAD.IADD R48, R48, 0x1, -R16 ;  /* 0x0000000130308824 */ /* 0x000fe200078e0a10 */
[----:B------:R-:W-:-:S05]  /*5eb0*/  ISETP.GT.U32.AND P0, PT, R16, R36, PT ;  /* 0x000000241000720c */ /* 0x000fca0003f04070 */
[--C-:B------:R-:W-:Y:S01]  /*5ec0*/  @!P2 IMAD.IADD R33, R33, 0x1, -R16.reuse ;  /* 0x000000012121a824 */ /* 0x100fe200078e0a10 */
[----:B------:R-:W-:Y:S01]  /*5ed0*/  ISETP.GT.U32.AND P2, PT, R16, R44, PT ;  /* 0x0000002c1000720c */ /* 0x000fe20003f44070 */
[--C-:B------:R-:W-:Y:S02]  /*5ee0*/  @!P6 IMAD.IADD R32, R32, 0x1, -R16.reuse ;  /* 0x000000012020e824 */ /* 0x100fe400078e0a10 */
[--C-:B------:R-:W-:Y:S01]  /*5ef0*/  @!P1 IMAD.IADD R46, R46, 0x1, -R16.reuse ;  /* 0x000000012e2e9824 */ /* 0x100fe200078e0a10 */
[C---:B------:R-:W-:Y:S02]  /*5f00*/  ISETP.GT.U32.AND P6, PT, R16.reuse, R33, PT ;  /* 0x000000211000720c */ /* 0x040fe40003fc4070 */
[----:B------:R-:W-:Y:S01]  /*5f10*/  ISETP.GT.U32.AND P1, PT, R16, R34, PT ;  /* 0x000000221000720c */ /* 0x000fe20003f24070 */
[----:B------:R-:W-:Y:S01]  /*5f20*/  @!P0 IMAD.IADD R36, R36, 0x1, -R16 ;  /* 0x0000000124248824 */ /* 0x000fe200078e0a10 */
[----:B------:R-:W-:Y:S01]  /*5f30*/  ISETP.GT.U32.AND P0, PT, R16, R28, PT ;  /* 0x0000001c1000720c */ /* 0x000fe20003f04070 */
[----:B------:R-:W-:-:S04]  /*5f40*/  IMAD.MOV R106, RZ, RZ, -R106 ;  /* 0x000000ffff6a7224 */ /* 0x000fc800078e0a6a */
[----:B------:R-:W-:Y:S01]  /*5f50*/  @!P2 IMAD.IADD R44, R44, 0x1, -R16 ;  /* 0x000000012c2ca824 */ /* 0x000fe200078e0a10 */
[C---:B------:R-:W-:Y:S01]  /*5f60*/  ISETP.GT.U32.AND P2, PT, R16.reuse, R32, PT ;  /* 0x000000201000720c */ /* 0x040fe20003f44070 */
[----:B------:R-:W-:Y:S02]  /*5f70*/  IMAD.MOV R22, RZ, RZ, -R22 ;  /* 0x000000ffff167224 */ /* 0x000fe400078e0a16 */
[C---:B------:R-:W-:Y:S02]  /*5f80*/  IMAD R26, R16.reuse, R106, R26 ;  /* 0x0000006a101a7224 */ /* 0x040fe400078e021a */
[C---:B------:R-:W-:Y:S02]  /*5f90*/  IMAD R25, R16.reuse, R22, R25 ;  /* 0x0000001610197224 */ /* 0x040fe400078e0219 */
[--C-:B------:R-:W-:Y:S01]  /*5fa0*/  @!P6 IMAD.IADD R33, R33, 0x1, -R16.reuse ;  /* 0x000000012121e824 */ /* 0x100fe200078e0a10 */
[----:B------:R-:W-:Y:S01]  /*5fb0*/  ISETP.GT.U32.AND P6, PT, R16, R26, PT ;  /* 0x0000001a1000720c */ /* 0x000fe20003fc4070 */
[--C-:B------:R-:W-:Y:S01]  /*5fc0*/  @!P1 IMAD.IADD R34, R34, 0x1, -R16.reuse ;  /* 0x0000000122229824 */ /* 0x100fe200078e0a10 */
[----:B------:R-:W-:Y:S01]  /*5fd0*/  ISETP.GT.U32.AND P1, PT, R16, R27, PT ;  /* 0x0000001b1000720c */ /* 0x000fe20003f24070 */
[----:B------:R-:W-:-:S02]  /*5fe0*/  @!P0 IMAD.IADD R28, R28, 0x1, -R16 ;  /* 0x000000011c1c8824 */ /* 0x000fc400078e0a10 */
[----:B------:R-:W-:Y:S01]  /*5ff0*/  @!P2 IMAD.IADD R32, R32, 0x1, -R16 ;  /* 0x000000012020a824 */ /* 0x000fe200078e0a10 */
[C---:B------:R-:W-:Y:S01]  /*6000*/  ISETP.GT.U32.AND P2, PT, R16.reuse, R25, PT ;  /* 0x000000191000720c */ /* 0x040fe20003f44070 */
[----:B------:R-:W4:Y:S01]  /*6010*/  LDL R22, [R1+0x380] ;  /* 0x0003800001167983 */ /* 0x000f220000100800 */
[----:B------:R-:W-:-:S05]  /*6020*/  ISETP.GT.U32.AND P0, PT, R16, R30, PT ;  /* 0x0000001e1000720c */ /* 0x000fca0003f04070 */
[--C-:B------:R-:W-:Y:S01]  /*6030*/  @!P6 IMAD.IADD R26, R26, 0x1, -R16.reuse ;  /* 0x000000011a1ae824 */ /* 0x100fe200078e0a10 */
[----:B------:R-:W-:Y:S01]  /*6040*/  ISETP.GT.U32.AND P6, PT, R16, R108, PT ;  /* 0x0000006c1000720c */ /* 0x000fe20003fc4070 */
[----:B------:R-:W-:-:S04]  /*6050*/  @!P1 IMAD.IADD R27, R27, 0x1, -R16 ;  /* 0x000000011b1b9824 */ /* 0x000fc800078e0a10 */
[--C-:B------:R-:W-:Y:S01]  /*6060*/  @!P2 IMAD.IADD R25, R25, 0x1, -R16.reuse ;  /* 0x000000011919a824 */ /* 0x100fe200078e0a10 */
[----:B------:R-:W-:Y:S01]  /*6070*/  ISETP.GT.U32.AND P2, PT, R16, R109, PT ;  /* 0x0000006d1000720c */ /* 0x000fe20003f44070 */
[----:B------:R-:W-:Y:S01]  /*6080*/  @!P0 IMAD.IADD R30, R30, 0x1, -R16 ;  /* 0x000000011e1e8824 */ /* 0x000fe200078e0a10 */
[C---:B------:R-:W-:Y:S02]  /*6090*/  ISETP.GT.U32.AND P0, PT, R16.reuse, R27, PT ;  /* 0x0000001b1000720c */ /* 0x040fe40003f04070 */
[----:B------:R-:W-:-:S03]  /*60a0*/  ISETP.GT.U32.AND P4, PT, R16, R28, PT ;  /* 0x0000001c1000720c */ /* 0x000fc60003f84070 */
[----:B------:R-:W-:Y:S01]  /*60b0*/  @!P6 IMAD.IADD R108, R108, 0x1, -R16 ;  /* 0x000000016c6ce824 */ /* 0x000fe200078e0a10 */
[----:B------:R-:W-:-:S05]  /*60c0*/  ISETP.GT.U32.AND P6, PT, R16, R25, PT ;  /* 0x000000191000720c */ /* 0x000fca0003fc4070 */
[--C-:B------:R-:W-:Y:S01]  /*60d0*/  @!P2 IMAD.IADD R109, R109, 0x1, -R16.reuse ;  /* 0x000000016d6da824 */ /* 0x100fe200078e0a10 */
[C---:B------:R-:W-:Y:S01]  /*60e0*/  ISETP.GT.U32.AND P2, PT, R16.reuse, R24, PT ;  /* 0x000000181000720c */ /* 0x040fe20003f44070 */
[--C-:B------:R-:W-:Y:S01]  /*60f0*/  @!P0 IMAD.IADD R27, R27, 0x1, -R16.reuse ;  /* 0x000000011b1b8824 */ /* 0x100fe200078e0a10 */
[----:B------:R-:W-:Y:S01]  /*6100*/  ISETP.GT.U32.AND P0, PT, R16, R108, PT ;  /* 0x0000006c1000720c */ /* 0x000fe20003f04070 */
[----:B------:R-:W-:Y:S01]  /*6110*/  @!P4 IMAD.IADD R28, R28, 0x1, -R16 ;  /* 0x000000011c1cc824 */ /* 0x000fe200078e0a10 */
[----:B------:R-:W-:-:S03]  /*6120*/  ISETP.GT.U32.AND P4, PT, R16, R109, PT ;  /* 0x0000006d1000720c */ /* 0x000fc60003f84070 */
[----:B------:R-:W-:Y:S01]  /*6130*/  @!P6 IMAD.IADD R25, R25, 0x1, -R16 ;  /* 0x000000011919e824 */ /* 0x000fe200078e0a10 */
[----:B------:R-:W-:Y:S01]  /*6140*/  ISETP.NE.AND P6, PT, R6, RZ, PT ;  /* 0x000000ff0600720c */ /* 0x000fe20003fc5270 */
[----:B------:R-:W-:-:S04]  /*6150*/  @!P5 IMAD.MOV R4, RZ, RZ, -R4 ;  /* 0x000000ffff04d224 */ /* 0x000fc800078e0a04 */
[--C-:B------:R-:W-:Y:S01]  /*6160*/  @!P2 IMAD.IADD R24, R24, 0x1, -R16.reuse ;  /* 0x000000011818a824 */ /* 0x100fe200078e0a10 */
[----:B------:R-:W-:Y:S01]  /*6170*/  ISETP.GE.AND P2, PT, R2, RZ, PT ;  /* 0x000000ff0200720c */ /* 0x000fe20003f46270 */
[--C-:B------:R-:W-:Y:S02]  /*6180*/  @!P0 IMAD.IADD R108, R108, 0x1, -R16.reuse ;  /* 0x000000016c6c8824 */ /* 0x100fe400078e0a10 */
[----:B------:R-:W-:-:S04]  /*6190*/  @!P4 IMAD.IADD R109, R109, 0x1, -R16 ;  /* 0x000000016d6dc824 */ /* 0x000fc800078e0a10 */
[----:B------:R-:W-:Y:S01]  /*61a0*/  @!P6 LOP3.LUT R4, RZ, R6, RZ, 0x33, !PT ;  /* 0x00000006ff04e212 */ /* 0x000fe200078e33ff */
[----:B------:R-:W-:Y:S02]  /*61b0*/  IMAD.MOV.U32 R6, RZ, RZ, R5 ;  /* 0x000000ffff067224 */ /* 0x000fe400078e0005 */
[----:B------:R-:W-:Y:S01]  /*61c0*/  @!P3 IMAD.MOV R14, RZ, RZ, -R14 ;  /* 0x000000ffff0eb224 */ /* 0x000fe200078e0a0e */
[----:B------:R-:W-:Y:S01]  /*61d0*/  ISETP.GT.U32.AND P1, PT, R16, R29, PT ;  /* 0x0000001d1000720c */ /* 0x000fe20003f24070 */
[----:B------:R-:W4:Y:S01]  /*61e0*/  LDL R5, [R1+0x43c] ;  /* 0x00043c0001057983 */ /* 0x000f220000100800 */
[----:B------:R-:W-:Y:S01]  /*61f0*/  @!P2 IMAD.MOV R3, RZ, RZ, -R3 ;  /* 0x000000ffff03a224 */ /* 0x000fe200078e0a03 */
[----:B--2---:R-:W-:Y:S02]  /*6200*/  ISETP.GE.AND P0, PT, R18, RZ, PT ;  /* 0x000000ff1200720c */ /* 0x004fe40003f06270 */
[----:B------:R-:W2:Y:S01]  /*6210*/  LDL R18, [R1+0x3c4] ;  /* 0x0003c40001127983 */ /* 0x000ea20000100800 */
[----:B---3--:R-:W-:-:S03]  /*6220*/  ISETP.GE.AND P5, PT, R251, RZ, PT ;  /* 0x000000fffb00720c */ /* 0x008fc60003fa6270 */
[----:B------:R-:W3:Y:S01]  /*6230*/  LDL R251, [R1+0x388] ;  /* 0x0003880001fb7983 */ /* 0x000ee20000100800 */
[----:B----4-:R-:W-:-:S03]  /*6240*/  ISETP.GE.AND P4, PT, R249, RZ, PT ;  /* 0x000000fff900720c */ /* 0x010fc60003f86270 */
[----:B------:R-:W4:Y:S01]  /*6250*/  LDL R249, [R1+0x384] ;  /* 0x0003840001f97983 */ /* 0x000f220000100800 */
[----:B------:R-:W-:Y:S02]  /*6260*/  ISETP.GE.AND P2, PT, R0, RZ, PT ;  /* 0x000000ff0000720c */ /* 0x000fe40003f46270 */
[----:B------:R-:W-:Y:S01]  /*6270*/  @!P0 IMAD.MOV R6, RZ, RZ, -R6 ;  /* 0x000000ffff068224 */ /* 0x000fe200078e0a06 */
[----:B------:R-:W2:Y:S01]  /*6280*/  LDL R0, [R1+0x2c4] ;  /* 0x0002c40001007983 */ /* 0x000ea20000100800 */
[----:B------:R-:W-:Y:S01]  /*6290*/  ISETP.GE.AND P0, PT, R179, RZ, PT ;  /* 0x000000ffb300720c */ /* 0x000fe20003f06270 */
[----:B------:R-:W-:Y:S02]  /*62a0*/  @!P5 IMAD.MOV R8, RZ, RZ, -R8 ;  /* 0x000000ffff08d224 */ /* 0x000fe400078e0a08 */
[----:B------:R-:W2:Y:S02]  /*62b0*/  LDL R179, [R1+0x390] ;  /* 0x0003900001b37983 */ /* 0x000ea40000100800 */
[----:B------:R-:W-:Y:S01]  /*62c0*/  @!P4 IMAD.MOV R12, RZ, RZ, -R12 ;  /* 0x000000ffff0cc224 */ /* 0x000fe200078e0a0c */
[----:B------:R-:W-:-:S02]  /*62d0*/  ISETP.GE.AND P4, PT, R180, RZ, PT ;  /* 0x000000ffb400720c */ /* 0x000fc40003f86270 */
[----:B------:R-:W2:Y:S01]  /*62e0*/  LDL R180, [R1+0x39c] ;  /* 0x00039c0001b47983 */ /* 0x000ea20000100800 */
[----:B------:R-:W-:-:S03]  /*62f0*/  ISETP.GE.AND P5, PT, R181, RZ, PT ;  /* 0x000000ffb500720c */ /* 0x000fc60003fa6270 */
[----:B------:R-:W2:Y:S01]  /*6300*/  LDL R181, [R1+0x2c8] ;  /* 0x0002c80001b57983 */ /* 0x000ea20000100800 */
[----:B------:R-:W-:-:S03]  /*6310*/  ISETP.GE.AND P3, PT, R20, RZ, PT ;  /* 0x000000ff1400720c */ /* 0x000fc60003f66270 */
[----:B------:R-:W2:Y:S01]  /*6320*/  LDL R20, [R1+0x38c] ;  /* 0x00038c0001147983 */ /* 0x000ea20000100800 */
[----:B------:R-:W-:Y:S02]  /*6330*/  @!P2 IMAD.MOV R9, RZ, RZ, -R9 ;  /* 0x000000ffff09a224 */ /* 0x000fe400078e0a09 */
[----:B------:R-:W-:-:S07]  /*6340*/  @!P0 IMAD.MOV R13, RZ, RZ, -R13 ;  /* 0x000000ffff0d8224 */ /* 0x000fce00078e0a0d */
[----:B------:R-:W-:Y:S02]  /*6350*/  @!P3 IMAD.MOV R10, RZ, RZ, -R10 ;  /* 0x000000ffff0ab224 */ /* 0x000fe400078e0a0a */
[----:B------:R-:W-:Y:S01]  /*6360*/  @!P4 IMAD.MOV R15, RZ, RZ, -R15 ;  /* 0x000000ffff0fc224 */ /* 0x000fe200078e0a0f */
[----:B------:R-:W-:Y:S02]  /*6370*/  ISETP.GE.AND P2, PT, R22, RZ, PT ;  /* 0x000000ff1600720c */ /* 0x000fe40003f46270 */
[----:B------:R-:W2:Y:S11]  /*6380*/  LDL R22, [R1+0x3a0] ;  /* 0x0003a00001167983 */ /* 0x000eb60000100800 */
[----:B------:R-:W-:Y:S01]  /*6390*/  @!P2 IMAD.MOV R19, RZ, RZ, -R19 ;  /* 0x000000ffff13a224 */ /* 0x000fe200078e0a13 */
[----:B---3--:R-:W-:-:S02]  /*63a0*/  ISETP.GE.AND P0, PT, R251, RZ, PT ;  /* 0x000000fffb00720c */ /* 0x008fc40003f06270 */
[----:B------:R-:W3:Y:S01]  /*63b0*/  LDL R251, [R1+0x3a8] ;  /* 0x0003a80001fb7983 */ /* 0x000ee20000100800 */
[----:B----4-:R-:W-:-:S03]  /*63c0*/  ISETP.GE.AND P3, PT, R249, RZ, PT ;  /* 0x000000fff900720c */ /* 0x010fc60003f66270 */
[----:B------:R-:W4:Y:S01]  /*63d0*/  LDL R249, [R1+0x3a4] ;  /* 0x0003a40001f97983 */ /* 0x000f220000100800 */
[----:B--2---:R-:W-:-:S03]  /*63e0*/  ISETP.GE.AND P4, PT, R0, RZ, PT ;  /* 0x000000ff0000720c */ /* 0x004fc60003f86270 */
[----:B------:R-:W2:Y:S01]  /*63f0*/  LDL R0, [R1+0x2cc] ;  /* 0x0002cc0001007983 */ /* 0x000ea20000100800 */
[----:B------:R-:W-:Y:S02]  /*6400*/  ISETP.GE.AND P2, PT, R179, RZ, PT ;  /* 0x000000ffb300720c */ /* 0x000fe40003f46270 */
[----:B------:R-:W-:Y:S01]  /*6410*/  @!P0 IMAD.MOV R23, RZ, RZ, -R23 ;  /* 0x000000ffff178224 */ /* 0x000fe200078e0a17 */
[----:B------:R-:W2:Y:S02]  /*6420*/  LDL R179, [R1+0x3b0] ;  /* 0x0003b00001b37983 */ /* 0x000ea40000100800 */
[----:B------:R-:W-:Y:S01]  /*6430*/  @!P3 IMAD.MOV R21, RZ, RZ, -R21 ;  /* 0x000000ffff15b224 */ /* 0x000fe200078e0a15 */
[----:B------:R-:W-:Y:S02]  /*6440*/  ISETP.GE.AND P3, PT, R180, RZ, PT ;  /* 0x000000ffb400720c */ /* 0x000fe40003f66270 */
[----:B------:R-:W2:Y:S01]  /*6450*/  LDL R180, [R1+0x3b4] ;  /* 0x0003b40001b47983 */ /* 0x000ea20000100800 */
[----:B------:R-:W-:-:S03]  /*6460*/  ISETP.GE.AND P0, PT, R181, RZ, PT ;  /* 0x000000ffb500720c */ /* 0x000fc60003f06270 */
[----:B------:R-:W2:Y:S01]  /*6470*/  LDL R181, [R1+0x2d0] ;  /* 0x0002d00001b57983 */ /* 0x000ea20000100800 */
[----:B------:R-:W-:Y:S01]  /*6480*/  @!P5 IMAD.MOV R17, RZ, RZ, -R17 ;  /* 0x000000ffff11d224 */ /* 0x000fe200078e0a11 */
[----:B------:R-:W-:Y:S02]  /*6490*/  ISETP.GE.AND P5, PT, R20, RZ, PT ;  /* 0x000000ff1400720c */ /* 0x000fe40003fa6270 */
[----:B------:R-:W2:Y:S01]  /*64a0*/  LDL R20, [R1+0x3ac] ;  /* 0x0003ac0001147983 */ /* 0x000ea20000100800 */
[----:B------:R-:W-:Y:S02]  /*64b0*/  @!P4 IMAD.MOV R153, RZ, RZ, -R153 ;  /* 0x000000ffff99c224 */ /* 0x000fe400078e0a99 */
[----:B------:R-:W-:-:S08]  /*64c0*/  @!P2 IMAD.MOV R157, RZ, RZ, -R157 ;  /* 0x000000ffff9da224 */ /* 0x000fd000078e0a9d */
        /* <DEDUP_REMOVED lines=20> */
[----:B------:R-:W-:Y:S01]  /*6610*/  ISETP.GE.AND P0, PT, R20, RZ, PT ;  /* 0x000000ff1400720c */ /* 0x000fe20003f06270 */
[----:B------:R-:W-:Y:S01]  /*6620*/  @!P3 IMAD.MOV R169, RZ, RZ, -R169 ;  /* 0x000000ffffa9b224 */ /* 0x000fe200078e0aa9 */
[----:B------:R-:W2:Y:S01]  /*6630*/  LDL R20, [R1+0x3d0] ;  /* 0x0003d00001147983 */ /* 0x000ea20000100800 */
[----:B------:R-:W-:-:S10]  /*6640*/  @!P4 IMAD.MOV R213, RZ, RZ, -R213 ;  /* 0x000000ffffd5c224 */ /* 0x000fd400078e0ad5 */
        /* <DEDUP_REMOVED lines=22> */
[----:B------:R-:W-:Y:S01]  /*67b0*/  ISETP.GE.AND P5, PT, R20, RZ, PT ;  /* 0x000000ff1400720c */ /* 0x000fe20003fa6270 */
[----:B------:R-:W2:Y:S01]  /*67c0*/  LDL R18, [R1+0x3f0] ;  /* 0x0003f00001127983 */ /* 0x000ea20000100800 */
[----:B------:R-:W-:-:S03]  /*67d0*/  @!P3 IMAD.MOV R231, RZ, RZ, -R231 ;  /* 0x000000ffffe7b224 */ /* 0x000fc600078e0ae7 */
[----:B------:R-:W2:Y:S06]  /*67e0*/  LDL R20, [R1+0x3f4] ;  /* 0x0003f40001147983 */ /* 0x000eac0000100800 */
[----:B------:R-:W-:Y:S02]  /*67f0*/  @!P2 IMAD.MOV R229, RZ, RZ, -R229 ;  /* 0x000000ffffe5a224 */ /* 0x000fe400078e0ae5 */
[----:B------:R-:W-:Y:S02]  /*6800*/  @!P0 IMAD.MOV R234, RZ, RZ, -R234 ;  /* 0x000000ffffea8224 */ /* 0x000fe400078e0aea */
[----:B------:R-:W-:-:S02]  /*6810*/  @!P4 IMAD.MOV R236, RZ, RZ, -R236 ;  /* 0x000000ffffecc224 */ /* 0x000fc400078e0aec */
[----:B------:R-:W-:Y:S01]  /*6820*/  @!P5 IMAD.MOV R238, RZ, RZ, -R238 ;  /* 0x000000ffffeed224 */ /* 0x000fe200078e0aee */
[----:B------:R-:W-:Y:S02]  /*6830*/  ISETP.GE.AND P2, PT, R22, RZ, PT ;  /* 0x000000ff1600720c */ /* 0x000fe40003f46270 */
[----:B------:R-:W2:Y:S11]  /*6840*/  LDL R22, [R1+0x428] ;  /* 0x0004280001167983 */ /* 0x000eb60000100800 */
[----:B------:R-:W-:Y:S01]  /*6850*/  @!P2 IMAD.MOV R240, RZ, RZ, -R240 ;  /* 0x000000fffff0a224 */ /* 0x000fe200078e0af0 */
[----:B----4-:R-:W-:-:S02]  /*6860*/  ISETP.GE.AND P3, PT, R249, RZ, PT ;  /* 0x000000fff900720c */ /* 0x010fc40003f66270 */
[----:B------:R-:W4:Y:S01]  /*6870*/  LDL R249, [R1+0x2e4] ;  /* 0x0002e40001f97983 */ /* 0x000f220000100800 */
[----:B---3--:R-:W-:Y:S02]  /*6880*/  ISETP.GE.AND P0, PT, R251, RZ, PT ;  /* 0x000000fffb00720c */ /* 0x008fe40003f06270 */
[----:B--2---:R-:W-:Y:S01]  /*6890*/  ISETP.GE.AND P4, PT, R0, RZ, PT ;  /* 0x000000ff0000720c */ /* 0x004fe20003f86270 */
[----:B------:R-:W2:Y:S01]  /*68a0*/  LDL R251, [R1+0x42c] ;  /* 0x00042c0001fb7983 */ /* 0x000ea20000100800 */
[----:B------:R-:W-:-:S03]  /*68b0*/  ISETP.GE.AND P5, PT, R179, RZ, PT ;  /* 0x000000ffb300720c */ /* 0x000fc60003fa6270 */
[----:B------:R-:W3:Y:S03]  /*68c0*/  LDL R0, [R1+0x430] ;  /* 0x0004300001007983 */ /* 0x000ee60000100800 */
[----:B------:R-:W-:Y:S01]  /*68d0*/  @!P3 IMAD.MOV R242, RZ, RZ, -R242 ;  /* 0x000000fffff2b224 */ /* 0x000fe200078e0af2 */
[----:B------:R-:W-:Y:S01]  /*68e0*/  ISETP.GE.AND P2, PT, R180, RZ, PT ;  /* 0x000000ffb400720c */ /* 0x000fe20003f46270 */
[----:B------:R-:W3:Y:S04]  /*68f0*/  LDL R179, [R1+0x434] ;  /* 0x0004340001b37983 */ /* 0x000ee80000100800 */
[----:B------:R-:W3:Y:S01]  /*6900*/  LDL R180, [R1+0x2e8] ;  /* 0x0002e80001b47983 */ /* 0x000ee20000100800 */
[----:B------:R-:W-:-:S03]  /*6910*/  ISETP.GE.AND P3, PT, R181, RZ, PT ;  /* 0x000000ffb500720c */ /* 0x000fc60003f66270 */
[----:B------:R-:W3:Y:S01]  /*6920*/  LDL R181, [R1+0x438] ;  /* 0x0004380001b57983 */ /* 0x000ee20000100800 */
[----:B------:R-:W-:Y:S01]  /*6930*/  @!P1 IMAD.IADD R29, R29, 0x1, -R16 ;  /* 0x000000011d1d9824 */ /* 0x000fe200078e0a10 */
[----:B------:R-:W-:Y:S01]  /*6940*/  ISETP.GT.U32.AND P1, PT, R16, R26, PT ;  /* 0x0000001a1000720c */ /* 0x000fe20003f24070 */
[----:B------:R-:W-:Y:S01]  /*6950*/  @!P0 IMAD.MOV R244, RZ, RZ, -R244 ;  /* 0x000000fffff48224 */ /* 0x000fe200078e0af4 */
[----:B------:R-:W-:Y:S01]  /*6960*/  ISETP.GE.AND P0, PT, R18, RZ, PT ;  /* 0x000000ff1200720c */ /* 0x000fe20003f06270 */
[----:B------:R-:W-:Y:S01]  /*6970*/  @!P4 IMAD.MOV R246, RZ, RZ, -R246 ;  /* 0x000000fffff6c224 */ /* 0x000fe200078e0af6 */
[----:B------:R-:W3:Y:S01]  /*6980*/  LDL R18, [R1+0x2ec] ;  /* 0x0002ec0001127983 */ /* 0x000ee20000100800 */
[----:B------:R-:W-:Y:S01]  /*6990*/  ISETP.GE.AND P4, PT, R20, RZ, PT ;  /* 0x000000ff1400720c */ /* 0x000fe20003f86270 */
[----:B------:R-:W-:Y:S02]  /*69a0*/  @!P5 IMAD.MOV R248, RZ, RZ, -R248 ;  /* 0x000000fffff8d224 */ /* 0x000fe400078e0af8 */
[----:B------:R-:W-:Y:S01]  /*69b0*/  @!P2 IMAD.MOV R250, RZ, RZ, -R250 ;  /* 0x000000fffffaa224 */ /* 0x000fe200078e0afa */
[----:B------:R-:W3:Y:S04]  /*69c0*/  LDL R20, [R1+0x444] ;  /* 0x0004440001147983 */ /* 0x000ee80000100800 */
[----:B------:R-:W-:Y:S01]  /*69d0*/  @!P1 IMAD.IADD R26, R26, 0x1, -R16 ;  /* 0x000000011a1a9824 */ /* 0x000fe200078e0a10 */
[----:B------:R-:W-:Y:S01]  /*69e0*/  ISETP.GT.U32.AND P1, PT, R16, R11, PT ;  /* 0x0000000b1000720c */ /* 0x000fe20003f24070 */
[----:B------:R-:W-:-:S02]  /*69f0*/  @!P3 IMAD.MOV R252, RZ, RZ, -R252 ;  /* 0x000000fffffcb224 */ /* 0x000fc400078e0afc */
[----:B------:R-:W-:Y:S02]  /*6a00*/  @!P0 IMAD.MOV R105, RZ, RZ, -R105 ;  /* 0x000000ffff698224 */ /* 0x000fe400078e0a69 */
[----:B------:R-:W-:-:S08]  /*6a10*/  @!P4 IMAD.MOV R104, RZ, RZ, -R104 ;  /* 0x000000ffff68c224 */ /* 0x000fd000078e0a68 */
[----:B------:R-:W-:Y:S02]  /*6a20*/  @!P1 IMAD.IADD R11, R11, 0x1, -R16 ;  /* 0x000000010b0b9824 */ /* 0x000fe400078e0a10 */
[----:B------:R-:W3:Y:S01]  /*6a30*/  LDL R16, [R1+0x440] ;  /* 0x0004400001107983 */ /* 0x000ee20000100800 */
[----:B------:R-:W-:-:S03]  /*6a40*/  ISETP.GE.AND P5, PT, R22, RZ, PT ;  /* 0x000000ff1600720c */ /* 0x000fc60003fa6270 */
[----:B------:R-:W3:Y:S10]  /*6a50*/  LDL R22, [R1+0x448] ;  /* 0x0004480001167983 */ /* 0x000ef40000100800 */
[----:B------:R-:W-:Y:S01]  /*6a60*/  @!P5 IMAD.MOV R103, RZ, RZ, -R103 ;  /* 0x000000ffff67d224 */ /* 0x000fe200078e0a67 */
[----:B----4-:R-:W-:-:S02]  /*6a70*/  ISETP.GE.AND P2, PT, R249, RZ, PT ;  /* 0x000000fff900720c */ /* 0x010fc40003f46270 */
[----:B------:R-:W4:Y:S01]  /*6a80*/  LDL.LU R249, [R1+0x4f4] ;  /* 0x0004f40001f97983 */ /* 0x000f220000300800 */
[----:B--2---:R-:W-:-:S03]  /*6a90*/  ISETP.GE.AND P3, PT, R251, RZ, PT ;  /* 0x000000fffb00720c */ /* 0x004fc60003f66270 */
[----:B------:R-:W2:Y:S01]  /*6aa0*/  LDL.LU R251, [R1+0x4f0] ;  /* 0x0004f00001fb7983 */ /* 0x000ea20000300800 */
[----:B---3--:R-:W-:-:S03]  /*6ab0*/  ISETP.GE.AND P0, PT, R0, RZ, PT ;  /* 0x000000ff0000720c */ /* 0x008fc60003f06270 */
[----:B------:R-:W3:Y:S01]  /*6ac0*/  LDL.LU R0, [R1+0x4ec] ;  /* 0x0004ec0001007983 */ /* 0x000ee20000300800 */
[----:B------:R-:W-:Y:S02]  /*6ad0*/  ISETP.GE.AND P4, PT, R179, RZ, PT ;  /* 0x000000ffb300720c */ /* 0x000fe40003f86270 */
[----:B------:R-:W-:Y:S01]  /*6ae0*/  @!P2 IMAD.MOV R102, RZ, RZ, -R102 ;  /* 0x000000ffff66a224 */ /* 0x000fe200078e0a66 */
[----:B------:R-:W4:Y:S01]  /*6af0*/  LDL.LU R179, [R1+0x4e8] ;  /* 0x0004e80001b37983 */ /* 0x000f220000300800 */
[----:B------:R-:W-:-:S03]  /*6b00*/  ISETP.GE.AND P5, PT, R180, RZ, PT ;  /* 0x000000ffb400720c */ /* 0x000fc60003fa6270 */
[----:B------:R-:W4:Y:S01]  /*6b10*/  LDL.LU R180, [R1+0x4e4] ;  /* 0x0004e40001b47983 */ /* 0x000f220000300800 */
[----:B------:R-:W-:-:S03]  /*6b20*/  ISETP.GE.AND P2, PT, R181, RZ, PT ;  /* 0x000000ffb500720c */ /* 0x000fc60003f46270 */
[----:B------:R-:W4:Y:S01]  /*6b30*/  LDL.LU R181, [R1+0x4e0] ;  /* 0x0004e00001b57983 */ /* 0x000f220000300800 */
[----:B------:R-:W-:Y:S01]  /*6b40*/  @!P3 IMAD.MOV R101, RZ, RZ, -R101 ;  /* 0x000000ffff65b224 */ /* 0x000fe200078e0a65 */
[----:B------:R-:W-:Y:S01]  /*6b50*/  ISETP.GE.AND P3, PT, R5, RZ, PT ;  /* 0x000000ff0500720c */ /* 0x000fe20003f66270 */
[----:B------:R-:W-:Y:S02]  /*6b60*/  @!P0 IMAD.MOV R100, RZ, RZ, -R100 ;  /* 0x000000ffff648224 */ /* 0x000fe400078e0a64 */
[----:B------:R-:W-:Y:S01]  /*6b70*/  @!P4 IMAD.MOV R99, RZ, RZ, -R99 ;  /* 0x000000ffff63c224 */ /* 0x000fe200078e0a63 */
[----:B------:R-:W-:Y:S01]  /*6b80*/  ISETP.GE.AND P4, PT, R18, RZ, PT ;  /* 0x000000ff1200720c */ /* 0x000fe20003f86270 */
[----:B------:R-:W-:Y:S01]  /*6b90*/  @!P5 IMAD.MOV R98, RZ, RZ, -R98 ;  /* 0x000000ffff62d224 */ /* 0x000fe200078e0a62 */
[----:B------:R-:W-:Y:S02]  /*6ba0*/  ISETP.GE.AND P5, PT, R20, RZ, PT ;  /* 0x000000ff1400720c */ /* 0x000fe40003fa6270 */
[----:B------:R-:W-:-:S05]  /*6bb0*/  @!P2 IMAD.MOV R97, RZ, RZ, -R97 ;  /* 0x000000ffff61a224 */ /* 0x000fca00078e0a61 */
[----:B------:R-:W-:Y:S01]  /*6bc0*/  @!P3 IMAD.MOV R96, RZ, RZ, -R96 ;  /* 0x000000ffff60b224 */ /* 0x000fe200078e0a60 */
[----:B------:R-:W-:-:S03]  /*6bd0*/  ISETP.GE.AND P0, PT, R16, RZ, PT ;  /* 0x000000ff1000720c */ /* 0x000fc60003f06270 */
[----:B------:R-:W-:Y:S02]  /*6be0*/  @!P4 IMAD.MOV R94, RZ, RZ, -R94 ;  /* 0x000000ffff5ec224 */ /* 0x000fe400078e0a5e */
[----:B------:R-:W-:-:S08]  /*6bf0*/  @!P5 IMAD.MOV R93, RZ, RZ, -R93 ;  /* 0x000000ffff5dd224 */ /* 0x000fd000078e0a5d */
[----:B------:R-:W-:Y:S01]  /*6c00*/  @!P0 IMAD.MOV R95, RZ, RZ, -R95 ;  /* 0x000000ffff5f8224 */ /* 0x000fe200078e0a5f */
[----:B------:R-:W-:-:S13]  /*6c10*/  ISETP.GE.AND P2, PT, R22, RZ, PT ;  /* 0x000000ff1600720c */ /* 0x000fda0003f46270 */
[----:B------:R-:W-:Y:S01]  /*6c20*/  @!P2 IMAD.MOV R92, RZ, RZ, -R92 ;  /* 0x000000ffff5ca224 */ /* 0x000fe200078e0a5c */
[----:B--2---:R-:W-:Y:S02]  /*6c30*/  ISETP.GE.AND P2, PT, R251, RZ, PT ;  /* 0x000000fffb00720c */ /* 0x004fe40003f46270 */
[----:B---3--:R-:W-:Y:S02]  /*6c40*/  ISETP.GE.AND P5, PT, R0, RZ, PT ;  /* 0x000000ff0000720c */ /* 0x008fe40003fa6270 */
[----:B----4-:R-:W-:Y:S02]  /*6c50*/  ISETP.GE.AND P3, PT, R181, RZ, PT ;  /* 0x000000ffb500720c */ /* 0x010fe40003f66270 */
[----:B------:R-:W-:Y:S02]  /*6c60*/  ISETP.GE.AND P0, PT, R180, RZ, PT ;  /* 0x000000ffb400720c */ /* 0x000fe40003f06270 */
[----:B------:R-:W-:-:S07]  /*6c70*/  ISETP.GE.AND P4, PT, R179, RZ, PT ;  /* 0x000000ffb300720c */ /* 0x000fce0003f86270 */
[----:B------:R-:W-:Y:S01]  /*6c80*/  @!P5 IMAD.MOV R88, RZ, RZ, -R88 ;  /* 0x000000ffff58d224 */ /* 0x000fe200078e0a58 */
[----:B------:R-:W-:Y:S01]  /*6c90*/  ISETP.GE.AND P6, PT, R152, RZ, PT ;  /* 0x000000ff9800720c */ /* 0x000fe20003fc6270 */
[----:B------:R-:W-:Y:S01]  /*6ca0*/  @!P2 IMAD.MOV R87, RZ, RZ, -R87 ;  /* 0x000000ffff57a224 */ /* 0x000fe200078e0a57 */
[----:B------:R-:W-:Y:S01]  /*6cb0*/  ISETP.NE.AND P1, PT, R7, RZ, PT ;  /* 0x000000ff0700720c */ /* 0x000fe20003f25270 */
[----:B------:R-:W2:Y:S01]  /*6cc0*/  LDL.LU R181, [R1+0x4dc] ;  /* 0x0004dc0001b57983 */ /* 0x000ea20000300800 */
[----:B------:R-:W-:Y:S01]  /*6cd0*/  @!P3 IMAD.MOV R91, RZ, RZ, -R91 ;  /* 0x000000ffff5bb224 */ /* 0x000fe200078e0a5b */
[----:B------:R-:W-:Y:S01]  /*6ce0*/  ISETP.GE.AND P3, PT, R249, RZ, PT ;  /* 0x000000fff900720c */ /* 0x000fe20003f66270 */
[----:B------:R-:W-:Y:S01]  /*6cf0*/  @!P0 IMAD.MOV R90, RZ, RZ, -R90 ;  /* 0x000000ffff5a8224 */ /* 0x000fe200078e0a5a */
[----:B------:R-:W-:Y:S01]  /*6d00*/  ISETP.GE.AND P0, PT, R247, RZ, PT ;  /* 0x000000fff700720c */ /* 0x000fe20003f06270 */
[----:B------:R-:W-:Y:S01]  /*6d10*/  @!P4 IMAD.MOV R89, RZ, RZ, -R89 ;  /* 0x000000ffff59c224 */ /* 0x000fe200078e0a59 */
[----:B------:R-:W-:-:S02]  /*6d20*/  ISETP.GE.AND P4, PT, R245, RZ, PT ;  /* 0x000000fff500720c */ /* 0x000fc40003f86270 */
[----:B------:R-:W-:Y:S02]  /*6d30*/  ISETP.GE.AND P5, PT, R243, RZ, PT ;  /* 0x000000fff300720c */ /* 0x000fe40003fa6270 */
[----:B------:R-:W-:Y:S01]  /*6d40*/  LOP3.LUT R5, RZ, R7, RZ, 0x33, !PT ;  /* 0x00000007ff057212 */ /* 0x000fe200078e33ff */
[----:B------:R-:W-:Y:S01]  /*6d50*/  @!P6 IMAD.MOV R11, RZ, RZ, -R11 ;  /* 0x000000ffff0be224 */ /* 0x000fe200078e0a0b */
[----:B------:R-:W-:Y:S01]  /*6d60*/  ISETP.GE.AND P2, PT, R241, RZ, PT ;  /* 0x000000fff100720c */ /* 0x000fe20003f46270 */
[----:B------:R-:W3:Y:S02]  /*6d70*/  LDL.LU R180, [R1+0x4d8] ;  /* 0x0004d80001b47983 */ /* 0x000ee40000300800 */
[----:B------:R-:W-:Y:S01]  /*6d80*/  @!P3 IMAD.MOV R86, RZ, RZ, -R86 ;  /* 0x000000ffff56b224 */ /* 0x000fe200078e0a56 */
[----:B------:R-:W-:Y:S01]  /*6d90*/  ISETP.GE.AND P3, PT, R239, RZ, PT ;  /* 0x000000ffef00720c */ /* 0x000fe20003f66270 */
[----:B------:R-:W-:Y:S01]  /*6da0*/  @!P0 IMAD.MOV R85, RZ, RZ, -R85 ;  /* 0x000000ffff558224 */ /* 0x000fe200078e0a55 */
[----:B------:R-:W-:Y:S01]  /*6db0*/  ISETP.GE.AND P0, PT, R237, RZ, PT ;  /* 0x000000ffed00720c */ /* 0x000fe20003f06270 */
[----:B------:R-:W-:Y:S01]  /*6dc0*/  @!P4 IMAD.MOV R84, RZ, RZ, -R84 ;  /* 0x000000ffff54c224 */ /* 0x000fe200078e0a54 */
[----:B------:R-:W-:Y:S01]  /*6dd0*/  ISETP.GE.AND P4, PT, R235, RZ, PT ;  /* 0x000000ffeb00720c */ /* 0x000fe20003f86270 */
[----:B------:R-:W-:Y:S01]  /*6de0*/  @!P5 IMAD.MOV R83, RZ, RZ, -R83 ;  /* 0x000000ffff53d224 */ /* 0x000fe200078e0a53 */
[----:B------:R-:W-:Y:S01]  /*6df0*/  ISETP.GE.AND P5, PT, R233, RZ, PT ;  /* 0x000000ffe900720c */ /* 0x000fe20003fa6270 */
[----:B------:R-:W4:Y:S02]  /*6e00*/  LDL.LU R179, [R1+0x4d4] ;  /* 0x0004d40001b37983 */ /* 0x000f240000300800 */
[----:B------:R-:W-:Y:S01]  /*6e10*/  @!P2 IMAD.MOV R82, RZ, RZ, -R82 ;  /* 0x000000ffff52a224 */ /* 0x000fe200078e0a52 */
[----:B------:R-:W-:Y:S01]  /*6e20*/  ISETP.GE.AND P2, PT, R232, RZ, PT ;  /* 0x000000ffe800720c */ /* 0x000fe20003f46270 */
[----:B------:R0:W5:Y:S02]  /*6e30*/  LDL.LU R0, [R1+0x4d0] ;  /* 0x0004d00001007983 */ /* 0x0001640000300800 */
[----:B------:R-:W-:Y:S01]  /*6e40*/  @!P3 IMAD.MOV R81, RZ, RZ, -R81 ;  /* 0x000000ffff51b224 */ /* 0x000fe200078e0a51 */
[----:B------:R-:W-:Y:S01]  /*6e50*/  ISETP.GE.AND P3, PT, R230, RZ, PT ;  /* 0x000000ffe600720c */ /* 0x000fe20003f66270 */
[----:B------:R-:W-:Y:S01]  /*6e60*/  @!P0 IMAD.MOV R80, RZ, RZ, -R80 ;  /* 0x000000ffff508224 */ /* 0x000fe200078e0a50 */
[----:B------:R-:W-:Y:S01]  /*6e70*/  ISETP.GE.AND P0, PT, R228, RZ, PT ;  /* 0x000000ffe400720c */ /* 0x000fe20003f06270 */
[----:B------:R-:W-:Y:S01]  /*6e80*/  @!P4 IMAD.MOV R79, RZ, RZ, -R79 ;  /* 0x000000ffff4fc224 */ /* 0x000fe200078e0a4f */
[----:B------:R-:W-:Y:S01]  /*6e90*/  ISETP.GE.AND P4, PT, R226, RZ, PT ;  /* 0x000000ffe200720c */ /* 0x000fe20003f86270 */
[----:B------:R-:W-:Y:S01]  /*6ea0*/  @!P5 IMAD.MOV R78, RZ, RZ, -R78 ;  /* 0x000000ffff4ed224 */ /* 0x000fe200078e0a4e */
[----:B------:R-:W-:-:S03]  /*6eb0*/  ISETP.GE.AND P5, PT, R224, RZ, PT ;  /* 0x000000ffe000720c */ /* 0x000fc60003fa6270 */
[----:B------:R-:W-:Y:S01]  /*6ec0*/  @!P2 IMAD.MOV R77, RZ, RZ, -R77 ;  /* 0x000000ffff4da224 */ /* 0x000fe200078e0a4d */
[----:B------:R-:W-:-:S03]  /*6ed0*/  ISETP.GE.AND P2, PT, R222, RZ, PT ;  /* 0x000000ffde00720c */ /* 0x000fc60003f46270 */
        /* <DEDUP_REMOVED lines=101> */
[----:B------:R-:W-:Y:S02]  /*7530*/  ISETP.GE.AND P3, PT, R154, RZ, PT ;  /* 0x000000ff9a00720c */ /* 0x000fe40003f66270 */
[C---:B------:R-:W-:Y:S02]  /*7540*/  SEL R122, R5.reuse, R3, !P1 ;  /* 0x00000003057a7207 */ /* 0x040fe40004800000 */
[C---:B------:R-:W-:Y:S02]  /*7550*/  SEL R13, R5.reuse, R13, !P1 ;  /* 0x0000000d050d7207 */ /* 0x040fe40004800000 */
[C---:B------:R-:W-:Y:S01]  /*7560*/  SEL R3, R5.reuse, R14, !P1 ;  /* 0x0000000e05037207 */ /* 0x040fe20004800000 */
[----:B------:R-:W-:Y:S01]  /*7570*/  @!P0 IMAD.MOV R25, RZ, RZ, -R25 ;  /* 0x000000ffff198224 */ /* 0x000fe200078e0a19 */
[----:B------:R-:W-:Y:S01]  /*7580*/  SEL R155, R5, R155, !P1 ;  /* 0x0000009b059b7207 */ /* 0x000fe20004800000 */
[----:B------:R-:W-:-:S02]  /*7590*/  @!P4 IMAD.MOV R24, RZ, RZ, -R24 ;  /* 0x000000ffff18c224 */ /* 0x000fc400078e0a18 */
[----:B------:R-:W-:Y:S02]  /*75a0*/  @!P5 IMAD.MOV R107, RZ, RZ, -R107 ;  /* 0x000000ffff6bd224 */ /* 0x000fe400078e0a6b */
[----:B------:R-:W-:Y:S02]  /*75b0*/  @!P2 IMAD.MOV R108, RZ, RZ, -R108 ;  /* 0x000000ffff6ca224 */ /* 0x000fe400078e0a6c */
[----:B------:R-:W-:Y:S01]  /*75c0*/  @!P3 IMAD.MOV R109, RZ, RZ, -R109 ;  /* 0x000000ffff6db224 */ /* 0x000fe200078e0a6d */
[----:B------:R-:W-:Y:S01]  /*75d0*/  SEL R15, R5, R15, !P1 ;  /* 0x0000000f050f7207 */ /* 0x000fe20004800000 */
[----:B------:R-:W-:Y:S01]  /*75e0*/  IMAD R13, R13, UR4, RZ ;  /* 0x000000040d0d7c24 */ /* 0x000fe2000f8e02ff */
[----:B------:R-:W-:Y:S01]  /*75f0*/  SEL R6, R5, R6, !P1 ;  /* 0x0000000605067207 */ /* 0x000fe20004800000 */
[----:B------:R-:W-:Y:S01]  /*7600*/  IMAD R3, R3, UR4, RZ ;  /* 0x0000000403037c24 */ /* 0x000fe2000f8e02ff */
[----:B------:R-:W-:Y:S01]  /*7610*/  SEL R7, R5, R12, !P1 ;  /* 0x0000000c05077207 */ /* 0x000fe20004800000 */
[----:B------:R-:W-:Y:S01]  /*7620*/  IMAD R155, R155, UR4, RZ ;  /* 0x000000049b9b7c24 */ /* 0x000fe2000f8e02ff */
[----:B------:R-:W-:-:S02]  /*7630*/  SEL R8, R5, R8, !P1 ;  /* 0x0000000805087207 */ /* 0x000fc40004800000 */
[C---:B------:R-:W-:Y:S02]  /*7640*/  SEL R9, R5.reuse, R9, !P1 ;  /* 0x0000000905097207 */ /* 0x040fe40004800000 */
[C---:B------:R-:W-:Y:S02]  /*7650*/  SEL R10, R5.reuse, R10, !P1 ;  /* 0x0000000a050a7207 */ /* 0x040fe40004800000 */
[C---:B------:R-:W-:Y:S02]  /*7660*/  SEL R17, R5.reuse, R17, !P1 ;  /* 0x0000001105117207 */ /* 0x040fe40004800000 */
[C---:B------:R-:W-:Y:S02]  /*7670*/  SEL R19, R5.reuse, R19, !P1 ;  /* 0x0000001305137207 */ /* 0x040fe40004800000 */
[C---:B------:R-:W-:Y:S02]  /*7680*/  SEL R21, R5.reuse, R21, !P1 ;  /* 0x0000001505157207 */ /* 0x040fe40004800000 */
        /* <DEDUP_REMOVED lines=113> */
[----:B------:R-:W-:Y:S01]  /*7da0*/  SEL R109, R5, R109, !P1 ;  /* 0x0000006d056d7207 */ /* 0x000fe20004800000 */
[----:B------:R-:W-:Y:S01]  /*7db0*/  IMAD R15, R15, UR4, RZ ;  /* 0x000000040f0f7c24 */ /* 0x000fe2000f8e02ff */
[----:B------:R-:W-:-:S02]  /*7dc0*/  SEL R5, R5, R11, !P1 ;  /* 0x0000000b05057207 */ /* 0x000fc40004800000 */
[----:B------:R-:W-:Y:S01]  /*7dd0*/  SHF.R.S32.HI R22, RZ, 0x1f, R13 ;  /* 0x0000001fff167819 */ /* 0x000fe2000001140d */
[----:B------:R-:W-:Y:S01]  /*7de0*/  IMAD R6, R6, UR4, RZ ;  /* 0x0000000406067c24 */ /* 0x000fe2000f8e02ff */
[----:B------:R-:W-:Y:S02]  /*7df0*/  SHF.R.S32.HI R11, RZ, 0x1f, R3 ;  /* 0x0000001fff0b7819 */ /* 0x000fe40000011403 */
[----:B------:R-:W-:Y:S02]  /*7e00*/  IADD3 R13, P2, R13, UR6, RZ ;  /* 0x000000060d0d7c10 */ /* 0x000fe4000ff5e0ff */
[----:B------:R-:W-:Y:S01]  /*7e10*/  IADD3 R3, P1, R3, UR6, RZ ;  /* 0x0000000603037c10 */ /* 0x000fe2000ff3e0ff */
[----:B------:R-:W-:Y:S01]  /*7e20*/  IMAD R169, R169, UR4, RZ ;  /* 0x00000004a9a97c24 */ /* 0x000fe2000f8e02ff */
[----:B------:R-:W-:Y:S01]  /*7e30*/  SHF.R.S32.HI R164, RZ, 0x1f, R155 ;  /* 0x0000001fffa47819 */ /* 0x000fe2000001149b */
[----:B------:R-:W-:Y:S01]  /*7e40*/  IMAD R157, R157, UR4, RZ ;  /* 0x000000049d9d7c24 */ /* 0x000fe2000f8e02ff */
[----:B------:R-:W-:Y:S01]  /*7e50*/  IADD3.X R22, R22, UR7, RZ, P2, !PT ;  /* 0x0000000716167c10 */ /* 0x000fe200097fe4ff */
[----:B------:R-:W-:Y:S01]  /*7e60*/  IMAD R17, R17, UR4, RZ ;  /* 0x0000000411117c24 */ /* 0x000fe2000f8e02ff */
[----:B------:R-:W-:-:S02]  /*7e70*/  SHF.R.S32.HI R152, RZ, 0x1f, R15 ;  /* 0x0000001fff987819 */ /* 0x000fc4000001140f */
[----:B------:R-:W-:Y:S02]  /*7e80*/  IADD3.X R11, R11, UR7, RZ, P1, !PT ;  /* 0x000000070b0b7c10 */ /* 0x000fe40008ffe4ff */
[----:B------:R-:W-:Y:S01]  /*7e90*/  IADD3 R155, P2, R155, UR6, RZ ;  /* 0x000000069b9b7c10 */ /* 0x000fe2000ff5e0ff */
        /* <DEDUP_REMOVED lines=14> */
[----:B------:R-:W-:Y:S02]  /*7f80*/  IADD3.X R12, R12, UR7, RZ, P0, !PT ;  /* 0x000000070c0c7c10 */ /* 0x000fe400087fe4ff */
[----:B------:R-:W-:Y:S01]  /*7f90*/  IADD3 R157, P1, R157, UR6, RZ ;  /* 0x000000069d9d7c10 */ /* 0x000fe2000ff3e0ff */
[----:B------:R-:W-:Y:S01]  /*7fa0*/  IMAD R8, R8, UR4, RZ ;  /* 0x0000000408087c24 */ /* 0x000fe2000f8e02ff */
[----:B------:R-:W-:-:S02]  /*7fb0*/  SHF.R.S32.HI R14, RZ, 0x1f, R7 ;  /* 0x0000001fff0e7819 */ /* 0x000fc40000011407 */
[----:B------:R-:W-:Y:S01]  /*7fc0*/  IADD3 R17, P0, R17, UR6, RZ ;  /* 0x0000000611117c10 */ /* 0x000fe2000ff1e0ff */
[----:B------:R-:W-:Y:S01]  /*7fd0*/  IMAD R240, R240, UR4, RZ ;  /* 0x00000004f0f07c24 */ /* 0x000fe2000f8e02ff */
[----:B------:R-:W-:Y:S01]  /*7fe0*/  IADD3 R7, P4, R7, UR6, RZ ;  /* 0x0000000607077c10 */ /* 0x000fe2000ff9e0ff */
[----:B------:R-:W-:Y:S01]  /*7ff0*/  IMAD R227, R227, UR4, RZ ;  /* 0x00000004e3e37c24 */ /* 0x000fe2000f8e02ff */
[----:B------:R-:W-:Y:S02]  /*8000*/  SHF.R.S32.HI R224, RZ, 0x1f, R225 ;  /* 0x0000001fffe07819 */ /* 0x000fe400000114e1 */
[----:B------:R-:W-:Y:S01]  /*8010*/  IADD3.X R175, R175, UR7, RZ, P2, !PT ;  /* 0x00000007afaf7c10 */ /* 0x000fe200097fe4ff */
[----:B------:R-:W-:Y:S01]  /*8020*/  IMAD R213, R213, UR4, RZ ;  /* 0x00000004d5d57c24 */ /* 0x000fe2000f8e02ff */
[----:B------:R-:W-:Y:S02]  /*8030*/  SHF.R.S32.HI R176, RZ, 0x1f, R171 ;  /* 0x0000001fffb07819 */ /* 0x000fe400000114ab */
[----:B------:R-:W-:-:S02]  /*8040*/  IADD3.X R166, R166, UR7, RZ, P1, !PT ;  /* 0x00000007a6a67c10 */ /* 0x000fc40008ffe4ff */
[----:B------:R-:W-:Y:S01]  /*8050*/  IADD3 R225, P2, R225, UR6, RZ ;  /* 0x00000006e1e17c10 */ /* 0x000fe2000ff5e0ff */
[----:B------:R-:W-:Y:S01]  /*8060*/  IMAD R161, R161, UR4, RZ ;  /* 0x00000004a1a17c24 */ /* 0x000fe2000f8e02ff */
[----:B------:R-:W-:Y:S02]  /*8070*/  SHF.R.S32.HI R168, RZ, 0x1f, R159 ;  /* 0x0000001fffa87819 */ /* 0x000fe4000001149f */
[----:B------:R-:W-:Y:S02]  /*8080*/  IADD3.X R154, R154, UR7, RZ, P0, !PT ;  /* 0x000000079a9a7c10 */ /* 0x000fe400087fe4ff */
[----:B------:R-:W-:Y:S01]  /*8090*/  IADD3 R171, P1, R171, UR6, RZ ;  /* 0x00000006abab7c10 */ /* 0x000fe2000ff3e0ff */
[----:B------:R-:W-:Y:S01]  /*80a0*/  IMAD R21, R21, UR4, RZ ;  /* 0x0000000415157c24 */ /* 0x000fe2000f8e02ff */
[----:B------:R-:W-:Y:S02]  /*80b0*/  SHF.R.S32.HI R156, RZ, 0x1f, R19 ;  /* 0x0000001fff9c7819 */ /* 0x000fe40000011413 */
[----:B------:R-:W-:-:S02]  /*80c0*/  IADD3.X R14, R14, UR7, RZ, P4, !PT ;  /* 0x000000070e0e7c10 */ /* 0x000fc4000a7fe4ff */
[----:B------:R-:W-:Y:S01]  /*80d0*/  IADD3 R159, P0, R159, UR6, RZ ;  /* 0x000000069f9f7c10 */ /* 0x000fe2000ff1e0ff */
[----:B------:R-:W-:Y:S01]  /*80e0*/  IMAD R9, R9, UR4, RZ ;  /* 0x0000000409097c24 */ /* 0x000fe2000f8e02ff */
[----:B------:R-:W-:Y:S02]  /*80f0*/  SHF.R.S32.HI R16, RZ, 0x1f, R8 ;  /* 0x0000001fff107819 */ /* 0x000fe40000011408 */
[----:B------:R-:W-:Y:S01]  /*8100*/  IADD3 R19, P4, R19, UR6, RZ ;  /* 0x0000000613137c10 */ /* 0x000fe2000ff9e0ff */
[----:B------:R-:W-:Y:S01]  /*8110*/  IMAD R242, R242, UR4, RZ ;  /* 0x00000004f2f27c24 */ /* 0x000fe2000f8e02ff */
[----:B------:R-:W-:Y:S01]  /*8120*/  IADD3 R8, P6, R8, UR6, RZ ;  /* 0x0000000608087c10 */ /* 0x000fe2000ffde0ff */
[----:B------:R-:W-:Y:S01]  /*8130*/  IMAD R105, R105, UR4, RZ ;  /* 0x0000000469697c24 */ /* 0x000fe2000f8e02ff */
[----:B------:R-:W-:Y:S02]  /*8140*/  SHF.R.S32.HI R239, RZ, 0x1f, R240 ;  /* 0x0000001fffef7819 */ /* 0x000fe400000114f0 */
        /* <DEDUP_REMOVED lines=11> */
[----:B------:R-:W-:Y:S02]  /*8200*/  IADD3.X R156, R156, UR7, RZ, P4, !PT ;  /* 0x000000079c9c7c10 */ /* 0x000fe4000a7fe4ff */
[----:B------:R-:W-:Y:S01]  /*8210*/  IADD3 R213, P0, R213, UR6, RZ ;  /* 0x00000006d5d57c10 */ /* 0x000fe2000ff1e0ff */
[----:B------:R-:W-:Y:S01]  /*8220*/  IMAD R10, R10, UR4, RZ ;  /* 0x000000040a0a7c24 */ /* 0x000fe2000f8e02ff */
[----:B------:R-:W-:Y:S01]  /*8230*/  SHF.R.S32.HI R158, RZ, 0x1f, R21 ;  /* 0x0000001fff9e7819 */ /* 0x000fe20000011415 */
[----:B------:R-:W-:Y:S01]  /*8240*/  IMAD R23, R23, UR4, RZ ;  /* 0x0000000417177c24 */ /* 0x000fe2000f8e02ff */
[----:B------:R-:W-:Y:S02]  /*8250*/  IADD3.X R16, R16, UR7, RZ, P6, !PT ;  /* 0x0000000710107c10 */ /* 0x000fe4000b7fe4ff */
[----:B------:R-:W-:Y:S02]  /*8260*/  IADD3 R161, P4, R161, UR6, RZ ;  /* 0x00000006a1a17c10 */ /* 0x000fe4000ff9e0ff */
[----:B------:R-:W-:-:S02]  /*8270*/  SHF.R.S32.HI R18, RZ, 0x1f, R9 ;  /* 0x0000001fff127819 */ /* 0x000fc40000011409 */
[----:B------:R-:W-:Y:S02]  /*8280*/  IADD3 R21, P6, R21, UR6, RZ ;  /* 0x0000000615157c10 */ /* 0x000fe4000ffde0ff */
[----:B------:R-:W-:Y:S01]  /*8290*/  IADD3.X R239, R239, UR7, RZ, P2, !PT ;  /* 0x00000007efef7c10 */ /* 0x000fe200097fe4ff */
[----:B------:R-:W-:Y:S01]  /*82a0*/  IMAD R244, R244, UR4, RZ ;  /* 0x00000004f4f47c24 */ /* 0x000fe2000f8e02ff */
        /* <DEDUP_REMOVED lines=14> */
[----:B------:R-:W-:Y:S01]  /*8390*/  SHF.R.S32.HI R172, RZ, 0x1f, R163 ;  /* 0x0000001fffac7819 */ /* 0x000fe200000114a3 */
[----:B------:R-:W-:Y:S01]  /*83a0*/  IMAD R165, R165, UR4, RZ ;  /* 0x00000004a5a57c24 */ /* 0x000fe2000f8e02ff */
[----:B------:R-:W-:-:S02]  /*83b0*/  IADD3.X R158, R158, UR7, RZ, P6, !PT ;  /* 0x000000079e9e7c10 */ /* 0x000fc4000b7fe4ff */
[----:B------:R-:W-:Y:S01]  /*83c0*/  IADD3 R217, P4, R217, UR6, RZ ;  /* 0x00000006d9d97c10 */ /* 0x000fe2000ff9e0ff */
[----:B------:R1:W-:Y:S01]  /*83d0*/  STL [R1+0x4], R178 ;  /* 0x000004b201007387 */ /* 0x0003e20000100800 */
[----:B------:R-:W-:Y:S02]  /*83e0*/  SHF.R.S32.HI R20, RZ, 0x1f, R10 ;  /* 0x0000001fff147819 */ /* 0x000fe4000001140a */
[----:B------:R-:W-:Y:S02]  /*83f0*/  SHF.R.S32.HI R160, RZ, 0x1f, R23 ;  /* 0x0000001fffa07819 */ /* 0x000fe40000011417 */
[----:B------:R-:W-:Y:S02]  /*8400*/  IADD3.X R18, R18, UR7, RZ, P5, !PT ;  /* 0x0000000712127c10 */ /* 0x000fe4000affe4ff */
[----:B------:R-:W-:Y:S02]  /*8410*/  IADD3 R163, P6, R163, UR6, RZ ;  /* 0x00000006a3a37c10 */ /* 0x000fe4000ffde0ff */
[----:B------:R-:W-:-:S02]  /*8420*/  IADD3 R10, P3, R10, UR6, RZ ;  /* 0x000000060a0a7c10 */ /* 0x000fc4000ff7e0ff */
[----:B------:R-:W-:Y:S02]  /*8430*/  IADD3 R23, P5, R23, UR6, RZ ;  /* 0x0000000617177c10 */ /* 0x000fe4000ffbe0ff */
[----:B------:R-:W-:Y:S01]  /*8440*/  IADD3.X R241, R241, UR7, RZ, P1, !PT ;  /* 0x00000007f1f17c10 */ /* 0x000fe20008ffe4ff */
[----:B------:R-:W-:Y:S01]  /*8450*/  IMAD R246, R246, UR4, RZ ;  /* 0x00000004f6f67c24 */ /* 0x000fe2000f8e02ff */
[----:B------:R-:W-:Y:S01]  /*8460*/  SHF.R.S32.HI R243, RZ, 0x1f, R244 ;  /* 0x0000001ffff37819 */ /* 0x000fe200000114f4 */
[----:B------:R-:W-:Y:S01]  /*8470*/  IMAD R103, R103, UR4, RZ ;  /* 0x0000000467677c24 */ /* 0x000fe2000f8e02ff */
[----:B------:R-:W-:Y:S02]  /*8480*/  IADD3.X R228, R228, UR7, RZ, P0, !PT ;  /* 0x00000007e4e47c10 */ /* 0x000fe400087fe4ff */
[----:B-1----:R-:W-:Y:S01]  /*8490*/  IADD3 R178, P1, R104, UR6, RZ ;  /* 0x0000000668b27c10 */ /* 0x002fe2000ff3e0ff */
        /* <DEDUP_REMOVED lines=10> */
[----:B------:R-:W-:Y:S02]  /*8540*/  IADD3.X R20, R20, UR7, RZ, P3, !PT ;  /* 0x0000000714147c10 */ /* 0x000fe40009ffe4ff */
[----:B------:R-:W-:Y:S02]  /*8550*/  SHF.R.S32.HI R173, RZ, 0x1f, R165 ;  /* 0x0000001fffad7819 */ /* 0x000fe400000114a5 */
[----:B------:R-:W-:Y:S02]  /*8560*/  IADD3.X R160, R160, UR7, RZ, P5, !PT ;  /* 0x00000007a0a07c10 */ /* 0x000fe4000affe4ff */
[----:B------:R-:W-:Y:S01]  /*8570*/  IADD3 R219, P6, R219, UR6, RZ ;  /* 0x00000006dbdb7c10 */ /* 0x000fe2000ffde0ff */
[----:B------:R1:W-:Y:S01]  /*8580*/  STL [R1+0xc], R178 ;  /* 0x00000cb201007387 */ /* 0x0003e20000100800 */
[----:B------:R-:W-:Y:S02]  /*8590*/  IADD3 R153, P3, R153, UR6, RZ ;  /* 0x0000000699997c10 */ /* 0x000fe4000ff7e0ff */
[----:B------:R-:W-:-:S02]  /*85a0*/  IADD3 R165, P5, R165, UR6, RZ ;  /* 0x00000006a5a57c10 */ /* 0x000fc4000ffbe0ff */
[----:B------:R-:W-:Y:S01]  /*85b0*/  IADD3.X R243, R243, UR7, RZ, P0, !PT ;  /* 0x00000007f3f37c10 */ /* 0x000fe200087fe4ff */
[----:B------:R-:W-:Y:S01]  /*85c0*/  IMAD R248, R248, UR4, RZ ;  /* 0x00000004f8f87c24 */ /* 0x000fe2000f8e02ff */
[----:B------:R-:W-:Y:S01]  /*85d0*/  SHF.R.S32.HI R245, RZ, 0x1f, R246 ;  /* 0x0000001ffff57819 */ /* 0x000fe200000114f6 */
[----:B------:R-:W-:Y:S01]  /*85e0*/  IMAD R102, R102, UR4, RZ ;  /* 0x0000000466667c24 */ /* 0x000fe2000f8e02ff */
[----:B------:R-:W-:Y:S02]  /*85f0*/  IADD3.X R230, R230, UR7, RZ, P4, !PT ;  /* 0x00000007e6e67c10 */ /* 0x000fe4000a7fe4ff */
[----:B-1----:R-:W-:Y:S01]  /*8600*/  IADD3 R178, P0, R103, UR6, RZ ;  /* 0x0000000667b27c10 */ /* 0x002fe2000ff1e0ff */
[----:B------:R-:W-:Y:S01]  /*8610*/  IMAD R223, R223, UR4, RZ ;  /* 0x00000004dfdf7c24 */ /* 0x000fe2000f8e02ff */
[----:B------:R-:W-:Y:S01]  /*8620*/  SHF.R.S32.HI R232, RZ, 0x1f, R234 ;  /* 0x0000001fffe87819 */ /* 0x000fe200000114ea */
[----:B------:R-:W-:Y:S01]  /*8630*/  IMAD R236, R236, UR4, RZ ;  /* 0x00000004ecec7c24 */ /* 0x000fe2000f8e02ff */
[----:B------:R-:W-:-:S02]  /*8640*/  IADD3.X R218, R218, UR7, RZ, P6, !PT ;  /* 0x00000007dada7c10 */ /* 0x000fc4000b7fe4ff */
[----:B------:R-:W-:Y:S02]  /*8650*/  IADD3 R246, P4, R246, UR6, RZ ;  /* 0x00000006f6f67c10 */ /* 0x000fe4000ff9e0ff */
[----:B------:R-:W-:Y:S02]  /*8660*/  SHF.R.S32.HI R174, RZ, 0x1f, R167 ;  /* 0x0000001fffae7819 */ /* 0x000fe400000114a7 */
[----:B------:R-:W-:Y:S02]  /*8670*/  IADD3.X R162, R162, UR7, RZ, P3, !PT ;  /* 0x00000007a2a27c10 */ /* 0x000fe40009ffe4ff */
[----:B------:R-:W-:Y:S02]  /*8680*/  SHF.R.S32.HI R220, RZ, 0x1f, R221 ;  /* 0x0000001fffdc7819 */ /* 0x000fe400000114dd */
[----:B------:R-:W-:Y:S02]  /*8690*/  IADD3.X R173, R173, UR7, RZ, P5, !PT ;  /* 0x00000007adad7c10 */ /* 0x000fe4000affe4ff */
[----:B------:R-:W-:-:S02]  /*86a0*/  IADD3 R234, P6, R234, UR6, RZ ;  /* 0x00000006eaea7c10 */ /* 0x000fc4000ffde0ff */
[----:B------:R-:W-:Y:S02]  /*86b0*/  IADD3 R167, P3, R167, UR6, RZ ;  /* 0x00000006a7a77c10 */ /* 0x000fe4000ff7e0ff */
[----:B------:R-:W-:Y:S01]  /*86c0*/  IADD3 R221, P5, R221, UR6, RZ ;  /* 0x00000006dddd7c10 */ /* 0x000fe2000ffbe0ff */
[----:B------:R1:W-:Y:S01]  /*86d0*/  STL [R1+0x14], R178 ;  /* 0x000014b201007387 */ /* 0x0003e20000100800 */
[----:B------:R-:W-:Y:S01]  /*86e0*/  IADD3.X R245, R245, UR7, RZ, P4, !PT ;  /* 0x00000007f5f57c10 */ /* 0x000fe2000a7fe4ff */
[----:B------:R-:W-:Y:S01]  /*86f0*/  IMAD R238, R238, UR4, RZ ;  /* 0x00000004eeee7c24 */ /* 0x000fe2000f8e02ff */
[----:B------:R-:W-:Y:S01]  /*8700*/  SHF.R.S32.HI R247, RZ, 0x1f, R248 ;  /* 0x0000001ffff77819 */ /* 0x000fe200000114f8 */
[----:B------:R-:W-:Y:S01]  /*8710*/  IMAD R250, R250, UR4, RZ ;  /* 0x00000004fafa7c24 */ /* 0x000fe2000f8e02ff */
[----:B------:R-:W-:Y:S01]  /*8720*/  IADD3.X R232, R232, UR7, RZ, P6, !PT ;  /* 0x00000007e8e87c10 */ /* 0x000fe2000b7fe4ff */
[----:B------:R-:W-:Y:S01]  /*8730*/  IMAD R101, R101, UR4, RZ ;  /* 0x0000000465657c24 */ /* 0x000fe2000f8e02ff */
[----:B------:R-:W-:-:S02]  /*8740*/  SHF.R.S32.HI R222, RZ, 0x1f, R223 ;  /* 0x0000001fffde7819 */ /* 0x000fc400000114df */
[----:B------:R-:W-:Y:S02]  /*8750*/  IADD3.X R174, R174, UR7, RZ, P3, !PT ;  /* 0x00000007aeae7c10 */ /* 0x000fe40009ffe4ff */
[----:B-1----:R-:W-:Y:S02]  /*8760*/  IADD3 R178, P4, R102, UR6, RZ ;  /* 0x0000000666b27c10 */ /* 0x002fe4000ff9e0ff */
[----:B------:R-:W-:Y:S02]  /*8770*/  SHF.R.S32.HI R235, RZ, 0x1f, R236 ;  /* 0x0000001fffeb7819 */ /* 0x000fe400000114ec */
[----:B------:R-:W-:Y:S02]  /*8780*/  IADD3.X R220, R220, UR7, RZ, P5, !PT ;  /* 0x00000007dcdc7c10 */ /* 0x000fe4000affe4ff */
[----:B------:R-:W-:Y:S02]  /*8790*/  IADD3 R248, P6, R248, UR6, RZ ;  /* 0x00000006f8f87c10 */ /* 0x000fe4000ffde0ff */
[----:B------:R-:W-:-:S02]  /*87a0*/  IADD3 R223, P3, R223, UR6, RZ ;  /* 0x00000006dfdf7c10 */ /* 0x000fc4000ff7e0ff */
[----:B------:R-:W-:Y:S01]  /*87b0*/  IADD3 R236, P5, R236, UR6, RZ ;  /* 0x00000006ecec7c10 */ /* 0x000fe2000ffbe0ff */
[----:B------:R1:W-:Y:S01]  /*87c0*/  STL [R1+0x1c], R178 ;  /* 0x00001cb201007387 */ /* 0x0003e20000100800 */
[----:B------:R-:W-:Y:S01]  /*87d0*/  IADD3.X R247, R247, UR7, RZ, P6, !PT ;  /* 0x00000007f7f77c10 */ /* 0x000fe2000b7fe4ff */
[----:B------:R-:W-:Y:S01]  /*87e0*/  IMAD R252, R252, UR4, RZ ;  /* 0x00000004fcfc7c24 */ /* 0x000fe2000f8e02ff */
[----:B------:R-:W-:Y:S01]  /*87f0*/  SHF.R.S32.HI R237, RZ, 0x1f, R238 ;  /* 0x0000001fffed7819 */ /* 0x000fe200000114ee */
[----:B------:R-:W-:Y:S01]  /*8800*/  IMAD R100, R100, UR4, RZ ;  /* 0x0000000464647c24 */ /* 0x000fe2000f8e02ff */
[----:B------:R-:W-:Y:S02]  /*8810*/  IADD3.X R222, R222, UR7, RZ, P3, !PT ;  /* 0x00000007dede7c10 */ /* 0x000fe40009ffe4ff */
[----:B------:R-:W-:Y:S02]  /*8820*/  SHF.R.S32.HI R249, RZ, 0x1f, R250 ;  /* 0x0000001ffff97819 */ /* 0x000fe400000114fa */
[----:B------:R-:W-:-:S02]  /*8830*/  IADD3.X R235, R235, UR7, RZ, P5, !PT ;  /* 0x00000007ebeb7c10 */ /* 0x000fc4000affe4ff */
[----:B-1----:R-:W-:Y:S02]  /*8840*/  IADD3 R178, P6, R101, UR6, RZ ;  /* 0x0000000665b27c10 */ /* 0x002fe4000ffde0ff */
[----:B------:R-:W-:Y:S02]  /*8850*/  IADD3 R238, P3, R238, UR6, RZ ;  /* 0x00000006eeee7c10 */ /* 0x000fe4000ff7e0ff */
[----:B------:R-:W-:Y:S01]  /*8860*/  IADD3 R250, P5, R250, UR6, RZ ;  /* 0x00000006fafa7c10 */ /* 0x000fe2000ffbe0ff */
[----:B------:R1:W-:Y:S01]  /*8870*/  STL [R1+0x24], R178 ;  /* 0x000024b201007387 */ /* 0x0003e20000100800 */
[----:B------:R-:W-:Y:S01]  /*8880*/  SHF.R.S32.HI R251, RZ, 0x1f, R252 ;  /* 0x0000001ffffb7819 */ /* 0x000fe200000114fc */
[----:B------:R-:W-:Y:S01]  /*8890*/  IMAD R99, R99, UR4, RZ ;  /* 0x0000000463637c24 */ /* 0x000fe2000f8e02ff */
[----:B------:R-:W-:Y:S02]  /*88a0*/  IADD3.X R237, R237, UR7, RZ, P3, !PT ;  /* 0x00000007eded7c10 */ /* 0x000fe40009ffe4ff */
[----:B------:R-:W-:-:S02]  /*88b0*/  IADD3.X R249, R249, UR7, RZ, P5, !PT ;  /* 0x00000007f9f97c10 */ /* 0x000fc4000affe4ff */
[----:B------:R-:W-:Y:S02]  /*88c0*/  IADD3 R252, P3, R252, UR6, RZ ;  /* 0x00000006fcfc7c10 */ /* 0x000fe4000ff7e0ff */
[----:B-1----:R-:W-:Y:S02]  /*88d0*/  IADD3 R178, P5, R100, UR6, RZ ;  /* 0x0000000664b27c10 */ /* 0x002fe4000ffbe0ff */
[----:B------:R-:W-:Y:S02]  /*88e0*/  SHF.R.S32.HI R106, RZ, 0x1f, R105 ;  /* 0x0000001fff6a7819 */ /* 0x000fe40000011469 */
[----:B------:R-:W-:Y:S01]  /*88f0*/  IADD3.X R251, R251, UR7, RZ, P3, !PT ;  /* 0x00000007fbfb7c10 */ /* 0x000fe20009ffe4ff */
[----:B------:R1:W-:Y:S01]  /*8900*/  STL [R1+0x2c], R178 ;  /* 0x00002cb201007387 */ /* 0x0003e20000100800 */
[----:B------:R-:W-:Y:S01]  /*8910*/  IADD3 R183, P3, R99, UR6, RZ ;  /* 0x0000000663b77c10 */ /* 0x000fe2000ff7e0ff */
[----:B------:R-:W-:Y:S01]  /*8920*/  IMAD R98, R98, UR4, RZ ;  /* 0x0000000462627c24 */ /* 0x000fe2000f8e02ff */
[----:B------:R-:W-:Y:S01]  /*8930*/  SHF.R.S32.HI R105, RZ, 0x1f, R104 ;  /* 0x0000001fff697819 */ /* 0x000fe20000011468 */
[----:B------:R-:W-:-:S02]  /*8940*/  IMAD R97, R97, UR4, RZ ;  /* 0x0000000461617c24 */ /* 0x000fc4000f8e02ff */
[----:B------:R0:W-:Y:S01]  /*8950*/  STL [R1+0x34], R183 ;  /* 0x000034b701007387 */ /* 0x0001e20000100800 */
[----:B-1----:R-:W-:Y:S02]  /*8960*/  IADD3.X R178, R106, UR7, RZ, P2, !PT ;  /* 0x000000076ab27c10 */ /* 0x002fe400097fe4ff */
[----:B------:R-:W-:-:S03]  /*8970*/  SHF.R.S32.HI R104, RZ, 0x1f, R103 ;  /* 0x0000001fff687819 */ /* 0x000fc60000011467 */
[----:B------:R1:W-:Y:S01]  /*8980*/  STL [R1], R178 ;  /* 0x000000b201007387 */ /* 0x0003e20000100800 */
[----:B0-----:R-:W-:Y:S01]  /*8990*/  IADD3 R183, P2, R98, UR6, RZ ;  /* 0x0000000662b77c10 */ /* 0x001fe2000ff5e0ff */
[----:B------:R-:W-:-:S04]  /*89a0*/  IMAD R96, R96, UR4, RZ ;  /* 0x0000000460607c24 */ /* 0x000fc8000f8e02ff */
[----:B------:R0:W-:Y:S01]  /*89b0*/  STL [R1+0x3c], R183 ;  /* 0x00003cb701007387 */ /* 0x0001e20000100800 */
[----:B-1----:R-:W-:Y:S02]  /*89c0*/  IADD3.X R178, R105, UR7, RZ, P1, !PT ;  /* 0x0000000769b27c10 */ /* 0x002fe40008ffe4ff */
[----:B------:R-:W-:-:S03]  /*89d0*/  SHF.R.S32.HI R103, RZ, 0x1f, R102 ;  /* 0x0000001fff677819 */ /* 0x000fc60000011466 */
[----:B------:R1:W-:Y:S01]  /*89e0*/  STL [R1+0x8], R178 ;  /* 0x000008b201007387 */ /* 0x0003e20000100800 */
        /* <DEDUP_REMOVED lines=433> */
[----:B------:R-:W-:Y:S01]  /*a500*/  IMAD R107, R107, UR4, RZ ;  /* 0x000000046b6b7c24 */ /* 0x000fe2000f8e02ff */
[----:B------:R-:W-:-:S03]  /*a510*/  SHF.R.S32.HI R30, RZ, 0x1f, R29 ;  /* 0x0000001fff1e7819 */ /* 0x000fc6000001141d */
[----:B------:R0:W-:Y:S01]  /*a520*/  STL [R1+0x284], R183 ;  /* 0x000284b701007387 */ /* 0x0001e20000100800 */
[----:B-1----:R-:W-:Y:S01]  /*a530*/  IADD3.X R178, R32, UR7, RZ, P6, !PT ;  /* 0x0000000720b27c10 */ /* 0x002fe2000b7fe4ff */
[----:B------:R-:W-:-:S04]  /*a540*/  IMAD R108, R108, UR4, RZ ;  /* 0x000000046c6c7c24 */ /* 0x000fc8000f8e02ff */
[----:B------:R1:W-:Y:S01]  /*a550*/  STL [R1+0x250], R178 ;  /* 0x000250b201007387 */ /* 0x0003e20000100800 */
[----:B0-----:R-:W-:Y:S02]  /*a560*/  IADD3 R183, P6, R24, UR6, RZ ;  /* 0x0000000618b77c10 */ /* 0x001fe4000ffde0ff */
[----:B------:R-:W-:-:S03]  /*a570*/  SHF.R.S32.HI R29, RZ, 0x1f, R28 ;  /* 0x0000001fff1d7819 */ /* 0x000fc6000001141c */
[----:B------:R0:W-:Y:S01]  /*a580*/  STL [R1+0x28c], R183 ;  /* 0x00028cb701007387 */ /* 0x0001e20000100800 */
[----:B-1----:R-:W-:Y:S02]  /*a590*/  IADD3.X R178, R31, UR7, RZ, P5, !PT ;  /* 0x000000071fb27c10 */ /* 0x002fe4000affe4ff */
[----:B------:R-:W-:-:S03]  /*a5a0*/  IADD3 R184, P5, R107, UR6, RZ ;  /* 0x000000066bb87c10 */ /* 0x000fc6000ffbe0ff */
[----:B------:R1:W-:Y:S01]  /*a5b0*/  STL [R1+0x258], R178 ;  /* 0x000258b201007387 */ /* 0x0003e20000100800 */
[----:B0-----:R-:W-:Y:S02]  /*a5c0*/  IADD3.X R183, R30, UR7, RZ, P3, !PT ;  /* 0x000000071eb77c10 */ /* 0x001fe40009ffe4ff */
[----:B------:R-:W-:Y:S01]  /*a5d0*/  SHF.R.S32.HI R28, RZ, 0x1f, R27 ;  /* 0x0000001fff1c7819 */ /* 0x000fe2000001141b */
[----:B------:R0:W-:Y:S01]  /*a5e0*/  STL [R1+0x294], R184 ;  /* 0x000294b801007387 */ /* 0x0001e20000100800 */
[----:B------:R-:W-:Y:S02]  /*a5f0*/  SHF.R.S32.HI R27, RZ, 0x1f, R26 ;  /* 0x0000001fff1b7819 */ /* 0x000fe4000001141a */
[----:B-1----:R-:W-:Y:S01]  /*a600*/  IADD3 R178, P3, R108, UR6, RZ ;  /* 0x000000066cb27c10 */ /* 0x002fe2000ff7e0ff */
[----:B------:R1:W-:Y:S01]  /*a610*/  STL [R1+0x260], R183 ;  /* 0x000260b701007387 */ /* 0x0003e20000100800 */
[----:B------:R-:W-:Y:S02]  /*a620*/  SHF.R.S32.HI R26, RZ, 0x1f, R25 ;  /* 0x0000001fff1a7819 */ /* 0x000fe40000011419 */
[----:B0-----:R-:W-:Y:S01]  /*a630*/  IADD3.X R184, R29, UR7, RZ, P2, !PT ;  /* 0x000000071db87c10 */ /* 0x001fe200097fe4ff */
[----:B------:R0:W-:Y:S01]  /*a640*/  STL [R1+0x29c], R178 ;  /* 0x00029cb201007387 */ /* 0x0001e20000100800 */
[----:B------:R-:W-:-:S02]  /*a650*/  SHF.R.S32.HI R25, RZ, 0x1f, R24 ;  /* 0x0000001fff197819 */ /* 0x000fc40000011418 */
[----:B------:R-:W-:Y:S02]  /*a660*/  SHF.R.S32.HI R24, RZ, 0x1f, R107 ;  /* 0x0000001fff187819 */ /* 0x000fe4000001146b */
[----:B-1----:R-:W-:Y:S01]  /*a670*/  IADD3.X R183, R28, UR7, RZ, P1, !PT ;  /* 0x000000071cb77c10 */ /* 0x002fe20008ffe4ff */
[----:B------:R1:W-:Y:S01]  /*a680*/  STL [R1+0x268], R184 ;  /* 0x000268b801007387 */ /* 0x0003e20000100800 */
[----:B0-----:R-:W-:-:S03]  /*a690*/  IADD3.X R178, R27, UR7, RZ, P0, !PT ;  /* 0x000000071bb27c10 */ /* 0x001fc600087fe4ff */
[----:B------:R0:W-:Y:S01]  /*a6a0*/  STL [R1+0x270], R183 ;  /* 0x000270b701007387 */ /* 0x0001e20000100800 */
[----:B------:R-:W-:-:S03]  /*a6b0*/  IMAD R109, R109, UR4, RZ ;  /* 0x000000046d6d7c24 */ /* 0x000fc6000f8e02ff */
[----:B------:R2:W-:Y:S01]  /*a6c0*/  STL [R1+0x278], R178 ;  /* 0x000278b201007387 */ /* 0x0005e20000100800 */
[----:B-1----:R-:W-:Y:S02]  /*a6d0*/  IADD3.X R184, R26, UR7, RZ, P4, !PT ;  /* 0x000000071ab87c10 */ /* 0x002fe4000a7fe4ff */
[----:B0-----:R-:W-:-:S03]  /*a6e0*/  IADD3.X R183, R25, UR7, RZ, P6, !PT ;  /* 0x0000000719b77c10 */ /* 0x001fc6000b7fe4ff */
[----:B------:R-:W-:Y:S01]  /*a6f0*/  STL [R1+0x280], R184 ;  /* 0x000280b801007387 */ /* 0x000fe20000100800 */
[----:B--2---:R-:W-:Y:S01]  /*a700*/  IADD3.X R178, R24, UR7, RZ, P5, !PT ;  /* 0x0000000718b27c10 */ /* 0x004fe2000affe4ff */
[----:B------:R-:W-:Y:S01]  /*a710*/  ULDC.64 UR6, c[0x0][0x218] ;  /* 0x0000860000067ab9 */ /* 0x000fe20000000a00 */
[----:B------:R-:W-:Y:S01]  /*a720*/  SHF.R.S32.HI R24, RZ, 0x1f, R108 ;  /* 0x0000001fff187819 */ /* 0x000fe2000001146c */
[----:B------:R0:W-:Y:S01]  /*a730*/  STL [R1+0x288], R183 ;  /* 0x000288b701007387 */ /* 0x0001e20000100800 */
[----:B------:R-:W-:-:S03]  /*a740*/  IMAD R5, R5, UR4, RZ ;  /* 0x0000000405057c24 */ /* 0x000fc6000f8e02ff */
[----:B------:R1:W-:Y:S01]  /*a750*/  STL [R1+0x290], R178 ;  /* 0x000290b201007387 */ /* 0x0003e20000100800 */
[----:B0-----:R-:W-:Y:S02]  /*a760*/  IADD3 R183, P0, R109, UR6, RZ ;  /* 0x000000066db77c10 */ /* 0x001fe4000ff1e0ff */
[----:B-1----:R-:W-:Y:S01]  /*a770*/  IADD3.X R178, R24, UR7, RZ, P3, !PT ;  /* 0x0000000718b27c10 */ /* 0x002fe20009ffe4ff */
[----:B------:R-:W-:Y:S01]  /*a780*/  ULDC.64 UR6, c[0x0][0x218] ;  /* 0x0000860000067ab9 */ /* 0x000fe20000000a00 */
[----:B------:R-:W-:Y:S01]  /*a790*/  SHF.R.S32.HI R24, RZ, 0x1f, R109 ;  /* 0x0000001fff187819 */ /* 0x000fe2000001146d */
[----:B------:R0:W-:Y:S01]  /*a7a0*/  STL [R1+0x2a4], R183 ;  /* 0x0002a4b701007387 */ /* 0x0001e20000100800 */
[----:B------:R-:W-:-:S03]  /*a7b0*/  IMAD R4, R4, UR5, RZ ;  /* 0x0000000504047c24 */ /* 0x000fc6000f8e02ff */
[----:B------:R1:W-:Y:S01]  /*a7c0*/  STL [R1+0x298], R178 ;  /* 0x000298b201007387 */ /* 0x0003e20000100800 */
[----:B------:R-:W-:Y:S01]  /*a7d0*/  IMAD R122, R122, UR4, RZ ;  /* 0x000000047a7a7c24 */ /* 0x000fe2000f8e02ff */
[----:B------:R-:W-:Y:S01]  /*a7e0*/  ULDC.64 UR4, c[0x0][0x210] ;  /* 0x0000840000047ab9 */ /* 0x000fe20000000a00 */
[----:B0-----:R-:W-:Y:S02]  /*a7f0*/  IADD3 R183, P1, R5, UR6, RZ ;  /* 0x0000000605b77c10 */ /* 0x001fe4000ff3e0ff */
[----:B-1----:R-:W-:-:S03]  /*a800*/  IADD3.X R178, R24, UR7, RZ, P0, !PT ;  /* 0x0000000718b27c10 */ /* 0x002fc600087fe4ff */
[----:B------:R0:W-:Y:S01]  /*a810*/  STL [R1+0x2ac], R183 ;  /* 0x0002acb701007387 */ /* 0x0001e20000100800 */
[----:B------:R-:W-:Y:S01]  /*a820*/  SHF.R.S32.HI R5, RZ, 0x1f, R5 ;  /* 0x0000001fff057819 */ /* 0x000fe20000011405 */
[----:B------:R-:W-:Y:S02]  /*a830*/  ULDC.64 UR6, c[0x0][0x218] ;  /* 0x0000860000067ab9 */ /* 0x000fe40000000a00 */
[----:B------:R1:W-:Y:S01]  /*a840*/  STL [R1+0x2a0], R178 ;  /* 0x0002a0b201007387 */ /* 0x0003e20000100800 */
[----:B------:R-:W-:Y:S01]  /*a850*/  IADD3 R184, P2, R122, UR6, RZ ;  /* 0x000000067ab87c10 */ /* 0x000fe2000ff5e0ff */
[----:B------:R-:W-:Y:S01]  /*a860*/  ULDC UR6, c[0x0][0x21c] ;  /* 0x0000870000067ab9 */ /* 0x000fe20000000800 */
[----:B------:R-:W-:Y:S02]  /*a870*/  SHF.R.S32.HI R122, RZ, 0x1f, R122 ;  /* 0x0000001fff7a7819 */ /* 0x000fe4000001147a */
[----:B0-----:R-:W-:Y:S01]  /*a880*/  IADD3.X R183, R5, UR7, RZ, P1, !PT ;  /* 0x0000000705b77c10 */ /* 0x001fe20008ffe4ff */
[----:B------:R-:W-:Y:S01]  /*a890*/  ULDC UR7, c[0x0][0x238] ;  /* 0x00008e0000077ab9 */ /* 0x000fe20000000800 */
[----:B-1----:R-:W-:-:S04]  /*a8a0*/  IADD3 R178, P0, R4, UR4, RZ ;  /* 0x0000000404b27c10 */ /* 0x002fc8000ff1e0ff */
[----:B------:R-:W-:Y:S01]  /*a8b0*/  LEA.HI.X.SX32 R5, R4, UR5, 0x1, P0 ;  /* 0x0000000504057c11 */ /* 0x000fe200080f0eff */
[----:B------:R-:W-:Y:S01]  /*a8c0*/  IMAD.SHL.U32 R4, R182, 0x8, RZ ;  /* 0x00000008b6047824 */ /* 0x000fe200078e00ff */
[----:B------:R-:W-:Y:S01]  /*a8d0*/  STL [R1+0x2b4], R184 ;  /* 0x0002b4b801007387 */ /* 0x000fe20000100800 */
[----:B------:R-:W-:Y:S01]  /*a8e0*/  IMAD R182, R125, UR7, RZ ;  /* 0x000000077db67c24 */ /* 0x000fe2000f8e02ff */
[----:B------:R-:W-:Y:S01]  /*a8f0*/  UIADD3 UR4, UR12, 0x8000, URZ ;  /* 0x000080000c047890 */ /* 0x000fe2000fffe03f */
[----:B------:R-:W-:Y:S01]  /*a900*/  IMAD R182, R129, UR21, RZ ;  /* 0x0000001581b67c24 */ /* 0x000fe2000f8e02ff */
[----:B------:R-:W-:Y:S01]  /*a910*/  IADD3.X R182, R122, UR6, RZ, P2, !PT ;  /* 0x000000067ab67c10 */ /* 0x000fe200097fe4ff */
[----:B------:R0:W-:Y:S01]  /*a920*/  STL [R1+0x2a8], R183 ;  /* 0x0002a8b701007387 */ /* 0x0001e20000100800 */
[----:B------:R-:W-:-:S03]  /*a930*/  ULDC UR5, c[0x0][0x238] ;  /* 0x00008e0000057ab9 */ /* 0x000fc60000000800 */
[----:B------:R1:W-:Y:S04]  /*a940*/  STL [R1+0x48c], R4 ;  /* 0x00048c0401007387 */ /* 0x0003e80000100800 */
[----:B------:R2:W-:Y:S01]  /*a950*/  STL [R1+0x2b0], R182 ;  /* 0x0002b0b601007387 */ /* 0x0005e20000100800 */
[----:B------:R-:W-:Y:S01]  /*a960*/  USHF.R.U32.HI UR4, URZ, 0x4, UR4 ;  /* 0x000000043f047899 */ /* 0x000fe20008011604 */
[----:B0-----:R-:W-:Y:S01]  /*a970*/  IMAD R183, R124, UR5, RZ ;  /* 0x000000057cb77c24 */ /* 0x001fe2000f8e02ff */
[----:B------:R-:W-:Y:S01]  /*a980*/  CS2R R24, SRZ ;  /* 0x0000000000187805 */ /* 0x000fe2000001ff00 */
[----:B------:R-:W-:Y:S02]  /*a990*/  IMAD R183, R127, UR11, RZ ;  /* 0x0000000b7fb77c24 */ /* 0x000fe4000f8e02ff */
[----:B-1----:R-:W-:Y:S01]  /*a9a0*/  IMAD R4, R126, UR10, RZ ;  /* 0x0000000a7e047c24 */ /* 0x002fe2000f8e02ff */
[----:B------:R-:W-:Y:S01]  /*a9b0*/  USGXT.U32 UR4, UR4, 0xe ;  /* 0x0000000e0404789a */ /* 0x000fe20008000000 */
[----:B------:R-:W-:Y:S01]  /*a9c0*/  IMAD R4, R128, UR18, RZ ;  /* 0x0000001280047c24 */ /* 0x000fe2000f8e02ff */
[----:B------:R-:W-:-:S02]  /*a9d0*/  SHF.R.S32.HI R4, RZ, 0x6, R123 ;  /* 0x00000006ff047819 */ /* 0x000fc4000001147b */
        /* <DEDUP_REMOVED lines=62> */
[----:B------:R-:W-:Y:S01]  /*adc0*/  CS2R R150, SRZ ;  /* 0x0000000000967805 */ /* 0x000fe2000001ff00 */
[----:B------:R-:W-:Y:S01]  /*add0*/  IMAD R181, R181, UR22, RZ ;  /* 0x00000016b5b57c24 */ /* 0x000fe2000f8e02ff */
[----:B------:R-:W-:Y:S01]  /*ade0*/  UMOV UR5, URZ ;  /* 0x0000003f00057c82 */ /* 0x000fe20008000000 */
[----:B---3--:R-:W-:Y:S02]  /*adf0*/  IMAD R180, R180, UR23, RZ ;  /* 0x00000017b4b47c24 */ /* 0x008fe4000f8e02ff */
[----:B----4-:R-:W-:Y:S01]  /*ae00*/  IMAD R179, R179, UR24, RZ ;  /* 0x00000018b3b37c24 */ /* 0x010fe2000f8e02ff */
[----:B------:R-:W-:-:S02]  /*ae10*/  USHF.L.U32 UR14, UR14, 0x6, URZ ;  /* 0x000000060e0e7899 */ /* 0x000fc4000800063f */
[----:B------:R-:W-:Y:S01]  /*ae20*/  UIADD3.64 UR8, UR4, -UR8, URZ ;  /* 0x8000000804087297 */ /* 0x000fe2000fffe03f */
[----:B--2---:R-:W-:-:S11]  /*ae30*/  ULDC UR18, c[0x0][0x23c] ;  /* 0x00008f0000127ab9 */ /* 0x004fd60000000800 */
.L_x_2:
[C---:B-----5:R-:W-:Y:S01]  /*ae40*/  LOP3.LUT R179, R0.reuse, 0x4, RZ, 0xfc, !PT ;  /* 0x0000000400b37812 */ /* 0x060fe200078efcff */
[----:B------:R-:W-:Y:S01]  /*ae50*/  ULDC UR6, c[0x0][0x238] ;  /* 0x00008e0000067ab9 */ /* 0x000fe20000000800 */
[----:B------:R-:W-:Y:S01]  /*ae60*/  LOP3.LUT R180, R0, 0x4, RZ, 0xfc, !PT ;  /* 0x0000000400b47812 */ /* 0x000fe200078efcff */
[----:B------:R-:W-:Y:S01]  /*ae70*/  ULDC UR10, c[0x0][0x238] ;  /* 0x00008e00000a7ab9 */ /* 0x000fe20000000800 */
[----:B------:R-:W-:Y:S01]  /*ae80*/  PRMT R192, RZ, 0x7610, R192 ;  /* 0x00007610ffc07816 */ /* 0x000fe200000000c0 */
[----:B------:R-:W-:Y:S01]  /*ae90*/  IMAD R179, R179, UR6, RZ ;  /* 0x00000006b3b37c24 */ /* 0x000fe2000f8e02ff */
[----:B------:R-:W-:Y:S01]  /*aea0*/  ISETP.GE.AND P1, PT, R180, UR19, PT ;  /* 0x00000013b4007c0c */ /* 0x000fe2000bf26270 */
[----:B------:R-:W-:Y:S01]  /*aeb0*/  ULDC UR6, c[0x0][0x238] ;  /* 0x00008e0000067ab9 */ /* 0x000fe20000000800 */
[----:B------:R-:W-:Y:S01]  /*aec0*/  LOP3.LUT R182, R0, 0x8, RZ, 0xfc, !PT ;  /* 0x0000000800b67812 */ /* 0x000fe200078efcff */
[----:B------:R0:W-:Y:S01]  /*aed0*/  STL [R1+0x4d0], R2 ;  /* 0x0004d00201007387 */ /* 0x0001e20000100800 */
[----:B------:R-:W-:-:S04]  /*aee0*/  IADD3 R180, P0, R179, R178, RZ ;  /* 0x000000b2b3b47210 */ /* 0x000fc80007f1e0ff */
[----:B------:R-:W-:Y:S02]  /*aef0*/  LEA.HI.X.SX32 R181, R179, R5, 0x1, P0 ;  /* 0x00000005b3b57211 */ /* 0x000fe400000f0eff */
[----:B------:R-:W-:-:S03]  /*af00*/  LOP3.LUT R179, R0, 0x8, RZ, 0xfc, !PT ;  /* 0x0000000800b37812 */ /* 0x000fc600078efcff */
[----:B-1----:R1:W2:Y:S02]  /*af10*/  @!P1 LDG.E.U8 R192, desc[UR16][R180.64] ;  /* 0x00000010b4c09981 */ /* 0x0022a4000c1e1100 */
[----:B------:R-:W-:Y:S01]  /*af20*/  IMAD R179, R179, UR6, RZ ;  /* 0x00000006b3b37c24 */ /* 0x000fe2000f8e02ff */
[----:B------:R-:W-:Y:S01]  /*af30*/  ISETP.GE.AND P1, PT, R182, UR19, PT ;  /* 0x00000013b6007c0c */ /* 0x000fe2000bf26270 */
[----:B------:R-:W-:Y:S01]  /*af40*/  ULDC UR6, c[0x0][0x238] ;  /* 0x00008e0000067ab9 */ /* 0x000fe20000000800 */
[----:B------:R-:W-:Y:S02]  /*af50*/  PRMT R198, RZ, 0x7610, R198 ;  /* 0x00007610ffc67816 */ /* 0x000fe400000000c6 */
[----:B-1----:R-:W-:-:S04]  /*af60*/  IADD3 R180, P0, R179, R178, RZ ;  /* 0x000000b2b3b47210 */ /* 0x002fc80007f1e0ff */
[----:B------:R-:W-:Y:S02]  /*af70*/  LEA.HI.X.SX32 R181, R179, R5, 0x1, P0 ;  /* 0x00000005b3b57211 */ /* 0x000fe400000f0eff */
[C---:B------:R-:W-:Y:S02]  /*af80*/  LOP3.LUT R179, R0.reuse, 0x10, RZ, 0xfc, !PT ;  /* 0x0000001000b37812 */ /* 0x040fe400078efcff */
[----:B------:R-:W-:Y:S01]  /*af90*/  LOP3.LUT R182, R0, 0x10, RZ, 0xfc, !PT ;  /* 0x0000001000b67812 */ /* 0x000fe200078efcff */
[----:B------:R1:W3:Y:S02]  /*afa0*/  @!P1 LDG.E.U8 R198, desc[UR16][R180.64] ;  /* 0x00000010b4c69981 */ /* 0x0002e4000c1e1100 */
[----:B------:R-:W-:Y:S01]  /*afb0*/  IMAD R179, R179, UR6, RZ ;  /* 0x00000006b3b37c24 */ /* 0x000fe2000f8e02ff */
[----:B------:R-:W-:Y:S01]  /*afc0*/  ISETP.GE.AND P1, PT, R182, UR19, PT ;  /* 0x00000013b6007c0c */ /* 0x000fe2000bf26270 */
[----:B------:R-:W-:Y:S01]  /*afd0*/  ULDC UR6, c[0x0][0x238] ;  /* 0x00008e0000067ab9 */ /* 0x000fe20000000800 */
[----:B------:R-:W-:-:S02]  /*afe0*/  PRMT R197, RZ, 0x7610, R197 ;  /* 0x00007610ffc57816 */ /* 0x000fc400000000c5 */
[C---:B-1----:R-:W-:Y:S02]  /*aff0*/  IADD3 R180, P0, R179.reuse, R178, RZ ;  /* 0x000000b2b3b47210 */ /* 0x042fe40007f1e0ff */
[C---:B------:R-:W-:Y:S02]  /*b000*/  LOP3.LUT R182, R0.reuse, 0x14, RZ, 0xfc, !PT ;  /* 0x0000001400b67812 */ /* 0x040fe400078efcff */
[----:B------:R-:W-:Y:S02]  /*b010*/  LEA.HI.X.SX32 R181, R179, R5, 0x1, P0 ;  /* 0x00000005b3b57211 */ /* 0x000fe400000f0eff */
[----:B------:R-:W-:Y:S01]  /*b020*/  LOP3.LUT R179, R0, 0x14, RZ, 0xfc, !PT ;  /* 0x0000001400b37812 */ /* 0x000fe200078efcff */
[----:B------:R-:W-:Y:S01]  /*b030*/  IMAD R182, R182, UR10, RZ ;  /* 0x0000000ab6b67c24 */ /* 0x000fe2000f8e02ff */
[C---:B0-----:R-:W-:Y:S01]  /*b040*/  LOP3.LUT R2, R0.reuse, 0x18, RZ, 0xfc, !PT ;  /* 0x0000001800027812 */ /* 0x041fe200078efcff */
[----:B------:R0:W4:Y:S01]  /*b050*/  @!P1 LDG.E.U8 R197, desc[UR16][R180.64] ;  /* 0x00000010b4c59981 */ /* 0x000122000c1e1100 */
[----:B------:R-:W-:Y:S01]  /*b060*/  ISETP.GE.AND P1, PT, R179, UR19, PT ;  /* 0x00000013b3007c0c */ /* 0x000fe2000bf26270 */
[----:B------:R-:W-:Y:S01]  /*b070*/  ULDC UR10, c[0x0][0x238] ;  /* 0x00008e00000a7ab9 */ /* 0x000fe20000000800 */
[----:B------:R-:W-:-:S02]  /*b080*/  LOP3.LUT R179, R0, 0x18, RZ, 0xfc, !PT ;  /* 0x0000001800b37812 */ /* 0x000fc400078efcff */
[----:B------:R-:W-:Y:S02]  /*b090*/  PRMT R196, RZ, 0x7610, R196 ;  /* 0x00007610ffc47816 */ /* 0x000fe400000000c4 */
[----:B0-----:R-:W-:Y:S01]  /*b0a0*/  IADD3 R180, P0, R182, R178, RZ ;  /* 0x000000b2b6b47210 */ /* 0x001fe20007f1e0ff */
[----:B------:R-:W-:Y:S01]  /*b0b0*/  IMAD R2, R2, UR6, RZ ;  /* 0x0000000602027c24 */ /* 0x000fe2000f8e02ff */
[----:B------:R-:W-:Y:S01]  /*b0c0*/  ISETP.GE.AND P2, PT, R179, UR19, PT ;  /* 0x00000013b3007c0c */ /* 0x000fe2000bf46270 */
[----:B------:R-:W-:Y:S01]  /*b0d0*/  ULDC UR6, c[0x0][0x238] ;  /* 0x00008e0000067ab9 */ /* 0x000fe20000000800 */
[----:B------:R-:W-:Y:S02]  /*b0e0*/  LEA.HI.X.SX32 R181, R182, R5, 0x1, P0 ;  /* 0x00000005b6b57211 */ /* 0x000fe400000f0eff */
[----:B------:R-:W-:-:S03]  /*b0f0*/  LOP3.LUT R182, R0, 0x20, RZ, 0xfc, !PT ;  /* 0x0000002000b67812 */ /* 0x000fc600078efcff */
[----:B------:R0:W4:Y:S01]  /*b100*/  @!P1 LDG.E.U8 R196, desc[UR16][R180.64] ;  /* 0x00000010b4c49981 */ /* 0x000122000c1e1100 */
[----:B------:R-:W-:Y:S02]  /*b110*/  LOP3.LUT R179, R0, 0x20, RZ, 0xfc, !PT ;  /* 0x0000002000b37812 */ /* 0x000fe400078efcff */
[----:B------:R-:W-:Y:S01]  /*b120*/  PRMT R195, RZ, 0x7610, R195 ;  /* 0x00007610ffc37816 */ /* 0x000fe200000000c3 */
[----:B------:R-:W-:Y:S01]  /*b130*/  IMAD R182, R182, UR10, RZ ;  /* 0x0000000ab6b67c24 */ /* 0x000fe2000f8e02ff */
[C---:B0-----:R-:W-:Y:S01]  /*b140*/  IADD3 R180, P0, R2.reuse, R178, RZ ;  /* 0x000000b202b47210 */ /* 0x041fe20007f1e0ff */
[----:B------:R-:W-:Y:S01]  /*b150*/  ULDC UR10, c[0x0][0x238] ;  /* 0x00008e00000a7ab9 */ /* 0x000fe20000000800 */
[----:B------:R-:W-:Y:S02]  /*b160*/  ISETP.GE.AND P1, PT, R179, UR19, PT ;  /* 0x00000013b3007c0c */ /* 0x000fe4000bf26270 */
        /* <DEDUP_REMOVED lines=15> */
[C---:B0-----:R-:W-:Y:S02]  /*b260*/  IADD3 R180, P0, R2.reuse, R178, RZ ;  /* 0x000000b202b47210 */ /* 0x041fe40007f1e0ff */
[----:B------:R-:W-:Y:S02]  /*b270*/  ISETP.GE.AND P1, PT, R179, UR19, PT ;  /* 0x00000013b3007c0c */ /* 0x000fe4000bf26270 */
[----:B------:R-:W-:Y:S02]  /*b280*/  LEA.HI.X.SX32 R181, R2, R5, 0x1, P0 ;  /* 0x0000000502b57211 */ /* 0x000fe400000f0eff */
[----:B------:R-:W-:-:S03]  /*b290*/  LOP3.LUT R2, R0, 0x30, RZ, 0xfc, !PT ;  /* 0x0000003000027812 */ /* 0x000fc600078efcff */
[----:B------:R0:W4:Y:S01]  /*b2a0*/  @!P2 LDG.E.U8 R188, desc[UR16][R180.64] ;  /* 0x00000010b4bca981 */ /* 0x000122000c1e1100 */
[----:B------:R-:W-:Y:S01]  /*b2b0*/  PRMT R211, RZ, 0x7610, R211 ;  /* 0x00007610ffd37816 */ /* 0x000fe200000000d3 */
[----:B------:R-:W-:Y:S01]  /*b2c0*/  IMAD R2, R2, UR6, RZ ;  /* 0x0000000602027c24 */ /* 0x000fe2000f8e02ff */
[----:B0-----:R-:W-:-:S04]  /*b2d0*/  IADD3 R180, P0, R182, R178, RZ ;  /* 0x000000b2b6b47210 */ /* 0x001fc80007f1e0ff */
[----:B------:R-:W-:Y:S02]  /*b2e0*/  LEA.HI.X.SX32 R181, R182, R5, 0x1, P0 ;  /* 0x00000005b6b57211 */ /* 0x000fe400000f0eff */
[----:B------:R-:W2:Y:S04]  /*b2f0*/  LDL R182, [R1+0x2b4] ;  /* 0x0002b40001b67983 */ /* 0x000ea80000100800 */
[----:B------:R0:W4:Y:S02]  /*b300*/  @!P1 LDG.E.U8 R211, desc[UR16][R180.64] ;  /* 0x00000010b4d39981 */ /* 0x000124000c1e1100 */
[----:B0-----:R-:W-:-:S04]  /*b310*/  IADD3 R180, P0, R2, R178, RZ ;  /* 0x000000b202b47210 */ /* 0x001fc80007f1e0ff */
[----:B------:R-:W-:Y:S02]  /*b320*/  LEA.HI.X.SX32 R181, R2, R5, 0x1, P0 ;  /* 0x0000000502b57211 */ /* 0x000fe400000f0eff */
[----:B------:R-:W3:Y:S01]  /*b330*/  LDL.LU R2, [R1+0x2b0] ;  /* 0x0002b00001027983 */ /* 0x000ee20000300800 */
[----:B------:R-:W0:Y:S01]  /*b340*/  S2R R183, SR_TID.X ;  /* 0x0000000000b77919 */ /* 0x000e220000002100 */
[----:B------:R-:W-:-:S04]  /*b350*/  LOP3.LUT R179, R0, 0x30, RZ, 0xfc, !PT ;  /* 0x0000003000b37812 */ /* 0x000fc800078efcff */
[----:B------:R-:W-:Y:S02]  /*b360*/  ISETP.GE.AND P2, PT, R179, UR19, PT ;  /* 0x00000013b3007c0c */ /* 0x000fe4000bf46270 */
[----:B------:R-:W-:Y:S01]  /*b370*/  PRMT R209, RZ, 0x7610, R209 ;  /* 0x00007610ffd17816 */ /* 0x000fe200000000d1 */
[C---:B------:R-:W-:Y:S01]  /*b380*/  IMAD R179, R0.reuse, UR15, RZ ;  /* 0x0000000f00b37c24 */ /* 0x040fe2000f8e02ff */
[----:B------:R-:W-:-:S09]  /*b390*/  ISETP.GE.AND P0, PT, R0, UR19, PT ;  /* 0x0000001300007c0c */ /* 0x000fd2000bf06270 */
[----:B------:R1:W4:Y:S01]  /*b3a0*/  @!P2 LDG.E.U8 R209, desc[UR16][R180.64] ;  /* 0x00000010b4d1a981 */ /* 0x000322000c1e1100 */
[----:B------:R-:W-:Y:S02]  /*b3b0*/  PRMT R200, RZ, 0x7610, R200 ;  /* 0x00007610ffc87816 */ /* 0x000fe400000000c8 */
[----:B-1----:R-:W-:-:S04]  /*b3c0*/  IADD3 R180, P1, R179, R178, RZ ;  /* 0x000000b2b3b47210 */ /* 0x002fc80007f3e0ff */
[----:B------:R-:W-:Y:S02]  /*b3d0*/  LEA.HI.X.SX32 R181, R179, R5, 0x1, P1 ;  /* 0x00000005b3b57211 */ /* 0x000fe400008f0eff */
[----:B0-----:R-:W-:-:S03]  /*b3e0*/  LEA.HI R179, R183, 0x3c, RZ, 0x1a ;  /* 0x0000003cb7b37811 */ /* 0x001fc600078fd0ff */
[----:B------:R0:W4:Y:S01]  /*b3f0*/  @!P0 LDG.E.U8 R200, desc[UR16][R180.64] ;  /* 0x00000010b4c88981 */ /* 0x000122000c1e1100 */
[C---:B------:R-:W-:Y:S01]  /*b400*/  ISETP.GE.AND P1, PT, R179.reuse, UR19, PT ;  /* 0x00000013b3007c0c */ /* 0x040fe2000bf26270 */
[----:B------:R-:W-:Y:S01]  /*b410*/  IMAD R179, R179, UR15, RZ ;  /* 0x0000000fb3b37c24 */ /* 0x000fe2000f8e02ff */
[----:B------:R-:W-:-:S04]  /*b420*/  PRMT R187, RZ, 0x7610, R187 ;  /* 0x00007610ffbb7816 */ /* 0x000fc800000000bb */
[----:B0-----:R-:W-:-:S04]  /*b430*/  IADD3 R180, P0, R179, R178, RZ ;  /* 0x000000b2b3b47210 */ /* 0x001fc80007f1e0ff */
[----:B------:R-:W-:Y:S02]  /*b440*/  LEA.HI.X.SX32 R181, R179, R5, 0x1, P0 ;  /* 0x00000005b3b57211 */ /* 0x000fe400000f0eff */
[----:B------:R-:W-:-:S03]  /*b450*/  LEA.HI R179, R183, 0xc, RZ, 0x1a ;  /* 0x0000000cb7b37811 */ /* 0x000fc600078fd0ff */
[----:B------:R0:W4:Y:S01]  /*b460*/  @!P1 LDG.E.U8 R187, desc[UR16][R180.64] ;  /* 0x00000010b4bb9981 */ /* 0x000122000c1e1100 */
[C---:B------:R-:W-:Y:S01]  /*b470*/  ISETP.GE.AND P1, PT, R179.reuse, UR19, PT ;  /* 0x00000013b3007c0c */ /* 0x040fe2000bf26270 */
[----:B------:R-:W-:Y:S01]  /*b480*/  IMAD R179, R179, UR15, RZ ;  /* 0x0000000fb3b37c24 */ /* 0x000fe2000f8e02ff */
[----:B------:R-:W-:-:S04]  /*b490*/  PRMT R212, RZ, 0x7610, R212 ;  /* 0x00007610ffd47816 */ /* 0x000fc800000000d4 */
[----:B0-----:R-:W-:-:S04]  /*b4a0*/  IADD3 R180, P0, R179, R178, RZ ;  /* 0x000000b2b3b47210 */ /* 0x001fc80007f1e0ff */
[----:B------:R-:W-:-:S05]  /*b4b0*/  LEA.HI.X.SX32 R181, R179, R5, 0x1, P0 ;  /* 0x00000005b3b57211 */ /* 0x000fca00000f0eff */
[----:B------:R0:W4:Y:S01]  /*b4c0*/  @!P1 LDG.E.U8 R212, desc[UR16][R180.64] ;  /* 0x00000010b4d49981 */ /* 0x000122000c1e1100 */
[----:B------:R-:W-:-:S04]  /*b4d0*/  LEA.HI R179, R183, 0x1c, RZ, 0x1a ;  /* 0x0000001cb7b37811 */ /* 0x000fc800078fd0ff */
        /* <DEDUP_REMOVED lines=11> */
[----:B------:R-:W-:Y:S02]  /*b590*/  LEA.HI.X.SX32 R181, R179, R5, 0x1, P0 ;  /* 0x00000005b3b57211 */ /* 0x000fe400000f0eff */
[----:B------:R-:W-:-:S03]  /*b5a0*/  LOP3.LUT R179, R0, 0x38, RZ, 0xfc, !PT ;  /* 0x0000003800b37812 */ /* 0x000fc600078efcff */
[----:B------:R0:W4:Y:S01]  /*b5b0*/  @!P1 LDG.E.U8 R210, desc[UR16][R180.64] ;  /* 0x00000010b4d29981 */ /* 0x000122000c1e1100 */
        /* <DEDUP_REMOVED lines=11> */
[----:B------:R-:W-:-:S05]  /*b670*/  LEA.HI.X.SX32 R181, R179, R5, 0x1, P0 ;  /* 0x00000005b3b57211 */ /* 0x000fca00000f0eff */
[----:B------:R0:W4:Y:S01]  /*b680*/  @!P1 LDG.E.U8 R208, desc[UR16][R180.64] ;  /* 0x00000010b4d09981 */ /* 0x000122000c1e1100 */
[----:B------:R-:W-:-:S04]  /*b690*/  LOP3.LUT R215, R183, 0x3f, RZ, 0xc0, !PT ;  /* 0x0000003fb7d77812 */ /* 0x000fc800078ec0ff */
[C---:B------:R-:W-:Y:S01]  /*b6a0*/  ISETP.GE.AND P0, PT, R215.reuse, UR19, PT ;  /* 0x00000013d7007c0c */ /* 0x040fe2000bf06270 */
[----:B0-----:R-:W-:Y:S01]  /*b6b0*/  IMAD R181, R215, UR18, RZ ;  /* 0x00000012d7b57c24 */ /* 0x001fe2000f8e02ff */
[----:B------:R-:W-:-:S04]  /*b6c0*/  PRMT R206, RZ, 0x7610, R206 ;  /* 0x00007610ffce7816 */ /* 0x000fc800000000ce */
[----:B------:R-:W-:Y:S02]  /*b6d0*/  SHF.R.S32.HI R179, RZ, 0x1f, R181 ;  /* 0x0000001fffb37819 */ /* 0x000fe400000114b5 */
[----:B------:R-:W-:Y:S02]  /*b6e0*/  PRMT R205, RZ, 0x7610, R205 ;  /* 0x00007610ffcd7816 */ /* 0x000fe400000000cd */
[----:B------:R-:W-:Y:S02]  /*b6f0*/  PRMT R189, RZ, 0x7610, R189 ;  /* 0x00007610ffbd7816 */ /* 0x000fe400000000bd */
[----:B------:R-:W-:Y:S02]  /*b700*/  PRMT R180, RZ, 0x7610, R180 ;  /* 0x00007610ffb47816 */ /* 0x000fe400000000b4 */
[----:B------:R-:W-:Y:S02]  /*b710*/  PRMT R199, RZ, 0x7610, R199 ;  /* 0x00007610ffc77816 */ /* 0x000fe400000000c7 */
[----:B------:R-:W-:-:S02]  /*b720*/  PRMT R186, RZ, 0x7610, R186 ;  /* 0x00007610ffba7816 */ /* 0x000fc400000000ba */
[----:B------:R-:W-:Y:S02]  /*b730*/  PRMT R201, RZ, 0x7610, R201 ;  /* 0x00007610ffc97816 */ /* 0x000fe400000000c9 */
[----:B------:R-:W-:Y:S02]  /*b740*/  PRMT R185, RZ, 0x7610, R185 ;  /* 0x00007610ffb97816 */ /* 0x000fe400000000b9 */
[----:B------:R-:W-:Y:S02]  /*b750*/  PRMT R203, RZ, 0x7610, R203 ;  /* 0x00007610ffcb7816 */ /* 0x000fe400000000cb */
[----:B------:R-:W-:Y:S02]  /*b760*/  PRMT R184, RZ, 0x7610, R184 ;  /* 0x00007610ffb87816 */ /* 0x000fe400000000b8 */
[----:B------:R-:W-:Y:S01]  /*b770*/  PRMT R204, RZ, 0x7610, R204 ;  /* 0x00007610ffcc7816 */ /* 0x000fe200000000cc */
[----:B------:R-:W-:Y:S01]  /*b780*/  IMAD.IADD R190, R181, 0x1, R19 ;  /* 0x00000001b5be7824 */ /* 0x000fe200078e0213 */
[----:B------:R-:W-:-:S02]  /*b790*/  PRMT R202, RZ, 0x7610, R202 ;  /* 0x00007610ffca7816 */ /* 0x000fc400000000ca */
[----:B--2---:R-:W-:-:S05]  /*b7a0*/  IADD3 R182, P1, R181, R182, RZ ;  /* 0x000000b6b5b67210 */ /* 0x004fca0007f3e0ff */
[----:B---3--:R-:W-:Y:S01]  /*b7b0*/  IMAD.X R183, R179, 0x1, R2, P1 ;  /* 0x00000001b3b77824 */ /* 0x008fe200008e0602 */
[----:B------:R-:W-:Y:S01]  /*b7c0*/  BAR.SYNC.DEFER_BLOCKING 0x0 ;  /* 0x0000000000007b1d */ /* 0x000fe20000010000 */
[----:B------:R-:W-:-:S05]  /*b7d0*/  IADD3 RZ, P1, R181, R169, RZ ;  /* 0x000000a9b5ff7210 */ /* 0x000fca0007f3e0ff */
[----:B------:R0:W2:Y:S02]  /*b7e0*/  @!P0 LDG.E.U8 R206, desc[UR16][R182.64] ;  /* 0x00000010b6ce8981 */ /* 0x0000a4000c1e1100 */
[----:B0-----:R-:W-:Y:S02]  /*b7f0*/  IMAD.IADD R182, R181, 0x1, R169 ;  /* 0x00000001b5b67824 */ /* 0x001fe400078e02a9 */
[----:B------:R-:W-:Y:S01]  /*b800*/  IMAD.X R183, R179, 0x1, R175, P1 ;  /* 0x00000001b3b77824 */ /* 0x000fe200008e06af */
[----:B------:R-:W-:-:S04]  /*b810*/  IADD3 RZ, P1, R181, R171, RZ ;  /* 0x000000abb5ff7210 */ /* 0x000fc80007f3e0ff */
[----:B------:R0:W3:Y:S02]  /*b820*/  @!P0 LDG.E.U8 R205, desc[UR16][R182.64] ;  /* 0x00000010b6cd8981 */ /* 0x0000e4000c1e1100 */
        /* <DEDUP_REMOVED lines=11> */
[----:B------:R0:W3:Y:S04]  /*b8e0*/  @!P0 LDG.E.U8 R199, desc[UR16][R182.64] ;  /* 0x00000010b6c78981 */ /* 0x0000e8000c1e1100 */
[----:B------:R1:W-:Y:S01]  /*b8f0*/  STL [R1+0x4d4], R2 ;  /* 0x0004d40201007387 */ /* 0x0003e20000100800 */
[----:B0-----:R-:W-:Y:S02]  /*b900*/  IMAD.IADD R182, R181, 0x1, R8 ;  /* 0x00000001b5b67824 */ /* 0x001fe400078e0208 */
[----:B------:R-:W-:Y:S01]  /*b910*/  IMAD.X R183, R179, 0x1, R16, P1 ;  /* 0x00000001b3b77824 */ /* 0x000fe200008e0610 */
[C---:B------:R-:W-:Y:S01]  /*b920*/  IADD3 RZ, P1, R181.reuse, R9, RZ ;  /* 0x00000009b5ff7210 */ /* 0x040fe20007f3e0ff */
[----:B-1----:R-:W0:Y:S03]  /*b930*/  S2R R2, SR_TID.X ;  /* 0x0000000000027919 */ /* 0x002e260000002100 */
[----:B------:R1:W3:Y:S02]  /*b940*/  @!P0 LDG.E.U8 R186, desc[UR16][R182.64] ;  /* 0x00000010b6ba8981 */ /* 0x0002e4000c1e1100 */
[----:B-1----:R-:W-:-:S02]  /*b950*/  IMAD.IADD R182, R181, 0x1, R9 ;  /* 0x00000001b5b67824 */ /* 0x002fc400078e0209 */
[----:B------:R-:W-:Y:S01]  /*b960*/  IMAD.X R183, R179, 0x1, R18, P1 ;  /* 0x00000001b3b77824 */ /* 0x000fe200008e0612 */
[----:B------:R-:W-:-:S04]  /*b970*/  IADD3 RZ, P1, R181, R10, RZ ;  /* 0x0000000ab5ff7210 */ /* 0x000fc80007f3e0ff */
[----:B------:R1:W3:Y:S02]  /*b980*/  @!P0 LDG.E.U8 R201, desc[UR16][R182.64] ;  /* 0x00000010b6c98981 */ /* 0x0002e4000c1e1100 */
[----:B-1----:R-:W-:Y:S02]  /*b990*/  IMAD.IADD R182, R181, 0x1, R10 ;  /* 0x00000001b5b67824 */ /* 0x002fe400078e020a */
        /* <DEDUP_REMOVED lines=14> */
[----:B------:R0:W3:Y:S01]  /*ba80*/  @!P0 LDG.E.U8 R204, desc[UR16][R182.64] ;  /* 0x00000010b6cc8981 */ /* 0x0000e2000c1e1100 */
[----:B------:R-:W-:Y:S01]  /*ba90*/  IMAD.X R191, R179, 0x1, R156, P1 ;  /* 0x00000001b3bf7824 */ /* 0x000fe200008e069c */
[----:B------:R-:W-:Y:S01]  /*baa0*/  IADD3 RZ, P1, R181, R21, RZ ;  /* 0x00000015b5ff7210 */ /* 0x000fe20007f3e0ff */
[----:B0-----:R-:W-:Y:S01]  /*bab0*/  IMAD.SHL.U32 R182, R2, 0x8, RZ ;  /* 0x0000000802b67824 */ /* 0x001fe200078e00ff */
[----:B------:R-:W-:-:S04]  /*bac0*/  PRMT R183, RZ, 0x7610, R183 ;  /* 0x00007610ffb77816 */ /* 0x000fc800000000b7 */
[----:B------:R-:W-:Y:S02]  /*bad0*/  LOP3.LUT R182, R182, 0x30, RZ, 0xc0, !PT ;  /* 0x00000030b6b67812 */ /* 0x000fe400078ec0ff */
[----:B------:R0:W3:Y:S03]  /*bae0*/  @!P0 LDG.E.U8 R183, desc[UR16][R190.64] ;  /* 0x00000010beb78981 */ /* 0x0000e6000c1e1100 */
[--C-:B------:R-:W-:Y:S01]  /*baf0*/  IMAD R215, R215, 0x40, R182.reuse ;  /* 0x00000040d7d77824 */ /* 0x100fe200078e02b6 */
[----:B------:R-:W-:Y:S01]  /*bb00*/  PRMT R182, RZ, 0x7610, R182 ;  /* 0x00007610ffb67816 */ /* 0x000fe200000000b6 */
[----:B0-----:R-:W-:Y:S02]  /*bb10*/  IMAD.IADD R190, R181, 0x1, R21 ;  /* 0x00000001b5be7824 */ /* 0x001fe400078e0215 */
[----:B------:R-:W-:Y:S01]  /*bb20*/  IMAD.X R191, R179, 0x1, R158, P1 ;  /* 0x00000001b3bf7824 */ /* 0x000fe200008e069e */
[----:B------:R-:W-:-:S02]  /*bb30*/  IADD3 RZ, P1, R181, R23, RZ ;  /* 0x00000017b5ff7210 */ /* 0x000fc40007f3e0ff */
[----:B------:R-:W-:Y:S02]  /*bb40*/  LOP3.LUT R215, R215, R0, RZ, 0xfc, !PT ;  /* 0x00000000d7d77212 */ /* 0x000fe400078efcff */
[----:B------:R0:W3:Y:S04]  /*bb50*/  @!P0 LDG.E.U8 R202, desc[UR16][R190.64] ;  /* 0x00000010beca8981 */ /* 0x0000e8000c1e1100 */
[----:B----4-:R1:W-:Y:S04]  /*bb60*/  STS.U8 [R215+UR12+0x8000], R200 ;  /* 0x008000c8d7007988 */ /* 0x0103e8000800000c */
[----:B------:R-:W4:Y:S01]  /*bb70*/  LDL.LU R0, [R1+0x2a0] ;  /* 0x0002a00001007983 */ /* 0x000f220000300800 */
[----:B0-----:R-:W-:-:S02]  /*bb80*/  IMAD.IADD R190, R181, 0x1, R23 ;  /* 0x00000001b5be7824 */ /* 0x001fc400078e0217 */
[----:B------:R-:W-:Y:S01]  /*bb90*/  IMAD.X R191, R179, 0x1, R160, P1 ;  /* 0x00000001b3bf7824 */ /* 0x000fe200008e06a0 */
[C---:B------:R-:W-:Y:S02]  /*bba0*/  IADD3 RZ, P1, R181.reuse, R153, RZ ;  /* 0x00000099b5ff7210 */ /* 0x040fe40007f3e0ff */
[----:B-1----:R-:W-:Y:S02]  /*bbb0*/  PRMT R200, RZ, 0x7610, R200 ;  /* 0x00007610ffc87816 */ /* 0x002fe400000000c8 */
[----:B------:R0:W3:Y:S04]  /*bbc0*/  @!P0 LDG.E.U8 R182, desc[UR16][R190.64] ;  /* 0x00000010beb68981 */ /* 0x0000e8000c1e1100 */
[----:B------:R1:W-:Y:S01]  /*bbd0*/  STS.U8 [R215+UR12+0x8004], R192 ;  /* 0x008004c0d7007988 */ /* 0x0003e2000800000c */
        /* <DEDUP_REMOVED lines=8> */
[----:B------:R-:W-:Y:S01]  /*bc60*/  IADD3 RZ, P1, R181, R157, RZ ;  /* 0x0000009db5ff7210 */ /* 0x000fe20007f3e0ff */
[----:B------:R0:W-:Y:S01]  /*bc70*/  STS.U8 [R215+UR12+0x800c], R212 ;  /* 0x00800cd4d7007988 */ /* 0x0001e2000800000c */
[----:B-1----:R-:W-:-:S03]  /*bc80*/  PRMT R198, RZ, 0x7610, R198 ;  /* 0x00007610ffc67816 */ /* 0x002fc600000000c6 */
[----:B------:R1:W3:Y:S01]  /*bc90*/  @!P0 LDG.E.U8 R192, desc[UR16][R190.64] ;  /* 0x00000010bec08981 */ /* 0x0002e2000c1e1100 */
[----:B0-----:R-:W-:Y:S01]  /*bca0*/  LOP3.LUT R212, R215, 0x10, RZ, 0x3c, !PT ;  /* 0x00000010d7d47812 */ /* 0x001fe200078e3cff */
[----:B-1----:R-:W-:Y:S02]  /*bcb0*/  IMAD.IADD R190, R181, 0x1, R157 ;  /* 0x00000001b5be7824 */ /* 0x002fe400078e029d */
[----:B------:R-:W-:Y:S01]  /*bcc0*/  IMAD.X R191, R179, 0x1, R166, P1 ;  /* 0x00000001b3bf7824 */ /* 0x000fe200008e06a6 */
[C---:B------:R-:W-:Y:S01]  /*bcd0*/  IADD3 RZ, P1, R181.reuse, R159, RZ ;  /* 0x0000009fb5ff7210 */ /* 0x040fe20007f3e0ff */
[----:B------:R0:W-:Y:S04]  /*bce0*/  STS.U8 [R212+UR12+0x8000], R197 ;  /* 0x008000c5d4007988 */ /* 0x0001e8000800000c */
[----:B------:R1:W3:Y:S01]  /*bcf0*/  @!P0 LDG.E.U8 R198, desc[UR16][R190.64] ;  /* 0x00000010bec68981 */ /* 0x0002e2000c1e1100 */
[----:B0-----:R-:W-:Y:S01]  /*bd00*/  PRMT R197, RZ, 0x7610, R197 ;  /* 0x00007610ffc57816 */ /* 0x001fe200000000c5 */
[----:B-1----:R-:W-:-:S02]  /*bd10*/  IMAD.IADD R190, R181, 0x1, R159 ;  /* 0x00000001b5be7824 */ /* 0x002fc400078e029f */
[----:B------:R-:W-:Y:S01]  /*bd20*/  IMAD.X R191, R179, 0x1, R168, P1 ;  /* 0x00000001b3bf7824 */ /* 0x000fe200008e06a8 */
[C---:B------:R-:W-:Y:S01]  /*bd30*/  IADD3 RZ, P1, R181.reuse, R161, RZ ;  /* 0x000000a1b5ff7210 */ /* 0x040fe20007f3e0ff */
[----:B------:R0:W-:Y:S04]  /*bd40*/  STS.U8 [R212+UR12+0x8004], R196 ;  /* 0x008004c4d4007988 */ /* 0x0001e8000800000c */
[----:B------:R1:W3:Y:S01]  /*bd50*/  @!P0 LDG.E.U8 R197, desc[UR16][R190.64] ;  /* 0x00000010bec58981 */ /* 0x0002e2000c1e1100 */
[----:B0-----:R-:W-:Y:S01]  /*bd60*/  PRMT R196, RZ, 0x7610, R196 ;  /* 0x00007610ffc47816 */ /* 0x001fe200000000c4 */
        /* <DEDUP_REMOVED lines=8> */
[----:B------:R-:W-:Y:S01]  /*bdf0*/  IADD3 RZ, P1, R181, R165, RZ ;  /* 0x000000a5b5ff7210 */ /* 0x000fe20007f3e0ff */
[----:B------:R0:W-:Y:S04]  /*be00*/  STS.U8 [R212+UR12+0x800c], R194 ;  /* 0x00800cc2d4007988 */ /* 0x0001e8000800000c */
[----:B------:R1:W3:Y:S01]  /*be10*/  @!P0 LDG.E.U8 R195, desc[UR16][R190.64] ;  /* 0x00000010bec38981 */ /* 0x0002e2000c1e1100 */
[----:B0-----:R-:W-:Y:S02]  /*be20*/  PRMT R194, RZ, 0x7610, R194 ;  /* 0x00007610ffc27816 */ /* 0x001fe400000000c2 */
[----:B------:R-:W-:Y:S01]  /*be30*/  LOP3.LUT R212, R215, 0x20, RZ, 0x3c, !PT ;  /* 0x00000020d7d47812 */ /* 0x000fe200078e3cff */
        /* <DEDUP_REMOVED lines=13> */
[----:B------:R-:W-:-:S05]  /*bf10*/  IMAD.X R191, R179, 0x1, R11, P1 ;  /* 0x00000001b3bf7824 */ /* 0x000fca00008e060b */
[----:B------:R0:W3:Y:S04]  /*bf20*/  @!P0 LDG.E.U8 R188, desc[UR16][R190.64] ;  /* 0x00000010bebc8981 */ /* 0x0000e8000c1e1100 */
[----:B------:R-:W0:Y:S04]  /*bf30*/  LDL R191, [R1+0x2a4] ;  /* 0x0002a40001bf7983 */ /* 0x000e280000100800 */
[----:B------:R1:W-:Y:S02]  /*bf40*/  STS.U8 [R212+UR12+0x8008], R211 ;  /* 0x008008d3d4007988 */ /* 0x0003e4000800000c */
[----:B-1----:R-:W-:-:S02]  /*bf50*/  PRMT R211, RZ, 0x7610, R211 ;  /* 0x00007610ffd37816 */ /* 0x002fc400000000d3 */
[----:B----4-:R1:W-:Y:S01]  /*bf60*/  STL [R1+0x4d8], R0 ;  /* 0x0004d80001007387 */ /* 0x0103e20000100800 */
[----:B0-----:R-:W-:-:S05]  /*bf70*/  IADD3 R190, P1, R181, R191, RZ ;  /* 0x000000bfb5be7210 */ /* 0x001fca0007f3e0ff */
[----:B------:R-:W-:Y:S01]  /*bf80*/  IMAD.X R191, R179, 0x1, R0, P1 ;  /* 0x00000001b3bf7824 */ /* 0x000fe200008e0600 */
[----:B------:R0:W-:Y:S04]  /*bf90*/  STS.U8 [R212+UR12+0x800c], R210 ;  /* 0x00800cd2d4007988 */ /* 0x0001e8000800000c */
[----:B------:R4:W3:Y:S04]  /*bfa0*/  @!P0 LDG.E.U8 R211, desc[UR16][R190.64] ;  /* 0x00000010bed38981 */ /* 0x0008e8000c1e1100 */
[----:B-1----:R-:W2:Y:S04]  /*bfb0*/  LDL R0, [R1+0x280] ;  /* 0x0002800001007983 */ /* 0x002ea80000100800 */
[----:B------:R-:W4:Y:S02]  /*bfc0*/  LDL R191, [R1+0x294] ;  /* 0x0002940001bf7983 */ /* 0x000f240000100800 */
[----:B----4-:R-:W-:-:S02]  /*bfd0*/  IADD3 R190, P1, R181, R191, RZ ;  /* 0x000000bfb5be7210 */ /* 0x010fc40007f3e0ff */
[----:B------:R-:W4:Y:S01]  /*bfe0*/  LDL R191, [R1+0x290] ;  /* 0x0002900001bf7983 */ /* 0x000f220000100800 */
[----:B0-----:R-:W-:Y:S02]  /*bff0*/  PRMT R212, RZ, 0x7610, R212 ;  /* 0x00007610ffd47816 */ /* 0x001fe400000000d4 */
[----:B----4-:R-:W-:-:S05]  /*c000*/  IMAD.X R191, R179, 0x1, R191, P1 ;  /* 0x00000001b3bf7824 */ /* 0x010fca00008e06bf */
[----:B------:R0:W4:Y:S04]  /*c010*/  @!P0 LDG.E.U8 R212, desc[UR16][R190.64] ;  /* 0x00000010bed48981 */ /* 0x000128000c1e1100 */
[----:B------:R-:W0:Y:S01]  /*c020*/  LDL R191, [R1+0x284] ;  /* 0x0002840001bf7983 */ /* 0x000e220000100800 */
[----:B------:R-:W-:Y:S02]  /*c030*/  PRMT R210, RZ, 0x7610, R210 ;  /* 0x00007610ffd27816 */ /* 0x000fe400000000d2 */
[----:B0-----:R-:W-:-:S05]  /*c040*/  IADD3 R190, P1, R181, R191, RZ ;  /* 0x000000bfb5be7210 */ /* 0x001fca0007f3e0ff */
[----:B--2---:R-:W-:Y:S01]  /*c050*/  IMAD.X R191, R179, 0x1, R0, P1 ;  /* 0x00000001b3bf7824 */ /* 0x004fe200008e0600 */
[----:B------:R-:W-:Y:S01]  /*c060*/  LOP3.LUT R215, R215, 0x30, RZ, 0x3c, !PT ;  /* 0x00000030d7d77812 */ /* 0x000fe200078e3cff */
[----:B------:R-:W2:Y:S04]  /*c070*/  LDL R0, [R1+0x240] ;  /* 0x0002400001007983 */ /* 0x000ea80000100800 */
[----:B------:R0:W4:Y:S04]  /*c080*/  @!P0 LDG.E.U8 R210, desc[UR16][R190.64] ;  /* 0x00000010bed28981 */ /* 0x000128000c1e1100 */
[----:B------:R-:W0:Y:S02]  /*c090*/  LDL R191, [R1+0x274] ;  /* 0x0002740001bf7983 */ /* 0x000e240000100800 */
[----:B0-----:R-:W-:-:S02]  /*c0a0*/  IADD3 R190, P1, R181, R191, RZ ;  /* 0x000000bfb5be7210 */ /* 0x001fc40007f3e0ff */
[----:B------:R-:W3:Y:S04]  /*c0b0*/  LDL R191, [R1+0x270] ;  /* 0x0002700001bf7983 */ /* 0x000ee80000100800 */
[----:B------:R0:W-:Y:S02]  /*c0c0*/  STS.U8 [R215+UR12+0x8000], R209 ;  /* 0x008000d1d7007988 */ /* 0x0001e4000800000c */
[----:B0-----:R-:W-:Y:S01]  /*c0d0*/  PRMT R209, RZ, 0x7610, R209 ;  /* 0x00007610ffd17816 */ /* 0x001fe200000000d1 */
[----:B---3--:R-:W-:-:S05]  /*c0e0*/  IMAD.X R191, R179, 0x1, R191, P1 ;  /* 0x00000001b3bf7824 */ /* 0x008fca00008e06bf */
[----:B------:R0:W3:Y:S04]  /*c0f0*/  @!P0 LDG.E.U8 R209, desc[UR16][R190.64] ;  /* 0x00000010bed18981 */ /* 0x0000e8000c1e1100 */
[----:B------:R-:W0:Y:S02]  /*c100*/  LDL R191, [R1+0x264] ;  /* 0x0002640001bf7983 */ /* 0x000e240000100800 */
[----:B0-----:R-:W-:Y:S02]  /*c110*/  IADD3 R190, P1, R181, R191, RZ ;  /* 0x000000bfb5be7210 */ /* 0x001fe40007f3e0ff */
[----:B------:R-:W2:Y:S04]  /*c120*/  LDL R191, [R1+0x260] ;  /* 0x0002600001bf7983 */ /* 0x000ea80000100800 */
[----:B------:R0:W-:Y:S02]  /*c130*/  STS.U8 [R215+UR12+0x8004], R208 ;  /* 0x008004d0d7007988 */ /* 0x0001e4000800000c */
[----:B0-----:R-:W-:Y:S01]  /*c140*/  PRMT R208, RZ, 0x7610, R208 ;  /* 0x00007610ffd07816 */ /* 0x001fe200000000d0 */
[----:B--2---:R-:W-:-:S05]  /*c150*/  IMAD.X R191, R179, 0x1, R191, P1 ;  /* 0x00000001b3bf7824 */ /* 0x004fca00008e06bf */
[----:B------:R0:W2:Y:S04]  /*c160*/  @!P0 LDG.E.U8 R208, desc[UR16][R190.64] ;  /* 0x00000010bed08981 */ /* 0x0000a8000c1e1100 */
[----:B------:R-:W0:Y:S02]  /*c170*/  LDL R191, [R1+0x254] ;  /* 0x0002540001bf7983 */ /* 0x000e240000100800 */
[----:B0-----:R-:W-:Y:S02]  /*c180*/  IADD3 R190, P1, R181, R191, RZ ;  /* 0x000000bfb5be7210 */ /* 0x001fe40007f3e0ff */
[----:B------:R-:W4:Y:S04]  /*c190*/  LDL R191, [R1+0x250] ;  /* 0x0002500001bf7983 */ /* 0x000f280000100800 */
[----:B------:R0:W-:Y:S02]  /*c1a0*/  STS.U8 [R215+UR12+0x8008], R207 ;  /* 0x008008cfd7007988 */ /* 0x0001e4000800000c */
[----:B0-----:R-:W-:Y:S01]  /*c1b0*/  PRMT R207, RZ, 0x7610, R207 ;  /* 0x00007610ffcf7816 */ /* 0x001fe200000000cf */
[----:B----4-:R-:W-:-:S05]  /*c1c0*/  IMAD.X R191, R179, 0x1, R191, P1 ;  /* 0x00000001b3bf7824 */ /* 0x010fca00008e06bf */
[----:B------:R0:W4:Y:S04]  /*c1d0*/  @!P0 LDG.E.U8 R207, desc[UR16][R190.64] ;  /* 0x00000010becf8981 */ /* 0x000128000c1e1100 */
[----:B------:R-:W0:Y:S04]  /*c1e0*/  LDL R191, [R1+0x244] ;  /* 0x0002440001bf7983 */ /* 0x000e280000100800 */
[----:B------:R1:W-:Y:S02]  /*c1f0*/  STS.U8 [R215+UR12+0x800c], R187 ;  /* 0x00800cbbd7007988 */ /* 0x0003e4000800000c */
[----:B-1----:R-:W-:-:S02]  /*c200*/  PRMT R215, RZ, 0x7610, R215 ;  /* 0x00007610ffd77816 */ /* 0x002fc400000000d7 */
[----:B0-----:R-:W-:-:S05]  /*c210*/  IADD3 R190, P1, R181, R191, RZ ;  /* 0x000000bfb5be7210 */ /* 0x001fca0007f3e0ff */
[----:B------:R-:W-:-:S05]  /*c220*/  IMAD.X R191, R179, 0x1, R0, P1 ;  /* 0x00000001b3bf7824 */ /* 0x000fca00008e0600 */
[----:B------:R0:W4:Y:S04]  /*c230*/  @!P0 LDG.E.U8 R215, desc[UR16][R190.64] ;  /* 0x00000010bed78981 */ /* 0x000128000c1e1100 */
[----:B------:R-:W0:Y:S01]  /*c240*/  LDL R191, [R1+0x234] ;  /* 0x0002340001bf7983 */ /* 0x000e220000100800 */
[----:B------:R-:W-:-:S03]  /*c250*/  SHF.R.S32.HI R187, RZ, 0x7, R2 ;  /* 0x00000007ffbb7819 */ /* 0x000fc60000011402 */
[----:B------:R-:W4:Y:S01]  /*c260*/  LDL.LU R0, [R1+0x278] ;  /* 0x0002780001007983 */ /* 0x000f220000300800 */
[----:B------:R-:W-:-:S04]  /*c270*/  SGXT R187, R187, 0x1 ;  /* 0x00000001bbbb781a */ /* 0x000fc80000000200 */
[----:B------:R-:W-:-:S04]  /*c280*/  LOP3.LUT R187, R187, 0x90, RZ, 0xc0, !PT ;  /* 0x00000090bbbb7812 */ /* 0x000fc800078ec0ff */
[----:B------:R-:W-:Y:S02]  /*c290*/  LOP3.LUT R187, R187, 0x7f, R2, 0x78, !PT ;  /* 0x0000007fbbbb7812 */ /* 0x000fe400078e7802 */
[----:B------:R-:W4:Y:S01]  /*c2a0*/  LDL.LU R2, [R1+0x288] ;  /* 0x0002880001027983 */ /* 0x000f220000300800 */
[----:B0-----:R-:W-:-:S03]  /*c2b0*/  IADD3 R190, P1, R181, R191, RZ ;  /* 0x000000bfb5be7210 */ /* 0x001fc60007f3e0ff */
[----:B------:R-:W3:Y:S04]  /*c2c0*/  LDL R191, [R1+0x230] ;  /* 0x0002300001bf7983 */ /* 0x000ee80000100800 */
[----:B------:R0:W-:Y:S02]  /*c2d0*/  STS.U8 [R187+UR12], R206 ;  /* 0x000000cebb007988 */ /* 0x0001e4000800000c */
        /* <DEDUP_REMOVED lines=17> */
[----:B------:R-:W0:Y:S02]  /*c3f0*/  LDL R191, [R1+0x204] ;  /* 0x0002040001bf7983 */ /* 0x000e240000100800 */
[----:B0-----:R-:W-:Y:S02]  /*c400*/  IADD3 R190, P1, R181, R191, RZ ;  /* 0x000000bfb5be7210 */ /* 0x001fe40007f3e0ff */
        /* <DEDUP_REMOVED lines=224> */
[----:B------:R-:W4:Y:S01]  /*d210*/  LDL R191, [R1] ;  /* 0x0000000001bf7983 */ /* 0x000f220000100800 */
[----:B------:R-:W-:Y:S02]  /*d220*/  PRMT R216, RZ, 0x7610, R216 ;  /* 0x00007610ffd87816 */ /* 0x000fe400000000d8 */
[----:B------:R-:W-:Y:S01]  /*d230*/  PRMT R233, RZ, 0x7610, R233 ;  /* 0x00007610ffe97816 */ /* 0x000fe200000000e9 */
[----:B------:R0:W-:Y:S02]  /*d240*/  STS.U8 [R187+UR12+0x4600], R210 ;  /* 0x004600d2bb007988 */ /* 0x0001e4000800000c */
[----:B0-----:R-:W-:-:S02]  /*d250*/  PRMT R210, RZ, 0x7610, R210 ;  /* 0x00007610ffd27816 */ /* 0x001fc400000000d2 */
[----:B------:R0:W-:Y:S02]  /*d260*/  STS.U8 [R187+UR12+0x4800], R209 ;  /* 0x004800d1bb007988 */ /* 0x0001e4000800000c */
[----:B0-----:R-:W-:Y:S02]  /*d270*/  PRMT R209, RZ, 0x7610, R209 ;  /* 0x00007610ffd17816 */ /* 0x001fe400000000d1 */
[----:B------:R0:W-:Y:S02]  /*d280*/  STS.U8 [R187+UR12+0x4a00], R208 ;  /* 0x004a00d0bb007988 */ /* 0x0001e4000800000c */
[----:B0-----:R-:W-:Y:S01]  /*d290*/  PRMT R208, RZ, 0x7610, R208 ;  /* 0x00007610ffd07816 */ /* 0x001fe200000000d0 */
[----:B----4-:R-:W-:-:S05]  /*d2a0*/  IMAD.X R191, R179, 0x1, R191, P1 ;  /* 0x00000001b3bf7824 */ /* 0x010fca00008e06bf */
[----:B------:R0:W4:Y:S02]  /*d2b0*/  @!P0 LDG.E.U8 R216, desc[UR16][R190.64] ;  /* 0x00000010bed88981 */ /* 0x000124000c1e1100 */
[----:B0-----:R-:W-:-:S05]  /*d2c0*/  IADD3 R190, P1, R181, R250, RZ ;  /* 0x000000fab5be7210 */ /* 0x001fca0007f3e0ff */
[----:B------:R-:W-:-:S05]  /*d2d0*/  IMAD.X R191, R179, 0x1, R249, P1 ;  /* 0x00000001b3bf7824 */ /* 0x000fca00008e06f9 */
        /* <DEDUP_REMOVED lines=8> */
[----:B------:R-:W-:Y:S01]  /*d360*/  IMAD.X R191, R179, 0x1, R237, P1 ;  /* 0x00000001b3bf7824 */ /* 0x000fe200008e06ed */
[----:B------:R0:W-:Y:S04]  /*d370*/  STS.U8 [R187+UR12+0x4c00], R207 ;  /* 0x004c00cfbb007988 */ /* 0x0001e8000800000c */
[----:B------:R1:W4:Y:S01]  /*d380*/  @!P0 LDG.E.U8 R208, desc[UR16][R190.64] ;  /* 0x00000010bed08981 */ /* 0x000322000c1e1100 */
[----:B0-----:R-:W-:Y:S02]  /*d390*/  PRMT R207, RZ, 0x7610, R207 ;  /* 0x00007610ffcf7816 */ /* 0x001fe400000000cf */
[----:B-1----:R-:W-:-:S05]  /*d3a0*/  IADD3 R190, P1, R181, R234, RZ ;  /* 0x000000eab5be7210 */ /* 0x002fca0007f3e0ff */
        /* <DEDUP_REMOVED lines=11> */
[----:B--2---:R0:W-:Y:S04]  /*d460*/  STS.U8 [R187+UR12+0x5400], R212 ;  /* 0x005400d4bb007988 */ /* 0x0041e8000800000c */
[----:B------:R1:W2:Y:S01]  /*d470*/  @!P0 LDG.E.U8 R215, desc[UR16][R190.64] ;  /* 0x00000010bed78981 */ /* 0x0002a2000c1e1100 */
[----:B0-----:R-:W-:Y:S02]  /*d480*/  PRMT R212, RZ, 0x7610, R212 ;  /* 0x00007610ffd47816 */ /* 0x001fe400000000d4 */
[----:B-1----:R-:W-:-:S05]  /*d490*/  IADD3 R190, P1, R181, R221, RZ ;  /* 0x000000ddb5be7210 */ /* 0x002fca0007f3e0ff */
[----:B------:R-:W-:Y:S01]  /*d4a0*/  IMAD.X R191, R179, 0x1, R220, P1 ;  /* 0x00000001b3bf7824 */ /* 0x000fe200008e06dc */
[----:B---3--:R0:W-:Y:S04]  /*d4b0*/  STS.U8 [R187+UR12+0x5200], R211 ;  /* 0x005200d3bb007988 */ /* 0x0081e8000800000c */
[----:B------:R1:W3:Y:S01]  /*d4c0*/  @!P0 LDG.E.U8 R212, desc[UR16][R190.64] ;  /* 0x00000010bed48981 */ /* 0x0002e2000c1e1100 */
[----:B0-----:R-:W-:Y:S02]  /*d4d0*/  PRMT R211, RZ, 0x7610, R211 ;  /* 0x00007610ffd37816 */ /* 0x001fe400000000d3 */
[----:B-1----:R-:W-:Y:S01]  /*d4e0*/  IADD3 R190, P1, R181, R217, RZ ;  /* 0x000000d9b5be7210 */ /* 0x002fe20007f3e0ff */
[----:B------:R0:W-:Y:S04]  /*d4f0*/  STL [R1+0x578], R249 ;  /* 0x000578f901007387 */ /* 0x0001e80000100800 */
[----:B------:R-:W-:-:S05]  /*d500*/  IMAD.X R191, R179, 0x1, R214, P1 ;  /* 0x00000001b3bf7824 */ /* 0x000fca00008e06d6 */
[----:B------:R1:W2:Y:S04]  /*d510*/  @!P0 LDG.E.U8 R211, desc[UR16][R190.64] ;  /* 0x00000010bed38981 */ /* 0x0002a8000c1e1100 */
[----:B0-----:R-:W3:Y:S04]  /*d520*/  LDL R249, [R1+0x298] ;  /* 0x0002980001f97983 */ /* 0x001ee80000100800 */
[----:B----4-:R0:W-:Y:S04]  /*d530*/  STS.U8 [R187+UR12+0x5800], R233 ;  /* 0x005800e9bb007988 */ /* 0x0101e8000800000c */
[----:B0-----:R-:W4:Y:S04]  /*d540*/  LDL.LU R233, [R1+0x2a8] ;  /* 0x0002a80001e97983 */ /* 0x001f280000300800 */
[----:B------:R-:W1:Y:S04]  /*d550*/  LDL R191, [R1+0x29c] ;  /* 0x00029c0001bf7983 */ /* 0x000e680000100800 */
[----:B------:R0:W-:Y:S02]  /*d560*/  STS.U8 [R187+UR12+0x6a00], R189 ;  /* 0x006a00bdbb007988 */ /* 0x0001e4000800000c */
[----:B0-----:R-:W-:-:S02]  /*d570*/  PRMT R189, RZ, 0x7610, R189 ;  /* 0x00007610ffbd7816 */ /* 0x001fc400000000bd */
[----:B-1----:R-:W-:-:S05]  /*d580*/  IADD3 R190, P1, R181, R191, RZ ;  /* 0x000000bfb5be7210 */ /* 0x002fca0007f3e0ff */
[----:B---3--:R-:W-:Y:S01]  /*d590*/  IMAD.X R191, R179, 0x1, R249, P1 ;  /* 0x00000001b3bf7824 */ /* 0x008fe200008e06f9 */
[----:B------:R0:W-:Y:S04]  /*d5a0*/  STS.U8 [R187+UR12+0x7e00], R180 ;  /* 0x007e00b4bb007988 */ /* 0x0001e8000800000c */
[----:B------:R1:W3:Y:S04]  /*d5b0*/  @!P0 LDG.E.U8 R189, desc[UR16][R190.64] ;  /* 0x00000010bebd8981 */ /* 0x0002e8000c1e1100 */
[----:B------:R-:W2:Y:S04]  /*d5c0*/  LDL R249, [R1+0x27c] ;  /* 0x00027c0001f97983 */ /* 0x000ea80000100800 */
[----:B------:R-:W1:Y:S01]  /*d5d0*/  LDL R191, [R1+0x2ac] ;  /* 0x0002ac0001bf7983 */ /* 0x000e620000100800 */
[----:B0-----:R-:W-:-:S03]  /*d5e0*/  PRMT R180, RZ, 0x7610, R180 ;  /* 0x00007610ffb47816 */ /* 0x001fc600000000b4 */
[----:B----4-:R0:W-:Y:S01]  /*d5f0*/  STL [R1+0x4dc], R233 ;  /* 0x0004dce901007387 */ /* 0x0101e20000100800 */
[----:B-1----:R-:W-:-:S05]  /*d600*/  IADD3 R190, P1, R181, R191, RZ ;  /* 0x000000bfb5be7210 */ /* 0x002fca0007f3e0ff */
[----:B------:R-:W-:Y:S02]  /*d610*/  IMAD.X R191, R179, 0x1, R233, P1 ;  /* 0x00000001b3bf7824 */ /* 0x000fe400008e06e9 */
[----:B0-----:R-:W4:Y:S04]  /*d620*/  LDL.LU R233, [R1+0x268] ;  /* 0x0002680001e97983 */ /* 0x001f280000300800 */
[----:B------:R0:W3:Y:S04]  /*d630*/  @!P0 LDG.E.U8 R180, desc[UR16][R190.64] ;  /* 0x00000010beb48981 */ /* 0x0000e8000c1e1100 */
[----:B------:R-:W0:Y:S04]  /*d640*/  LDL R191, [R1+0x28c] ;  /* 0x00028c0001bf7983 */ /* 0x000e280000100800 */
[----:B------:R1:W-:Y:S04]  /*d650*/  STL [R1+0x4e0], R2 ;  /* 0x0004e00201007387 */ /* 0x0003e80000100800 */
[----:B------:R2:W-:Y:S01]  /*d660*/  STS.U8 [R187+UR12+0x7a00], R185 ;  /* 0x007a00b9bb007988 */ /* 0x0005e2000800000c */
[----:B0-----:R-:W-:-:S05]  /*d670*/  IADD3 R190, P1, R181, R191, RZ ;  /* 0x000000bfb5be7210 */ /* 0x001fca0007f3e0ff */
[----:B------:R-:W-:Y:S02]  /*d680*/  IMAD.X R191, R179, 0x1, R2, P1 ;  /* 0x00000001b3bf7824 */ /* 0x000fe400008e0602 */
[----:B-1----:R-:W3:Y:S04]  /*d690*/  LDL.LU R2, [R1+0x258] ;  /* 0x0002580001027983 */ /* 0x002ee80000300800 */
[----:B--2---:R-:W2:Y:S04]  /*d6a0*/  LDL R185, [R1+0x26c] ;  /* 0x00026c0001b97983 */ /* 0x004ea80000100800 */
[----:B------:R0:W-:Y:S02]  /*d6b0*/  STS.U8 [R187+UR12+0x7c00], R186 ;  /* 0x007c00babb007988 */ /* 0x0001e4000800000c */
[----:B0-----:R-:W-:-:S02]  /*d6c0*/  PRMT R186, RZ, 0x7610, R186 ;  /* 0x00007610ffba7816 */ /* 0x001fc400000000ba */
[----:B------:R0:W-:Y:S04]  /*d6d0*/  STS.U8 [R187+UR12+0x5600], R216 ;  /* 0x005600d8bb007988 */ /* 0x0001e8000800000c */
[----:B------:R1:W3:Y:S01]  /*d6e0*/  @!P0 LDG.E.U8 R186, desc[UR16][R190.64] ;  /* 0x00000010beba8981 */ /* 0x0002e2000c1e1100 */
[----:B0-----:R-:W-:Y:S02]  /*d6f0*/  PRMT R216, RZ, 0x7610, R216 ;  /* 0x00007610ffd87816 */ /* 0x001fe400000000d8 */
[----:B-1----:R-:W-:Y:S01]  /*d700*/  IADD3 R190, P1, R181, R249, RZ ;  /* 0x000000f9b5be7210 */ /* 0x002fe20007f3e0ff */
[----:B------:R-:W-:Y:S04]  /*d710*/  STS.U8 [R187+UR12+0x7800], R184 ;  /* 0x007800b8bb007988 */ /* 0x000fe8000800000c */
[----:B------:R-:W-:Y:S01]  /*d720*/  IMAD.X R191, R179, 0x1, R0, P1 ;  /* 0x00000001b3bf7824 */ /* 0x000fe200008e0600 */
[----:B------:R-:W3:Y:S04]  /*d730*/  LDL R249, [R1+0x24c] ;  /* 0x00024c0001f97983 */ /* 0x000ee80000100800 */
[----:B------:R0:W3:Y:S04]  /*d740*/  @!P0 LDG.E.U8 R216, desc[UR16][R190.64] ;  /* 0x00000010bed88981 */ /* 0x0000e8000c1e1100 */
[----:B------:R1:W-:Y:S01]  /*d750*/  STL [R1+0x4e4], R0 ;  /* 0x0004e40001007387 */ /* 0x0003e20000100800 */
[----:B0-----:R-:W-:-:S03]  /*d760*/  PRMT R190, RZ, 0x7610, R190 ;  /* 0x00007610ffbe7816 */ /* 0x001fc600000000be */
[----:B-1----:R-:W3:Y:S04]  /*d770*/  LDL.LU R0, [R1+0x248] ;  /* 0x0002480001007983 */ /* 0x002ee80000300800 */
[----:B----4-:R0:W-:Y:S01]  /*d780*/  STL [R1+0x4e8], R233 ;  /* 0x0004e8e901007387 */ /* 0x0101e20000100800 */
[----:B--2---:R-:W-:-:S05]  /*d790*/  IADD3 R184, P1, R181, R185, RZ ;  /* 0x000000b9b5b87210 */ /* 0x004fca0007f3e0ff */
[----:B------:R-:W-:Y:S02]  /*d7a0*/  IMAD.X R185, R179, 0x1, R233, P1 ;  /* 0x00000001b3b97824 */ /* 0x000fe400008e06e9 */
[----:B0-----:R-:W2:Y:S04]  /*d7b0*/  LDL.LU R233, [R1+0x238] ;  /* 0x0002380001e97983 */ /* 0x001ea80000300800 */
[----:B------:R0:W4:Y:S04]  /*d7c0*/  @!P0 LDG.E.U8 R190, desc[UR16][R184.64] ;  /* 0x00000010b8be8981 */ /* 0x000128000c1e1100 */
[----:B------:R-:W0:Y:S01]  /*d7d0*/  LDL R185, [R1+0x25c] ;  /* 0x00025c0001b97983 */ /* 0x000e220000100800 */
[----:B------:R-:W-:-:S03]  /*d7e0*/  PRMT R191, RZ, 0x7610, R191 ;  /* 0x00007610ffbf7816 */ /* 0x000fc600000000bf */
[----:B------:R1:W-:Y:S04]  /*d7f0*/  STS.U8 [R187+UR12+0x7400], R182 ;  /* 0x007400b6bb007988 */ /* 0x0003e8000800000c */
[----:B------:R-:W-:Y:S04]  /*d800*/  STS.U8 [R187+UR12+0x7600], R183 ;  /* 0x007600b7bb007988 */ /* 0x000fe8000800000c */
[----:B---3--:R3:W-:Y:S01]  /*d810*/  STL [R1+0x4ec], R2 ;  /* 0x0004ec0201007387 */ /* 0x0087e20000100800 */
[----:B0-----:R-:W-:-:S05]  /*d820*/  IADD3 R184, P1, R181, R185, RZ ;  /* 0x000000b9b5b87210 */ /* 0x001fca0007f3e0ff */
[----:B------:R-:W-:Y:S01]  /*d830*/  IMAD.X R185, R179, 0x1, R2, P1 ;  /* 0x00000001b3b97824 */ /* 0x000fe200008e0602 */
[----:B-1----:R-:W-:Y:S01]  /*d840*/  IADD3 R182, P1, R181, R249, RZ ;  /* 0x000000f9b5b67210 */ /* 0x002fe20007f3e0ff */
[----:B---3--:R-:W3:Y:S04]  /*d850*/  LDL.LU R2, [R1+0x228] ;  /* 0x0002280001027983 */ /* 0x008ee80000300800 */
[----:B------:R0:W4:Y:S01]  /*d860*/  @!P0 LDG.E.U8 R191, desc[UR16][R184.64] ;  /* 0x00000010b8bf8981 */ /* 0x000122000c1e1100 */
[----:B------:R-:W-:-:S03]  /*d870*/  IMAD.X R183, R179, 0x1, R0, P1 ;  /* 0x00000001b3b77824 */ /* 0x000fc600008e0600 */
[----:B------:R-:W4:Y:S01]  /*d880*/  LDL R249, [R1+0x21c] ;  /* 0x00021c0001f97983 */ /* 0x000f220000100800 */
[----:B0-----:R-:W-:-:S03]  /*d890*/  PRMT R184, RZ, 0x7610, R184 ;  /* 0x00007610ffb87816 */ /* 0x001fc600000000b8 */
[----:B------:R0:W-:Y:S04]  /*d8a0*/  STL [R1+0x4f0], R0 ;  /* 0x0004f00001007387 */ /* 0x0001e80000100800 */
[----:B------:R1:W4:Y:S04]  /*d8b0*/  @!P0 LDG.E.U8 R184, desc[UR16][R182.64] ;  /* 0x00000010b6b88981 */ /* 0x000328000c1e1100 */
[----:B0-----:R-:W4:Y:S04]  /*d8c0*/  LDL.LU R0, [R1+0x218] ;  /* 0x0002180001007983 */ /* 0x001f280000300800 */
[----:B------:R-:W1:Y:S01]  /*d8d0*/  LDL R183, [R1+0x23c] ;  /* 0x00023c0001b77983 */ /* 0x000e620000100800 */
[----:B------:R-:W-:-:S03]  /*d8e0*/  PRMT R185, RZ, 0x7610, R185 ;  /* 0x00007610ffb97816 */ /* 0x000fc600000000b9 */
[----:B--2---:R0:W-:Y:S01]  /*d8f0*/  STL [R1+0x4f4], R233 ;  /* 0x0004f4e901007387 */ /* 0x0041e20000100800 */
[----:B-1----:R-:W-:-:S05]  /*d900*/  IADD3 R182, P1, R181, R183, RZ ;  /* 0x000000b7b5b67210 */ /* 0x002fca0007f3e0ff */
[----:B------:R-:W-:Y:S02]  /*d910*/  IMAD.X R183, R179, 0x1, R233, P1 ;  /* 0x00000001b3b77824 */ /* 0x000fe400008e06e9 */
[----:B0-----:R-:W2:Y:S04]  /*d920*/  LDL.LU R233, [R1+0x208] ;  /* 0x0002080001e97983 */ /* 0x001ea80000300800 */
[----:B------:R0:W2:Y:S04]  /*d930*/  @!P0 LDG.E.U8 R185, desc[UR16][R182.64] ;  /* 0x00000010b6b98981 */ /* 0x0000a8000c1e1100 */
[----:B------:R-:W0:Y:S04]  /*d940*/  LDL R183, [R1+0x22c] ;  /* 0x00022c0001b77983 */ /* 0x000e280000100800 */
[----:B------:R1:W-:Y:S02]  /*d950*/  STS.U8 [R187+UR12+0x7200], R192 ;  /* 0x007200c0bb007988 */ /* 0x0003e4000800000c */
[----:B-1----:R-:W-:-:S02]  /*d960*/  PRMT R192, RZ, 0x7610, R192 ;  /* 0x00007610ffc07816 */ /* 0x002fc400000000c0 */
[----:B------:R1:W-:Y:S04]  /*d970*/  STS.U8 [R187+UR12+0x6e00], R195 ;  /* 0x006e00c3bb007988 */ /* 0x0003e8000800000c */
[----:B---3--:R3:W-:Y:S01]  /*d980*/  STL [R1+0x4f8], R2 ;  /* 0x0004f80201007387 */ /* 0x0087e20000100800 */
[----:B-1----:R-:W-:Y:S02]  /*d990*/  PRMT R195, RZ, 0x7610, R195 ;  /* 0x00007610ffc37816 */ /* 0x002fe400000000c3 */
[----:B0-----:R-:W-:-:S05]  /*d9a0*/  IADD3 R182, P1, R181, R183, RZ ;  /* 0x000000b7b5b67210 */ /* 0x001fca0007f3e0ff */
[----:B------:R-:W-:Y:S02]  /*d9b0*/  IMAD.X R183, R179, 0x1, R2, P1 ;  /* 0x00000001b3b77824 */ /* 0x000fe400008e0602 */
[----:B---3--:R-:W3:Y:S04]  /*d9c0*/  LDL.LU R2, [R1+0x1f8] ;  /* 0x0001f80001027983 */ /* 0x008ee80000300800 */
[----:B------:R4:W3:Y:S02]  /*d9d0*/  @!P0 LDG.E.U8 R192, desc[UR16][R182.64] ;  /* 0x00000010b6c08981 */ /* 0x0008e4000c1e1100 */
[----:B----4-:R-:W-:Y:S02]  /*d9e0*/  IADD3 R182, P1, R181, R249, RZ ;  /* 0x000000f9b5b67210 */ /* 0x010fe40007f3e0ff */
[----:B------:R-:W4:Y:S03]  /*d9f0*/  LDL R249, [R1+0x1ec] ;  /* 0x0001ec0001f97983 */ /* 0x000f260000100800 */
[----:B------:R-:W-:Y:S01]  /*da00*/  IMAD.X R183, R179, 0x1, R0, P1 ;  /* 0x00000001b3b77824 */ /* 0x000fe200008e0600 */
[----:B------:R0:W-:Y:S04]  /*da10*/  STL [R1+0x4fc], R0 ;  /* 0x0004fc0001007387 */ /* 0x0001e80000100800 */
[----:B------:R1:W4:Y:S04]  /*da20*/  @!P0 LDG.E.U8 R195, desc[UR16][R182.64] ;  /* 0x00000010b6c38981 */ /* 0x000328000c1e1100 */
[----:B0-----:R-:W4:Y:S04]  /*da30*/  LDL.LU R0, [R1+0x1e8] ;  /* 0x0001e80001007983 */ /* 0x001f280000300800 */
[----:B------:R-:W1:Y:S04]  /*da40*/  LDL R183, [R1+0x20c] ;  /* 0x00020c0001b77983 */ /* 0x000e680000100800 */
[----:B------:R0:W-:Y:S04]  /*da50*/  STS.U8 [R187+UR12+0x6c00], R193 ;  /* 0x006c00c1bb007988 */ /* 0x0001e8000800000c */
[----:B--2---:R2:W-:Y:S01]  /*da60*/  STL [R1+0x500], R233 ;  /* 0x000500e901007387 */ /* 0x0045e20000100800 */
[----:B0-----:R-:W-:-:S02]  /*da70*/  PRMT R193, RZ, 0x7610, R193 ;  /* 0x00007610ffc17816 */ /* 0x001fc400000000c1 */
[----:B-1----:R-:W-:-:S05]  /*da80*/  IADD3 R182, P1, R181, R183, RZ ;  /* 0x000000b7b5b67210 */ /* 0x002fca0007f3e0ff */
[----:B------:R-:W-:Y:S02]  /*da90*/  IMAD.X R183, R179, 0x1, R233, P1 ;  /* 0x00000001b3b77824 */ /* 0x000fe400008e06e9 */
[----:B--2---:R-:W2:Y:S04]  /*daa0*/  LDL.LU R233, [R1+0x1d8] ;  /* 0x0001d80001e97983 */ /* 0x004ea80000300800 */
        /* <DEDUP_REMOVED lines=66> */
[----:B------:R0:W-:Y:S02]  /*ded0*/  STS.U8 [R187+UR12+0x6400], R215 ;  /* 0x006400d7bb007988 */ /* 0x0001e4000800000c */
[----:B0-----:R-:W-:-:S05]  /*dee0*/  LOP3.LUT R187, R187, 0x20, RZ, 0x3c, !PT ;  /* 0x00000020bbbb7812 */ /* 0x001fca00078e3cff */
[----:B------:R0:W-:Y:S04]  /*def0*/  STS.U8 [R187+UR12+0x300], R189 ;  /* 0x000300bdbb007988 */ /* 0x0001e8000800000c */
[----:B--2---:R2:W-:Y:S01]  /*df00*/  STL [R1+0x524], R233 ;  /* 0x000524e901007387 */ /* 0x0045e20000100800 */
[----:B0-----:R-:W-:Y:S02]  /*df10*/  PRMT R189, RZ, 0x7610, R189 ;  /* 0x00007610ffbd7816 */ /* 0x001fe400000000bd */
        /* <DEDUP_REMOVED lines=151> */
[----:B---3--:R3:W-:Y:S04]  /*e890*/  STL [R1+0x570], R2 ;  /* 0x0005700201007387 */ /* 0x0087e80000100800 */
[----:B------:R4:W-:Y:S01]  /*e8a0*/  STS.U8 [R187+UR12+0x2900], R180 ;  /* 0x002900b4bb007988 */ /* 0x0009e2000800000c */
[----:B-1----:R-:W-:Y:S02]  /*e8b0*/  PRMT R216, RZ, 0x7610, R216 ;  /* 0x00007610ffd87816 */ /* 0x002fe400000000d8 */
[----:B0-----:R-:W-:-:S05]  /*e8c0*/  IADD3 R182, P1, R181, R183, RZ ;  /* 0x000000b7b5b67210 */ /* 0x001fca0007f3e0ff */
[----:B------:R-:W-:Y:S02]  /*e8d0*/  IMAD.X R183, R179, 0x1, R2, P1 ;  /* 0x00000001b3b77824 */ /* 0x000fe400008e0602 */
[----:B---3--:R-:W3:Y:S04]  /*e8e0*/  LDL.LU R2, [R1+0x18] ;  /* 0x0000180001027983 */ /* 0x008ee80000300800 */
[----:B------:R0:W3:Y:S04]  /*e8f0*/  @!P0 LDG.E.U8 R189, desc[UR16][R182.64] ;  /* 0x00000010b6bd8981 */ /* 0x0000e8000c1e1100 */
[----:B----4-:R-:W4:Y:S01]  /*e900*/  LDL R180, [R1+0x1c] ;  /* 0x00001c0001b47983 */ /* 0x010f220000100800 */
[----:B0-----:R-:W-:-:S03]  /*e910*/  IADD3 R182, P1, R181, R249, RZ ;  /* 0x000000f9b5b67210 */ /* 0x001fc60007f3e0ff */
[----:B------:R-:W3:Y:S02]  /*e920*/  LDL.LU R249, [R1+0xc] ;  /* 0x00000c0001f97983 */ /* 0x000ee40000300800 */
[----:B------:R-:W-:Y:S02]  /*e930*/  IMAD.X R183, R179, 0x1, R0, P1 ;  /* 0x00000001b3b77824 */ /* 0x000fe400008e0600 */
[----:B------:R0:W-:Y:S04]  /*e940*/  STL [R1+0x574], R0 ;  /* 0x0005740001007387 */ /* 0x0001e80000100800 */
[----:B------:R1:W3:Y:S04]  /*e950*/  @!P0 LDG.E.U8 R216, desc[UR16][R182.64] ;  /* 0x00000010b6d88981 */ /* 0x0002e8000c1e1100 */
[----:B0-----:R-:W3:Y:S04]  /*e960*/  LDL.LU R0, [R1+0x8] ;  /* 0x0000080001007983 */ /* 0x001ee80000300800 */
[----:B------:R-:W1:Y:S04]  /*e970*/  LDL R183, [R1+0x2c] ;  /* 0x00002c0001b77983 */ /* 0x000e680000100800 */
[----:B------:R0:W-:Y:S02]  /*e980*/  STS.U8 [R187+UR12+0x2b00], R186 ;  /* 0x002b00babb007988 */ /* 0x0001e4000800000c */
[----:B0-----:R-:W-:-:S02]  /*e990*/  PRMT R186, RZ, 0x7610, R186 ;  /* 0x00007610ffba7816 */ /* 0x001fc400000000ba */
[----:B------:R0:W-:Y:S02]  /*e9a0*/  STS.U8 [R187+UR12+0x2d00], R215 ;  /* 0x002d00d7bb007988 */ /* 0x0001e4000800000c */
[----:B0-----:R-:W-:Y:S02]  /*e9b0*/  PRMT R215, RZ, 0x7610, R215 ;  /* 0x00007610ffd77816 */ /* 0x001fe400000000d7 */
[----:B------:R0:W-:Y:S02]  /*e9c0*/  STS.U8 [R187+UR12+0x2f00], R190 ;  /* 0x002f00bebb007988 */ /* 0x0001e4000800000c */
[----:B0-----:R-:W-:Y:S02]  /*e9d0*/  PRMT R190, RZ, 0x7610, R190 ;  /* 0x00007610ffbe7816 */ /* 0x001fe400000000be */
        /* <DEDUP_REMOVED lines=18> */
[----:B-1----:R-:W-:-:S05]  /*eb00*/  IADD3 R182, P1, R181, R183, RZ ;  /* 0x000000b7b5b67210 */ /* 0x002fca0007f3e0ff */
[----:B--2---:R-:W-:-:S05]  /*eb10*/  IMAD.X R183, R179, 0x1, R233, P1 ;  /* 0x00000001b3b77824 */ /* 0x004fca00008e06e9 */
[----:B------:R4:W2:Y:S02]  /*eb20*/  @!P0 LDG.E.U8 R186, desc[UR16][R182.64] ;  /* 0x00000010b6ba8981 */ /* 0x0008a4000c1e1100 */
[----:B----4-:R-:W-:-:S05]  /*eb30*/  IADD3 R182, P1, R181, R180, RZ ;  /* 0x000000b4b5b67210 */ /* 0x010fca0007f3e0ff */
[----:B---3--:R-:W-:-:S05]  /*eb40*/  IMAD.X R183, R179, 0x1, R2, P1 ;  /* 0x00000001b3b77824 */ /* 0x008fca00008e0602 */
[----:B------:R0:W3:Y:S02]  /*eb50*/  @!P0 LDG.E.U8 R215, desc[UR16][R182.64] ;  /* 0x00000010b6d78981 */ /* 0x0000e4000c1e1100 */
        /* <DEDUP_REMOVED lines=29> */
[----:B------:R0:W4:Y:S04]  /*ed30*/  @!P0 LDG.E.U8 R208, desc[UR16][R182.64] ;  /* 0x00000010b6d08981 */ /* 0x000128000c1e1100 */
[----:B------:R-:W0:Y:S01]  /*ed40*/  LDL.LU R183, [R1+0x4] ;  /* 0x0000040001b77983 */ /* 0x000e220000300800 */
[----:B------:R-:W-:Y:S02]  /*ed50*/  USHF.R.S32.HI UR21, URZ, 0x1f, UR14 ;  /* 0x0000001f3f157899 */ /* 0x000fe4000801140e */
[----:B------:R-:W-:Y:S02]  /*ed60*/  IADD3 R3, P6, R3, UR14, RZ ;  /* 0x0000000e03037c10 */ /* 0x000fe4000ffde0ff */
[----:B------:R-:W-:Y:S01]  /*ed70*/  IADD3 R10, P5, R10, UR14, RZ ;  /* 0x0000000e0a0a7c10 */ /* 0x000fe2000ffbe0ff */
[----:B------:R-:W2:Y:S01]  /*ed80*/  LDL.LU R182, [R1+0x34] ;  /* 0x0000340001b67983 */ /* 0x000ea20000300800 */
[----:B------:R-:W-:-:S02]  /*ed90*/  IADD3.X R11, R11, UR21, RZ, P6, !PT ;  /* 0x000000150b0b7c10 */ /* 0x000fc4000b7fe4ff */
[----:B------:R-:W-:Y:S02]  /*eda0*/  IADD3 R13, P6, R13, UR14, RZ ;  /* 0x0000000e0d0d7c10 */ /* 0x000fe4000ffde0ff */
[----:B------:R-:W-:Y:S02]  /*edb0*/  IADD3.X R20, R20, UR21, RZ, P5, !PT ;  /* 0x0000001514147c10 */ /* 0x000fe4000affe4ff */
[----:B------:R-:W-:Y:S02]  /*edc0*/  IADD3 R23, P5, R23, UR14, RZ ;  /* 0x0000000e17177c10 */ /* 0x000fe4000ffbe0ff */
[----:B------:R-:W-:Y:S02]  /*edd0*/  IADD3.X R22, R22, UR21, RZ, P6, !PT ;  /* 0x0000001516167c10 */ /* 0x000fe4000b7fe4ff */
[----:B------:R-:W-:Y:S02]  /*ede0*/  IADD3 R153, P6, R153, UR14, RZ ;  /* 0x0000000e99997c10 */ /* 0x000fe4000ffde0ff */
[----:B------:R-:W-:-:S02]  /*edf0*/  IADD3.X R160, R160, UR21, RZ, P5, !PT ;  /* 0x00000015a0a07c10 */ /* 0x000fc4000affe4ff */
[----:B------:R-:W-:Y:S02]  /*ee00*/  IADD3 R163, P5, R163, UR14, RZ ;  /* 0x0000000ea3a37c10 */ /* 0x000fe4000ffbe0ff */
[----:B------:R-:W-:Y:S02]  /*ee10*/  IADD3.X R162, R162, UR21, RZ, P6, !PT ;  /* 0x00000015a2a27c10 */ /* 0x000fe4000b7fe4ff */
[----:B------:R-:W-:Y:S02]  /*ee20*/  IADD3 R165, P6, R165, UR14, RZ ;  /* 0x0000000ea5a57c10 */ /* 0x000fe4000ffde0ff */
[----:B------:R-:W-:Y:S02]  /*ee30*/  IADD3.X R172, R172, UR21, RZ, P5, !PT ;  /* 0x00000015acac7c10 */ /* 0x000fe4000affe4ff */
[----:B------:R-:W-:Y:S02]  /*ee40*/  IADD3 R180, P1, R181, R213, RZ ;  /* 0x000000d5b5b47210 */ /* 0x000fe40007f3e0ff */
[----:B------:R-:W-:-:S02]  /*ee50*/  IADD3 R217, P5, R217, UR14, RZ ;  /* 0x0000000ed9d97c10 */ /* 0x000fc4000ffbe0ff */
[----:B------:R-:W-:Y:S02]  /*ee60*/  IADD3.X R173, R173, UR21, RZ, P6, !PT ;  /* 0x00000015adad7c10 */ /* 0x000fe4000b7fe4ff */
[----:B------:R-:W-:Y:S01]  /*ee70*/  IADD3 R219, P6, R219, UR14, RZ ;  /* 0x0000000edbdb7c10 */ /* 0x000fe2000ffde0ff */
[----:B------:R-:W-:Y:S01]  /*ee80*/  IMAD.X R181, R179, 0x1, R177, P1 ;  /* 0x00000001b3b57824 */ /* 0x000fe200008e06b1 */
[----:B------:R-:W-:Y:S02]  /*ee90*/  IADD3.X R214, R214, UR21, RZ, P5, !PT ;  /* 0x00000015d6d67c10 */ /* 0x000fe4000affe4ff */
[----:B------:R-:W-:Y:S02]  /*eea0*/  IADD3 R229, P5, R229, UR14, RZ ;  /* 0x0000000ee5e57c10 */ /* 0x000fe4000ffbe0ff */
[----:B------:R-:W-:Y:S02]  /*eeb0*/  PRMT R179, RZ, 0x7610, R179 ;  /* 0x00007610ffb37816 */ /* 0x000fe400000000b3 */
[----:B------:R-:W-:-:S02]  /*eec0*/  IADD3.X R218, R218, UR21, RZ, P6, !PT ;  /* 0x00000015dada7c10 */ /* 0x000fc4000b7fe4ff */
[----:B------:R-:W-:Y:S02]  /*eed0*/  IADD3 R231, P6, R231, UR14, RZ ;  /* 0x0000000ee7e77c10 */ /* 0x000fe4000ffde0ff */
[----:B------:R-:W-:Y:S01]  /*eee0*/  IADD3.X R228, R228, UR21, RZ, P5, !PT ;  /* 0x00000015e4e47c10 */ /* 0x000fe2000affe4ff */
[----:B------:R1:W4:Y:S01]  /*eef0*/  @!P0 LDG.E.U8 R179, desc[UR16][R180.64] ;  /* 0x00000010b4b38981 */ /* 0x000322000c1e1100 */
[----:B------:R-:W-:Y:S02]  /*ef00*/  IADD3 R242, P5, R242, UR14, RZ ;  /* 0x0000000ef2f27c10 */ /* 0x000fe4000ffbe0ff */
[----:B------:R-:W-:Y:S02]  /*ef10*/  IADD3.X R230, R230, UR21, RZ, P6, !PT ;  /* 0x00000015e6e67c10 */ /* 0x000fe4000b7fe4ff */
[----:B------:R-:W-:Y:S01]  /*ef20*/  IADD3 R244, P6, R244, UR14, RZ ;  /* 0x0000000ef4f47c10 */ /* 0x000fe2000ffde0ff */
[----:B------:R1:W-:Y:S01]  /*ef30*/  STS.U8 [R187+UR12+0x6b00], R205 ;  /* 0x006b00cdbb007988 */ /* 0x0003e2000800000c */
[----:B------:R-:W-:-:S03]  /*ef40*/  IADD3.X R241, R241, UR21, RZ, P5, !PT ;  /* 0x00000015f1f17c10 */ /* 0x000fc6000affe4ff */
[----:B------:R-:W3:Y:S01]  /*ef50*/  LDL.LU R180, [R1+0x24] ;  /* 0x0000240001b47983 */ /* 0x000ee20000300800 */
[----:B------:R-:W-:-:S03]  /*ef60*/  IADD3.X R243, R243, UR21, RZ, P6, !PT ;  /* 0x00000015f3f37c10 */ /* 0x000fc6000b7fe4ff */
[----:B------:R-:W2:Y:S01]  /*ef70*/  LDL.LU R181, [R1] ;  /* 0x0000000001b57983 */ /* 0x000ea20000300800 */
[----:B------:R-:W-:-:S03]  /*ef80*/  IADD3 R249, P6, R249, UR14, RZ ;  /* 0x0000000ef9f97c10 */ /* 0x000fc6000ffde0ff */
[----:B-1----:R-:W4:Y:S04]  /*ef90*/  LDL.LU R205, [R1+0x1c] ;  /* 0x00001c0001cd7983 */ /* 0x002f280000300800 */
[----:B------:R1:W-:Y:S04]  /*efa0*/  STS.U8 [R187+UR12+0x6d00], R194 ;  /* 0x006d00c2bb007988 */ /* 0x0003e8000800000c */
[----:B------:R1:W-:Y:S04]  /*efb0*/  STS.U8 [R187+UR12+0x7100], R198 ;  /* 0x007100c6bb007988 */ /* 0x0003e8000800000c */
[----:B------:R1:W-:Y:S04]  /*efc0*/  STS.U8 [R187+UR12+0x7b00], R201 ;  /* 0x007b00c9bb007988 */ /* 0x0003e8000800000c */
[----:B-1----:R-:W3:Y:S04]  /*efd0*/  LDL.LU R194, [R1+0x14] ;  /* 0x0000140001c27983 */ /* 0x002ee80000300800 */
[----:B------:R-:W2:Y:S04]  /*efe0*/  LDL.LU R198, [R1+0x2c] ;  /* 0x00002c0001c67983 */ /* 0x000ea80000300800 */
[----:B------:R1:W-:Y:S04]  /*eff0*/  STS.U8 [R187+UR12+0x6f00], R196 ;  /* 0x006f00c4bb007988 */ /* 0x0003e8000800000c */
[----:B------:R-:W2:Y:S04]  /*f000*/  LDL.LU R201, [R1+0x3c] ;  /* 0x00003c0001c97983 */ /* 0x000ea80000300800 */
[----:B-1----:R-:W2:Y:S01]  /*f010*/  LDL.LU R196, [R1+0x10] ;  /* 0x0000100001c47983 */ /* 0x002ea20000300800 */
[----:B0-----:R-:W-:-:S05]  /*f020*/  IADD3 R183, P5, R183, UR14, RZ ;  /* 0x0000000eb7b77c10 */ /* 0x001fca000ffbe0ff */
[----:B------:R0:W-:Y:S04]  /*f030*/  STL [R1+0x4], R183 ;  /* 0x000004b701007387 */ /* 0x0001e80000100800 */
[----:B0-----:R-:W2:Y:S04]  /*f040*/  LDL.LU R183, [R1+0x44] ;  /* 0x0000440001b77983 */ /* 0x001ea80000300800 */
[----:B------:R0:W-:Y:S04]  /*f050*/  STL [R1+0xc], R249 ;  /* 0x00000cf901007387 */ /* 0x0001e80000100800 */
[----:B0-----:R-:W2:Y:S01]  /*f060*/  LDL.LU R249, [R1+0x578] ;  /* 0x0005780001f97983 */ /* 0x001ea20000300800 */
[----:B------:R-:W-:-:S02]  /*f070*/  IADD3 R6, P1, R6, UR14, RZ ;  /* 0x0000000e06067c10 */ /* 0x000fc4000ff3e0ff */
[----:B------:R-:W-:Y:S02]  /*f080*/  IADD3 R7, P2, R7, UR14, RZ ;  /* 0x0000000e07077c10 */ /* 0x000fe4000ff5e0ff */
[----:B------:R-:W-:Y:S02]  /*f090*/  IADD3.X R12, R12, UR21, RZ, P1, !PT ;  /* 0x000000150c0c7c10 */ /* 0x000fe40008ffe4ff */
[----:B------:R-:W-:Y:S02]  /*f0a0*/  IADD3 R8, P3, R8, UR14, RZ ;  /* 0x0000000e08087c10 */ /* 0x000fe4000ff7e0ff */
[----:B------:R-:W-:Y:S02]  /*f0b0*/  IADD3 R15, P1, R15, UR14, RZ ;  /* 0x0000000e0f0f7c10 */ /* 0x000fe4000ff3e0ff */
[----:B------:R-:W-:Y:S02]  /*f0c0*/  IADD3.X R14, R14, UR21, RZ, P2, !PT ;  /* 0x000000150e0e7c10 */ /* 0x000fe400097fe4ff */
[----:B------:R-:W-:-:S02]  /*f0d0*/  IADD3 R9, P4, R9, UR14, RZ ;  /* 0x0000000e09097c10 */ /* 0x000fc4000ff9e0ff */
[----:B------:R-:W-:Y:S02]  /*f0e0*/  IADD3 R17, P2, R17, UR14, RZ ;  /* 0x0000000e11117c10 */ /* 0x000fe4000ff5e0ff */
[----:B------:R-:W-:Y:S02]  /*f0f0*/  IADD3.X R16, R16, UR21, RZ, P3, !PT ;  /* 0x0000001510107c10 */ /* 0x000fe40009ffe4ff */
[----:B------:R-:W-:Y:S02]  /*f100*/  IADD3.X R152, R152, UR21, RZ, P1, !PT ;  /* 0x0000001598987c10 */ /* 0x000fe40008ffe4ff */
[----:B------:R-:W-:Y:S02]  /*f110*/  IADD3 R19, P3, R19, UR14, RZ ;  /* 0x0000000e13137c10 */ /* 0x000fe4000ff7e0ff */
[----:B------:R-:W-:Y:S02]  /*f120*/  IADD3 R155, P1, R155, UR14, RZ ;  /* 0x0000000e9b9b7c10 */ /* 0x000fe4000ff3e0ff */
[----:B------:R-:W-:-:S02]  /*f130*/  IADD3.X R18, R18, UR21, RZ, P4, !PT ;  /* 0x0000001512127c10 */ /* 0x000fc4000a7fe4ff */
[----:B------:R-:W-:Y:S02]  /*f140*/  IADD3.X R154, R154, UR21, RZ, P2, !PT ;  /* 0x000000159a9a7c10 */ /* 0x000fe400097fe4ff */
[----:B------:R-:W-:Y:S02]  /*f150*/  IADD3 R21, P4, R21, UR14, RZ ;  /* 0x0000000e15157c10 */ /* 0x000fe4000ff9e0ff */
[----:B------:R-:W-:Y:S02]  /*f160*/  IADD3 R157, P2, R157, UR14, RZ ;  /* 0x0000000e9d9d7c10 */ /* 0x000fe4000ff5e0ff */
[----:B------:R-:W-:Y:S02]  /*f170*/  IADD3.X R156, R156, UR21, RZ, P3, !PT ;  /* 0x000000159c9c7c10 */ /* 0x000fe40009ffe4ff */
        /* <DEDUP_REMOVED lines=28> */
[----:B------:R-:W-:Y:S01]  /*f340*/  IADD3.X R235, R235, UR21, RZ, P2, !PT ;  /* 0x00000015ebeb7c10 */ /* 0x000fe200097fe4ff */
[----:B------:R0:W-:Y:S01]  /*f350*/  STS.U8 [R187+UR12+0x7f00], R188 ;  /* 0x007f00bcbb007988 */ /* 0x0001e2000800000c */
[----:B------:R-:W-:Y:S02]  /*f360*/  IADD3 R240, P4, R240, UR14, RZ ;  /* 0x0000000ef0f07c10 */ /* 0x000fe4000ff9e0ff */
[----:B------:R-:W-:Y:S01]  /*f370*/  IADD3 R248, P2, R248, UR14, RZ ;  /* 0x0000000ef8f87c10 */ /* 0x000fe2000ff5e0ff */
[----:B------:R1:W-:Y:S01]  /*f380*/  STS.U8 [R187+UR12+0x7700], R204 ;  /* 0x007700ccbb007988 */ /* 0x0003e2000800000c */
[----:B------:R-:W-:-:S02]  /*f390*/  IADD3.X R237, R237, UR21, RZ, P3, !PT ;  /* 0x00000015eded7c10 */ /* 0x000fc40009ffe4ff */
[----:B------:R-:W-:Y:S01]  /*f3a0*/  IADD3.X R245, R245, UR21, RZ, P1, !PT ;  /* 0x00000015f5f57c10 */ /* 0x000fe20008ffe4ff */
[----:B------:R4:W-:Y:S01]  /*f3b0*/  STS.U8 [R187+UR12+0x7500], R202 ;  /* 0x007500cabb007988 */ /* 0x0009e2000800000c */
[----:B------:R-:W-:Y:S02]  /*f3c0*/  IADD3 R250, P3, R250, UR14, RZ ;  /* 0x0000000efafa7c10 */ /* 0x000fe4000ff7e0ff */
[----:B---3--:R-:W-:Y:S01]  /*f3d0*/  IADD3 R194, P1, R194, UR14, RZ ;  /* 0x0000000ec2c27c10 */ /* 0x008fe2000ff3e0ff */
[----:B0-----:R-:W3:Y:S01]  /*f3e0*/  LDL.LU R188, [R1+0x4c] ;  /* 0x00004c0001bc7983 */ /* 0x001ee20000300800 */
[----:B------:R-:W-:Y:S02]  /*f3f0*/  IADD3.X R239, R239, UR21, RZ, P4, !PT ;  /* 0x00000015efef7c10 */ /* 0x000fe4000a7fe4ff */
[----:B------:R-:W-:Y:S01]  /*f400*/  IADD3.X R247, R247, UR21, RZ, P2, !PT ;  /* 0x00000015f7f77c10 */ /* 0x000fe200097fe4ff */
[----:B-1----:R-:W3:Y:S01]  /*f410*/  LDL.LU R204, [R1+0x20] ;  /* 0x0000200001cc7983 */ /* 0x002ee20000300800 */
[----:B------:R-:W-:-:S02]  /*f420*/  IADD3 R252, P4, R252, UR14, RZ ;  /* 0x0000000efcfc7c10 */ /* 0x000fc4000ff9e0ff */
[----:B----4-:R-:W-:Y:S01]  /*f430*/  IADD3 R205, P2, R205, UR14, RZ ;  /* 0x0000000ecdcd7c10 */ /* 0x010fe2000ff5e0ff */
[----:B------:R0:W-:Y:S04]  /*f440*/  STS.U8 [R187+UR12+0x7d00], R199 ;  /* 0x007d00c7bb007988 */ /* 0x0001e8000800000c */
[----:B------:R-:W4:Y:S04]  /*f450*/  LDL.LU R202, [R1+0x54] ;  /* 0x0000540001ca7983 */ /* 0x000f280000300800 */
[----:B------:R1:W-:Y:S04]  /*f460*/  STS.U8 [R187+UR12+0x7900], R203 ;  /* 0x007900cbbb007988 */ /* 0x0003e8000800000c */
[----:B0-----:R-:W4:Y:S01]  /*f470*/  LDL.LU R199, [R1+0x5c] ;  /* 0x00005c0001c77983 */ /* 0x001f220000300800 */
[----:B------:R-:W-:-:S02]  /*f480*/  IADD3.X R251, R251, UR21, RZ, P4, !PT ;  /* 0x00000015fbfb7c10 */ /* 0x000fc4000a7fe4ff */
[----:B--2---:R-:W-:Y:S01]  /*f490*/  IADD3.X R181, R181, UR21, RZ, P5, !PT ;  /* 0x00000015b5b57c10 */ /* 0x004fe2000affe4ff */
[----:B------:R-:W-:Y:S04]  /*f4a0*/  STS.U8 [R187+UR12+0x7300], R200 ;  /* 0x007300c8bb007988 */ /* 0x000fe8000800000c */
[----:B-1----:R-:W2:Y:S01]  /*f4b0*/  LDL.LU R203, [R1+0x30] ;  /* 0x0000300001cb7983 */ /* 0x002ea20000300800 */
[----:B------:R-:W-:-:S03]  /*f4c0*/  IADD3 R198, P4, R198, UR14, RZ ;  /* 0x0000000ec6c67c10 */ /* 0x000fc6000ff9e0ff */
[----:B------:R0:W-:Y:S01]  /*f4d0*/  STL [R1+0x14], R194 ;  /* 0x000014c201007387 */ /* 0x0001e20000100800 */
[----:B------:R-:W-:Y:S02]  /*f4e0*/  IADD3.X R0, R0, UR21, RZ, P6, !PT ;  /* 0x0000001500007c10 */ /* 0x000fe4000b7fe4ff */
[----:B------:R-:W-:Y:S01]  /*f4f0*/  IADD3 R182, P5, R182, UR14, RZ ;  /* 0x0000000eb6b67c10 */ /* 0x000fe2000ffbe0ff */
[----:B0-----:R-:W2:Y:S04]  /*f500*/  LDL.LU R194, [R1+0x64] ;  /* 0x0000640001c27983 */ /* 0x001ea80000300800 */
[----:B------:R-:W2:Y:S04]  /*f510*/  LDL.LU R200, [R1+0x6c] ;  /* 0x00006c0001c87983 */ /* 0x000ea80000300800 */
[----:B------:R0:W-:Y:S04]  /*f520*/  STL [R1+0x1c], R205 ;  /* 0x00001ccd01007387 */ /* 0x0001e80000100800 */
[----:B0-----:R-:W2:Y:S01]  /*f530*/  LDL.LU R205, [R1+0x40] ;  /* 0x0000400001cd7983 */ /* 0x001ea20000300800 */
[----:B------:R-:W-:-:S02]  /*f540*/  IADD3 R201, P6, R201, UR14, RZ ;  /* 0x0000000ec9c97c10 */ /* 0x000fc4000ffde0ff */
[----:B------:R-:W-:Y:S02]  /*f550*/  IADD3.X R2, R2, UR21, RZ, P2, !PT ;  /* 0x0000001502027c10 */ /* 0x000fe400097fe4ff */
[----:B------:R-:W-:Y:S02]  /*f560*/  IADD3.X R196, R196, UR21, RZ, P1, !PT ;  /* 0x00000015c4c47c10 */ /* 0x000fe40008ffe4ff */
[----:B------:R-:W-:Y:S02]  /*f570*/  IADD3.X R249, R249, UR21, RZ, P3, !PT ;  /* 0x00000015f9f97c10 */ /* 0x000fe40009ffe4ff */
[----:B------:R-:W-:-:S05]  /*f580*/  IADD3 R180, P3, R180, UR14, RZ ;  /* 0x0000000eb4b47c10 */ /* 0x000fca000ff7e0ff */
[----:B------:R0:W-:Y:S04]  /*f590*/  STL [R1+0x24], R180 ;  /* 0x000024b401007387 */ /* 0x0001e80000100800 */
[----:B0-----:R-:W2:Y:S04]  /*f5a0*/  LDL.LU R180, [R1+0x74] ;  /* 0x0000740001b47983 */ /* 0x001ea80000300800 */
[----:B------:R0:W-:Y:S04]  /*f5b0*/  STL [R1], R181 ;  /* 0x000000b501007387 */ /* 0x0001e80000100800 */
[----:B------:R-:W-:Y:S04]  /*f5c0*/  STL [R1+0x2c], R198 ;  /* 0x00002cc601007387 */ /* 0x000fe80000100800 */
[----:B0-----:R-:W2:Y:S04]  /*f5d0*/  LDL.LU R181, [R1+0x7c] ;  /* 0x00007c0001b57983 */ /* 0x001ea80000300800 */
[----:B------:R0:W-:Y:S04]  /*f5e0*/  STL [R1+0x8], R0 ;  /* 0x0000080001007387 */ /* 0x0001e80000100800 */
[----:B------:R1:W-:Y:S04]  /*f5f0*/  STL [R1+0x34], R182 ;  /* 0x000034b601007387 */ /* 0x0003e80000100800 */
[----:B0-----:R-:W2:Y:S04]  /*f600*/  LDL.LU R0, [R1+0x574] ;  /* 0x0005740001007983 */ /* 0x001ea80000300800 */
[----:B------:R-:W2:Y:S04]  /*f610*/  LDL.LU R198, [R1+0x50] ;  /* 0x0000500001c67983 */ /* 0x000ea80000300800 */
[----:B-1----:R-:W2:Y:S04]  /*f620*/  LDL.LU R182, [R1+0x84] ;  /* 0x0000840001b67983 */ /* 0x002ea80000300800 */
[----:B------:R-:W-:Y:S04]  /*f630*/  STL [R1+0x3c], R201 ;  /* 0x00003cc901007387 */ /* 0x000fe80000100800 */
[----:B------:R0:W-:Y:S04]  /*f640*/  STL [R1+0x18], R2 ;  /* 0x0000180201007387 */ /* 0x0001e80000100800 */
[----:B------:R1:W-:Y:S04]  /*f650*/  STL [R1+0x10], R196 ;  /* 0x000010c401007387 */ /* 0x0003e80000100800 */
[----:B0-----:R-:W2:Y:S01]  /*f660*/  LDL.LU R2, [R1+0x570] ;  /* 0x0005700001027983 */ /* 0x001ea20000300800 */
[----:B------:R-:W-:-:S02]  /*f670*/  IADD3 R183, P1, R183, UR14, RZ ;  /* 0x0000000eb7b77c10 */ /* 0x000fc4000ff3e0ff */
[----:B------:R-:W-:-:S03]  /*f680*/  IADD3.X R233, R233, UR21, RZ, P4, !PT ;  /* 0x00000015e9e97c10 */ /* 0x000fc6000a7fe4ff */
[----:B------:R0:W-:Y:S04]  /*f690*/  STL [R1+0x44], R183 ;  /* 0x000044b701007387 */ /* 0x0001e80000100800 */
[----:B------:R-:W2:Y:S04]  /*f6a0*/  LDL.LU R201, [R1+0x8c] ;  /* 0x00008c0001c97983 */ /* 0x000ea80000300800 */
[----:B-1----:R-:W2:Y:S04]  /*f6b0*/  LDL.LU R196, [R1+0x60] ;  /* 0x0000600001c47983 */ /* 0x002ea80000300800 */
[----:B0-----:R-:W2:Y:S01]  /*f6c0*/  LDL.LU R183, [R1+0x94] ;  /* 0x0000940001b77983 */ /* 0x001ea20000300800 */
[----:B---3--:R-:W-:-:S02]  /*f6d0*/  IADD3 R188, P2, R188, UR14, RZ ;  /* 0x0000000ebcbc7c10 */ /* 0x008fc4000ff5e0ff */
[----:B------:R-:W-:-:S03]  /*f6e0*/  IADD3.X R204, R204, UR21, RZ, P3, !PT ;  /* 0x00000015cccc7c10 */ /* 0x000fc60009ffe4ff */
[----:B------:R-:W-:Y:S04]  /*f6f0*/  STL [R1+0x4c], R188 ;  /* 0x00004cbc01007387 */ /* 0x000fe80000100800 */
[----:B------:R0:W-:Y:S04]  /*f700*/  STL [R1+0x28], R233 ;  /* 0x000028e901007387 */ /* 0x0001e80000100800 */
[----:B------:R1:W-:Y:S01]  /*f710*/  STL [R1+0x20], R204 ;  /* 0x000020cc01007387 */ /* 0x0003e20000100800 */
[----:B----4-:R-:W-:-:S03]  /*f720*/  IADD3 R202, P3, R202, UR14, RZ ;  /* 0x0000000ecaca7c10 */ /* 0x010fc6000ff7e0ff */
[----:B0-----:R-:W3:Y:S01]  /*f730*/  LDL.LU R233, [R1+0x56c] ;  /* 0x00056c0001e97983 */ /* 0x001ee20000300800 */
[----:B------:R-:W-:-:S03]  /*f740*/  IADD3 R199, P4, R199, UR14, RZ ;  /* 0x0000000ec7c77c10 */ /* 0x000fc6000ff9e0ff */
[----:B------:R0:W-:Y:S04]  /*f750*/  STL [R1+0x54], R202 ;  /* 0x000054ca01007387 */ /* 0x0001e80000100800 */
[----:B-1----:R-:W4:Y:S01]  /*f760*/  LDL.LU R204, [R1+0x9c] ;  /* 0x00009c0001cc7983 */ /* 0x002f220000300800 */
[----:B--2---:R-:W-:-:S03]  /*f770*/  IADD3.X R203, R203, UR21, RZ, P5, !PT ;  /* 0x00000015cbcb7c10 */ /* 0x004fc6000affe4ff */
[----:B0-----:R-:W2:Y:S04]  /*f780*/  LDL.LU R202, [R1+0x70] ;  /* 0x0000700001ca7983 */ /* 0x001ea80000300800 */
[----:B------:R0:W-:Y:S01]  /*f790*/  STL [R1+0x30], R203 ;  /* 0x000030cb01007387 */ /* 0x0001e20000100800 */
[----:B------:R-:W-:-:S03]  /*f7a0*/  IADD3 R194, P5, R194, UR14, RZ ;  /* 0x0000000ec2c27c10 */ /* 0x000fc6000ffbe0ff */
[----:B------:R-:W-:Y:S04]  /*f7b0*/  STL [R1+0x5c], R199 ;  /* 0x00005cc701007387 */ /* 0x000fe80000100800 */
[----:B0-----:R-:W4:Y:S04]  /*f7c0*/  LDL.LU R203, [R1+0xa4] ;  /* 0x0000a40001cb7983 */ /* 0x001f280000300800 */
[----:B------:R-:W-:Y:S01]  /*f7d0*/  STS.U8 [R187+UR12+0x4300], R207 ;  /* 0x004300cfbb007988 */ /* 0x000fe2000800000c */
[----:B------:R-:W-:Y:S02]  /*f7e0*/  IADD3.X R205, R205, UR21, RZ, P1, !PT ;  /* 0x00000015cdcd7c10 */ /* 0x000fe40008ffe4ff */
[----:B------:R-:W-:-:S02]  /*f7f0*/  IADD3 R180, P1, R180, UR14, RZ ;  /* 0x0000000eb4b47c10 */ /* 0x000fc4000ff3e0ff */
[----:B------:R-:W-:-:S05]  /*f800*/  IADD3.X R0, R0, UR21, RZ, P6, !PT ;  /* 0x0000001500007c10 */ /* 0x000fca000b7fe4ff */
[----:B------:R0:W-:Y:S04]  /*f810*/  STL [R1+0x38], R0 ;  /* 0x0000380001007387 */ /* 0x0001e80000100800 */
[----:B------:R1:W-:Y:S01]  /*f820*/  STL [R1+0x64], R194 ;  /* 0x000064c201007387 */ /* 0x0003e20000100800 */
[----:B------:R-:W-:-:S03]  /*f830*/  IADD3 R200, P6, R200, UR14, RZ ;  /* 0x0000000ec8c87c10 */ /* 0x000fc6000ffde0ff */
[----:B0-----:R-:W4:Y:S04]  /*f840*/  LDL.LU R0, [R1+0x568] ;  /* 0x0005680001007983 */ /* 0x001f280000300800 */
[----:B-1----:R-:W4:Y:S04]  /*f850*/  LDL.LU R194, [R1+0xac] ;  /* 0x0000ac0001c27983 */ /* 0x002f280000300800 */
[----:B------:R0:W-:Y:S01]  /*f860*/  STL [R1+0x40], R205 ;  /* 0x000040cd01007387 */ /* 0x0001e20000100800 */
[----:B------:R-:W-:-:S03]  /*f870*/  IADD3.X R2, R2, UR21, RZ, P2, !PT ;  /* 0x0000001502027c10 */ /* 0x000fc600097fe4ff */
[----:B0-----:R-:W4:Y:S04]  /*f880*/  LDL.LU R205, [R1+0x80] ;  /* 0x0000800001cd7983 */ /* 0x001f280000300800 */
[----:B------:R-:W-:Y:S04]  /*f890*/  STL [R1+0x6c], R200 ;  /* 0x00006cc801007387 */ /* 0x000fe80000100800 */
[----:B------:R-:W4:Y:S04]  /*f8a0*/  LDL.LU R207, [R1+0xb4] ;  /* 0x0000b40001cf7983 */ /* 0x000f280000300800 */
[----:B------:R0:W-:Y:S04]  /*f8b0*/  STL [R1+0x48], R2 ;  /* 0x0000480201007387 */ /* 0x0001e80000100800 */
[----:B------:R1:W-:Y:S04]  /*f8c0*/  STL [R1+0x74], R180 ;  /* 0x000074b401007387 */ /* 0x0003e80000100800 */
[----:B0-----:R-:W4:Y:S01]  /*f8d0*/  LDL.LU R2, [R1+0x564] ;  /* 0x0005640001027983 */ /* 0x001f220000300800 */
[----:B------:R-:W-:-:S02]  /*f8e0*/  IADD3 R181, P2, R181, UR14, RZ ;  /* 0x0000000eb5b57c10 */ /* 0x000fc4000ff5e0ff */
[----:B------:R-:W-:Y:S01]  /*f8f0*/  IADD3.X R198, R198, UR21, RZ, P3, !PT ;  /* 0x00000015c6c67c10 */ /* 0x000fe20009ffe4ff */
[----:B------:R-:W4:Y:S04]  /*f900*/  LDL.LU R200, [R1+0xbc] ;  /* 0x0000bc0001c87983 */ /* 0x000f280000300800 */
[----:B-1----:R-:W4:Y:S01]  /*f910*/  LDL.LU R180, [R1+0x90] ;  /* 0x0000900001b47983 */ /* 0x002f220000300800 */
[----:B------:R-:W-:-:S03]  /*f920*/  IADD3 R182, P3, R182, UR14, RZ ;  /* 0x0000000eb6b67c10 */ /* 0x000fc6000ff7e0ff */
[----:B------:R0:W-:Y:S01]  /*f930*/  STL [R1+0x7c], R181 ;  /* 0x00007cb501007387 */ /* 0x0001e20000100800 */
[----:B---3--:R-:W-:-:S03]  /*f940*/  IADD3.X R233, R233, UR21, RZ, P4, !PT ;  /* 0x00000015e9e97c10 */ /* 0x008fc6000a7fe4ff */
[----:B0-----:R-:W3:Y:S04]  /*f950*/  LDL.LU R181, [R1+0xc4] ;  /* 0x0000c40001b57983 */ /* 0x001ee80000300800 */
[----:B------:R0:W-:Y:S04]  /*f960*/  STL [R1+0x58], R233 ;  /* 0x000058e901007387 */ /* 0x0001e80000100800 */
[----:B------:R1:W-:Y:S01]  /*f970*/  STL [R1+0x50], R198 ;  /* 0x000050c601007387 */ /* 0x0003e20000100800 */
[----:B------:R-:W-:-:S03]  /*f980*/  IADD3 R201, P4, R201, UR14, RZ ;  /* 0x0000000ec9c97c10 */ /* 0x000fc6000ff9e0ff */
[----:B0-----:R-:W3:Y:S01]  /*f990*/  LDL.LU R233, [R1+0x560] ;  /* 0x0005600001e97983 */ /* 0x001ee20000300800 */
[----:B------:R-:W-:-:S03]  /*f9a0*/  IADD3.X R196, R196, UR21, RZ, P5, !PT ;  /* 0x00000015c4c47c10 */ /* 0x000fc6000affe4ff */
[----:B------:R0:W-:Y:S01]  /*f9b0*/  STL [R1+0x84], R182 ;  /* 0x000084b601007387 */ /* 0x0001e20000100800 */
[----:B------:R-:W-:-:S03]  /*f9c0*/  IADD3 R183, P5, R183, UR14, RZ ;  /* 0x0000000eb7b77c10 */ /* 0x000fc6000ffbe0ff */
[----:B------:R-:W3:Y:S04]  /*f9d0*/  LDL.LU R188, [R1+0xcc] ;  /* 0x0000cc0001bc7983 */ /* 0x000ee80000300800 */
[----:B-1----:R-:W3:Y:S04]  /*f9e0*/  LDL.LU R198, [R1+0xa0] ;  /* 0x0000a00001c67983 */ /* 0x002ee80000300800 */
[----:B0-----:R-:W3:Y:S04]  /*f9f0*/  LDL.LU R182, [R1+0xd4] ;  /* 0x0000d40001b67983 */ /* 0x001ee80000300800 */
[----:B------:R-:W3:Y:S04]  /*fa00*/  LDL.LU R199, [R1+0xdc] ;  /* 0x0000dc0001c77983 */ /* 0x000ee80000300800 */
[----:B------:R-:W-:Y:S04]  /*fa10*/  STL [R1+0x8c], R201 ;  /* 0x00008cc901007387 */ /* 0x000fe80000100800 */
[----:B------:R0:W-:Y:S01]  /*fa20*/  STL [R1+0x60], R196 ;  /* 0x000060c401007387 */ /* 0x0001e20000100800 */
[----:B--2---:R-:W-:-:S03]  /*fa30*/  IADD3.X R202, R202, UR21, RZ, P1, !PT ;  /* 0x00000015caca7c10 */ /* 0x004fc60008ffe4ff */
[----:B0-----:R-:W2:Y:S04]  /*fa40*/  LDL.LU R196, [R1+0xb0] ;  /* 0x0000b00001c47983 */ /* 0x001ea80000300800 */
[----:B------:R0:W-:Y:S04]  /*fa50*/  STL [R1+0x94], R183 ;  /* 0x000094b701007387 */ /* 0x0001e80000100800 */
[----:B0-----:R-:W2:Y:S01]  /*fa60*/  LDL.LU R183, [R1+0xe4] ;  /* 0x0000e40001b77983 */ /* 0x001ea20000300800 */
[----:B----4-:R-:W-:-:S05]  /*fa70*/  IADD3.X R0, R0, UR21, RZ, P6, !PT ;  /* 0x0000001500007c10 */ /* 0x010fca000b7fe4ff */
[----:B------:R0:W-:Y:S01]  /*fa80*/  STL [R1+0x68], R0 ;  /* 0x0000680001007387 */ /* 0x0001e20000100800 */
[----:B------:R-:W-:-:S03]  /*fa90*/  IADD3 R204, P6, R204, UR14, RZ ;  /* 0x0000000ecccc7c10 */ /* 0x000fc6000ffde0ff */
[----:B0-----:R-:W4:Y:S04]  /*faa0*/  LDL.LU R0, [R1+0x55c] ;  /* 0x00055c0001007983 */ /* 0x001f280000300800 */
[----:B------:R-:W2:Y:S04]  /*fab0*/  LDL.LU R201, [R1+0xec] ;  /* 0x0000ec0001c97983 */ /* 0x000ea80000300800 */
[----:B------:R0:W-:Y:S04]  /*fac0*/  STL [R1+0x9c], R204 ;  /* 0x00009ccc01007387 */ /* 0x0001e80000100800 */
[----:B0-----:R-:W2:Y:S04]  /*fad0*/  LDL.LU R204, [R1+0xc0] ;  /* 0x0000c00001cc7983 */ /* 0x001ea80000300800 */
[----:B------:R0:W-:Y:S01]  /*fae0*/  STL [R1+0x70], R202 ;  /* 0x000070ca01007387 */ /* 0x0001e20000100800 */
[----:B------:R-:W-:-:S03]  /*faf0*/  IADD3.X R2, R2, UR21, RZ, P2, !PT ;  /* 0x0000001502027c10 */ /* 0x000fc600097fe4ff */
[----:B0-----:R-:W2:Y:S04]  /*fb00*/  LDL.LU R202, [R1+0xf4] ;  /* 0x0000f40001ca7983 */ /* 0x001ea80000300800 */
[----:B------:R0:W-:Y:S04]  /*fb10*/  STL [R1+0x78], R2 ;  /* 0x0000780201007387 */ /* 0x0001e80000100800 */
[----:B0-----:R-:W2:Y:S01]  /*fb20*/  LDL.LU R2, [R1+0x558] ;  /* 0x0005580001027983 */ /* 0x001ea20000300800 */
[----:B------:R-:W-:Y:S02]  /*fb30*/  IADD3 R203, P1, R203, UR14, RZ ;  /* 0x0000000ecbcb7c10 */ /* 0x000fe4000ff3e0ff */
[----:B------:R-:W-:-:S02]  /*fb40*/  IADD3 R194, P2, R194, UR14, RZ ;  /* 0x0000000ec2c27c10 */ /* 0x000fc4000ff5e0ff */
[----:B------:R-:W-:Y:S01]  /*fb50*/  IADD3.X R205, R205, UR21, RZ, P3, !PT ;  /* 0x00000015cdcd7c10 */ /* 0x000fe20009ffe4ff */
[----:B------:R0:W-:Y:S04]  /*fb60*/  STL [R1+0xa4], R203 ;  /* 0x0000a4cb01007387 */ /* 0x0001e80000100800 */
[----:B0-----:R-:W2:Y:S01]  /*fb70*/  LDL.LU R203, [R1+0xfc] ;  /* 0x0000fc0001cb7983 */ /* 0x001ea20000300800 */
[----:B---3--:R-:W-:-:S03]  /*fb80*/  IADD3.X R233, R233, UR21, RZ, P4, !PT ;  /* 0x00000015e9e97c10 */ /* 0x008fc6000a7fe4ff */
[----:B------:R0:W-:Y:S01]  /*fb90*/  STL [R1+0xac], R194 ;  /* 0x0000acc201007387 */ /* 0x0001e20000100800 */
[----:B------:R-:W-:-:S03]  /*fba0*/  IADD3 R207, P3, R207, UR14, RZ ;  /* 0x0000000ecfcf7c10 */ /* 0x000fc6000ff7e0ff */
[----:B0-----:R-:W3:Y:S04]  /*fbb0*/  LDL.LU R194, [R1+0xd0] ;  /* 0x0000d00001c27983 */ /* 0x001ee80000300800 */
[----:B------:R0:W-:Y:S01]  /*fbc0*/  STL [R1+0x80], R205 ;  /* 0x000080cd01007387 */ /* 0x0001e20000100800 */
[----:B------:R-:W-:-:S03]  /*fbd0*/  IADD3.X R180, R180, UR21, RZ, P5, !PT ;  /* 0x00000015b4b47c10 */ /* 0x000fc6000affe4ff */
[----:B0-----:R-:W3:Y:S04]  /*fbe0*/  LDL.LU R205, [R1+0x104] ;  /* 0x0001040001cd7983 */ /* 0x001ee80000300800 */
[----:B------:R0:W-:Y:S01]  /*fbf0*/  STL [R1+0x88], R233 ;  /* 0x000088e901007387 */ /* 0x0001e20000100800 */
[----:B------:R-:W-:-:S03]  /*fc00*/  IADD3 R200, P4, R200, UR14, RZ ;  /* 0x0000000ec8c87c10 */ /* 0x000fc6000ff9e0ff */
[----:B0-----:R-:W3:Y:S01]  /*fc10*/  LDL.LU R233, [R1+0x554] ;  /* 0x0005540001e97983 */ /* 0x001ee20000300800 */
[----:B------:R-:W-:-:S03]  /*fc20*/  IADD3 R181, P5, R181, UR14, RZ ;  /* 0x0000000eb5b57c10 */ /* 0x000fc6000ffbe0ff */
[----:B------:R-:W-:Y:S04]  /*fc30*/  STL [R1+0xb4], R207 ;  /* 0x0000b4cf01007387 */ /* 0x000fe80000100800 */
[----:B------:R0:W-:Y:S04]  /*fc40*/  STL [R1+0x90], R180 ;  /* 0x000090b401007387 */ /* 0x0001e80000100800 */
[----:B0-----:R-:W3:Y:S04]  /*fc50*/  LDL.LU R180, [R1+0x10c] ;  /* 0x00010c0001b47983 */ /* 0x001ee80000300800 */
[----:B------:R0:W-:Y:S04]  /*fc60*/  STL [R1+0xbc], R200 ;  /* 0x0000bcc801007387 */ /* 0x0001e80000100800 */
[----:B0-----:R-:W3:Y:S01]  /*fc70*/  LDL.LU R200, [R1+0xe0] ;  /* 0x0000e00001c87983 */ /* 0x001ee20000300800 */
[----:B------:R-:W-:-:S02]  /*fc80*/  IADD3.X R198, R198, UR21, RZ, P1, !PT ;  /* 0x00000015c6c67c10 */ /* 0x000fc40008ffe4ff */
[----:B----4-:R-:W-:-:S05]  /*fc90*/  IADD3.X R0, R0, UR21, RZ, P6, !PT ;  /* 0x0000001500007c10 */ /* 0x010fca000b7fe4ff */
[----:B------:R0:W-:Y:S04]  /*fca0*/  STL [R1+0x98], R0 ;  /* 0x0000980001007387 */ /* 0x0001e80000100800 */
[----:B------:R1:W-:Y:S01]  /*fcb0*/  STL [R1+0xc4], R181 ;  /* 0x0000c4b501007387 */ /* 0x0003e20000100800 */
[----:B------:R-:W-:-:S03]  /*fcc0*/  IADD3 R188, P6, R188, UR14, RZ ;  /* 0x0000000ebcbc7c10 */ /* 0x000fc6000ffde0ff */
[----:B0-----:R-:W4:Y:S04]  /*fcd0*/  LDL.LU R0, [R1+0x550] ;  /* 0x0005500001007983 */ /* 0x001f280000300800 */
[----:B-1----:R-:W4:Y:S04]  /*fce0*/  LDL.LU R181, [R1+0x114] ;  /* 0x0001140001b57983 */ /* 0x002f280000300800 */
[----:B------:R-:W-:Y:S01]  /*fcf0*/  STL [R1+0xcc], R188 ;  /* 0x0000ccbc01007387 */ /* 0x000fe20000100800 */
[----:B--2---:R-:W-:-:S05]  /*fd00*/  IADD3.X R2, R2, UR21, RZ, P2, !PT ;  /* 0x0000001502027c10 */ /* 0x004fca00097fe4ff */
[----:B------:R0:W-:Y:S04]  /*fd10*/  STL [R1+0xa8], R2 ;  /* 0x0000a80201007387 */ /* 0x0001e80000100800 */
[----:B------:R1:W-:Y:S04]  /*fd20*/  STL [R1+0xa0], R198 ;  /* 0x0000a0c601007387 */ /* 0x0003e80000100800 */
[----:B0-----:R-:W2:Y:S01]  /*fd30*/  LDL.LU R2, [R1+0x54c] ;  /* 0x00054c0001027983 */ /* 0x001ea20000300800 */
[----:B------:R-:W-:Y:S02]  /*fd40*/  IADD3 R182, P1, R182, UR14, RZ ;  /* 0x0000000eb6b67c10 */ /* 0x000fe4000ff3e0ff */
[----:B------:R-:W-:-:S02]  /*fd50*/  IADD3.X R196, R196, UR21, RZ, P3, !PT ;  /* 0x00000015c4c47c10 */ /* 0x000fc40009ffe4ff */
[----:B------:R-:W-:Y:S01]  /*fd60*/  IADD3 R199, P2, R199, UR14, RZ ;  /* 0x0000000ec7c77c10 */ /* 0x000fe2000ff5e0ff */
[----:B------:R0:W-:Y:S01]  /*fd70*/  STL [R1+0xd4], R182 ;  /* 0x0000d4b601007387 */ /* 0x0001e20000100800 */
[----:B------:R-:W-:-:S03]  /*fd80*/  IADD3 R183, P3, R183, UR14, RZ ;  /* 0x0000000eb7b77c10 */ /* 0x000fc6000ff7e0ff */
[----:B-1----:R-:W2:Y:S04]  /*fd90*/  LDL.LU R198, [R1+0x11c] ;  /* 0x00011c0001c67983 */ /* 0x002ea80000300800 */
[----:B0-----:R-:W2:Y:S04]  /*fda0*/  LDL.LU R182, [R1+0xf0] ;  /* 0x0000f00001b67983 */ /* 0x001ea80000300800 */
[----:B------:R0:W-:Y:S04]  /*fdb0*/  STL [R1+0xb0], R196 ;  /* 0x0000b0c401007387 */ /* 0x0001e80000100800 */
[----:B------:R-:W-:Y:S04]  /*fdc0*/  STL [R1+0xdc], R199 ;  /* 0x0000dcc701007387 */ /* 0x000fe80000100800 */
[----:B0-----:R-:W2:Y:S01]  /*fdd0*/  LDL.LU R196, [R1+0x124] ;  /* 0x0001240001c47983 */ /* 0x001ea20000300800 */
[----:B------:R-:W-:-:S02]  /*fde0*/  IADD3.X R204, R204, UR21, RZ, P5, !PT ;  /* 0x00000015cccc7c10 */ /* 0x000fc4000affe4ff */
[----:B---3--:R-:W-:-:S05]  /*fdf0*/  IADD3.X R233, R233, UR21, RZ, P4, !PT ;  /* 0x00000015e9e97c10 */ /* 0x008fca000a7fe4ff */
[----:B------:R0:W-:Y:S04]  /*fe00*/  STL [R1+0xb8], R233 ;  /* 0x0000b8e901007387 */ /* 0x0001e80000100800 */
[----:B------:R1:W-:Y:S01]  /*fe10*/  STL [R1+0xe4], R183 ;  /* 0x0000e4b701007387 */ /* 0x0003e20000100800 */
[----:B------:R-:W-:-:S03]  /*fe20*/  IADD3 R201, P4, R201, UR14, RZ ;  /* 0x0000000ec9c97c10 */ /* 0x000fc6000ff9e0ff */
[----:B0-----:R-:W3:Y:S01]  /*fe30*/  LDL.LU R233, [R1+0x548] ;  /* 0x0005480001e97983 */ /* 0x001ee20000300800 */
[----:B------:R-:W-:-:S03]  /*fe40*/  IADD3 R202, P5, R202, UR14, RZ ;  /* 0x0000000ecaca7c10 */ /* 0x000fc6000ffbe0ff */
[----:B-1----:R-:W3:Y:S04]  /*fe50*/  LDL.LU R183, [R1+0x12c] ;  /* 0x00012c0001b77983 */ /* 0x002ee80000300800 */
[----:B------:R0:W-:Y:S04]  /*fe60*/  STL [R1+0xc0], R204 ;  /* 0x0000c0cc01007387 */ /* 0x0001e80000100800 */
[----:B------:R-:W-:Y:S01]  /*fe70*/  STL [R1+0xec], R201 ;  /* 0x0000ecc901007387 */ /* 0x000fe20000100800 */
[----:B------:R-:W-:-:S03]  /*fe80*/  IADD3.X R194, R194, UR21, RZ, P1, !PT ;  /* 0x00000015c2c27c10 */ /* 0x000fc60008ffe4ff */
[----:B0-----:R-:W3:Y:S04]  /*fe90*/  LDL.LU R204, [R1+0x100] ;  /* 0x0001000001cc7983 */ /* 0x001ee80000300800 */
[----:B------:R0:W-:Y:S01]  /*fea0*/  STL [R1+0xf4], R202 ;  /* 0x0000f4ca01007387 */ /* 0x0001e20000100800 */
[----:B------:R-:W-:-:S03]  /*feb0*/  IADD3 R205, P1, R205, UR14, RZ ;  /* 0x0000000ecdcd7c10 */ /* 0x000fc6000ff3e0ff */
[----:B0-----:R-:W3:Y:S04]  /*fec0*/  LDL.LU R202, [R1+0x134] ;  /* 0x0001340001ca7983 */ /* 0x001ee80000300800 */
[----:B------:R-:W-:Y:S01]  /*fed0*/  STS.U8 [R187+UR12+0x4500], R206 ;  /* 0x004500cebb007988 */ /* 0x000fe2000800000c */
[----:B----4-:R-:W-:-:S05]  /*fee0*/  IADD3.X R0, R0, UR21, RZ, P6, !PT ;  /* 0x0000001500007c10 */ /* 0x010fca000b7fe4ff */
[----:B------:R0:W-:Y:S01]  /*fef0*/  STL [R1+0xc8], R0 ;  /* 0x0000c80001007387 */ /* 0x0001e20000100800 */
[----:B------:R-:W-:-:S03]  /*ff00*/  IADD3 R203, P6, R203, UR14, RZ ;  /* 0x0000000ecbcb7c10 */ /* 0x000fc6000ffde0ff */
[----:B0-----:R-:W4:Y:S04]  /*ff10*/  LDL.LU R0, [R1+0x544] ;  /* 0x0005440001007983 */ /* 0x001f280000300800 */
[----:B------:R0:W-:Y:S04]  /*ff20*/  STL [R1+0xd0], R194 ;  /* 0x0000d0c201007387 */ /* 0x0001e80000100800 */
[----:B0-----:R-:W4:Y:S04]  /*ff30*/  LDL.LU R194, [R1+0x13c] ;  /* 0x00013c0001c27983 */ /* 0x001f280000300800 */
[----:B------:R-:W-:Y:S04]  /*ff40*/  STL [R1+0xfc], R203 ;  /* 0x0000fccb01007387 */ /* 0x000fe80000100800 */
[----:B------:R-:W4:Y:S04]  /*ff50*/  LDL.LU R206, [R1+0x110] ;  /* 0x0001100001ce7983 */ /* 0x000f280000300800 */
[----:B------:R-:W4:Y:S01]  /*ff60*/  LDL.LU R207, [R1+0x144] ;  /* 0x0001440001cf7983 */ /* 0x000f220000300800 */
[----:B--2---:R-:W-:-:S03]  /*ff70*/  IADD3.X R2, R2, UR21, RZ, P2, !PT ;  /* 0x0000001502027c10 */ /* 0x004fc600097fe4ff */
[----:B------:R-:W-:Y:S04]  /*ff80*/  STL [R1+0x104], R205 ;  /* 0x000104cd01007387 */ /* 0x000fe80000100800 */
[----:B------:R0:W-:Y:S04]  /*ff90*/  STL [R1+0xd8], R2 ;  /* 0x0000d80201007387 */ /* 0x0001e80000100800 */
[----:B0-----:R-:W2:Y:S01]  /*ffa0*/  LDL.LU R2, [R1+0x540] ;  /* 0x0005400001027983 */ /* 0x001ea20000300800 */
[----:B------:R-:W-:Y:S02]  /*ffb0*/  IADD3 R180, P2, R180, UR14, RZ ;  /* 0x0000000eb4b47c10 */ /* 0x000fe4000ff5e0ff */
[----:B------:R-:W-:Y:S01]  /*ffc0*/  IADD3.X R200, R200, UR21, RZ, P3, !PT ;  /* 0x00000015c8c87c10 */ /* 0x000fe20009ffe4ff */
[----:B------:R-:W2:Y:S04]  /*ffd0*/  LDL.LU R205, [R1+0x14c] ;  /* 0x00014c0001cd7983 */ /* 0x000ea80000300800 */
[----:B------:R0:W-:Y:S01]  /*ffe0*/  STL [R1+0x10c], R180 ;  /* 0x00010cb401007387 */ /* 0x0001e20000100800 */
[----:B------:R-:W-:-:S03]  /*fff0*/  IADD3 R181, P3, R181, UR14, RZ ;  /* 0x0000000eb5b57c10 */ /* 0x000fc6000ff7e0ff */
[----:B0-----:R-:W2:Y:S04]  /*10000*/  LDL.LU R180, [R1+0x120] ;  /* 0x0001200001b47983 */ /* 0x001ea80000300800 */
[----:B------:R0:W-:Y:S01]  /*10010*/  STL [R1+0xe0], R200 ;  /* 0x0000e0c801007387 */ /* 0x0001e20000100800 */
[----:B------:R-:W-:-:S03]  /*10020*/  IADD3.X R182, R182, UR21, RZ, P5, !PT ;  /* 0x00000015b6b67c10 */ /* 0x000fc6000affe4ff */
[----:B0-----:R-:W2:Y:S01]  /*10030*/  LDL.LU R200, [R1+0x154] ;  /* 0x0001540001c87983 */ /* 0x001ea20000300800 */
[----:B---3--:R-:W-:-:S05]  /*10040*/  IADD3.X R233, R233, UR21, RZ, P4, !PT ;  /* 0x00000015e9e97c10 */ /* 0x008fca000a7fe4ff */
[----:B------:R0:W-:Y:S01]  /*10050*/  STL [R1+0xe8], R233 ;  /* 0x0000e8e901007387 */ /* 0x0001e20000100800 */
[----:B------:R-:W-:-:S03]  /*10060*/  IADD3 R198, P4, R198, UR14, RZ ;  /* 0x0000000ec6c67c10 */ /* 0x000fc6000ff9e0ff */
[----:B0-----:R-:W3:Y:S04]  /*10070*/  LDL.LU R233, [R1+0x53c] ;  /* 0x00053c0001e97983 */ /* 0x001ee80000300800 */
[----:B------:R0:W-:Y:S04]  /*10080*/  STL [R1+0x114], R181 ;  /* 0x000114b501007387 */ /* 0x0001e80000100800 */
[----:B------:R-:W3:Y:S04]  /*10090*/  LDL.LU R188, [R1+0x15c] ;  /* 0x00015c0001bc7983 */ /* 0x000ee80000300800 */
[----:B------:R-:W3:Y:S04]  /*100a0*/  LDL.LU R199, [R1+0x130] ;  /* 0x0001300001c77983 */ /* 0x000ee80000300800 */
[----:B0-----:R-:W3:Y:S04]  /*100b0*/  LDL.LU R181, [R1+0x164] ;  /* 0x0001640001b57983 */ /* 0x001ee80000300800 */
[----:B------:R-:W3:Y:S04]  /*100c0*/  LDL.LU R201, [R1+0x16c] ;  /* 0x00016c0001c97983 */ /* 0x000ee80000300800 */
[----:B------:R0:W-:Y:S01]  /*100d0*/  STL [R1+0x11c], R198 ;  /* 0x00011cc601007387 */ /* 0x0001e20000100800 */
[----:B------:R-:W-:-:S03]  /*100e0*/  IADD3 R196, P5, R196, UR14, RZ ;  /* 0x0000000ec4c47c10 */ /* 0x000fc6000ffbe0ff */
[----:B0-----:R-:W3:Y:S04]  /*100f0*/  LDL.LU R198, [R1+0x140] ;  /* 0x0001400001c67983 */ /* 0x001ee80000300800 */
[----:B------:R0:W-:Y:S04]  /*10100*/  STL [R1+0xf0], R182 ;  /* 0x0000f0b601007387 */ /* 0x0001e80000100800 */
[----:B0-----:R-:W3:Y:S01]  /*10110*/  LDL.LU R182, [R1+0x174] ;  /* 0x0001740001b67983 */ /* 0x001ee20000300800 */
[----:B------:R-:W-:Y:S02]  /*10120*/  IADD3.X R204, R204, UR21, RZ, P1, !PT ;  /* 0x00000015cccc7c10 */ /* 0x000fe40008ffe4ff */
[----:B----4-:R-:W-:-:S05]  /*10130*/  IADD3.X R0, R0, UR21, RZ, P6, !PT ;  /* 0x0000001500007c10 */ /* 0x010fca000b7fe4ff */
[----:B------:R0:W-:Y:S01]  /*10140*/  STL [R1+0xf8], R0 ;  /* 0x0000f80001007387 */ /* 0x0001e20000100800 */
[----:B------:R-:W-:-:S03]  /*10150*/  IADD3 R183, P6, R183, UR14, RZ ;  /* 0x0000000eb7b77c10 */ /* 0x000fc6000ffde0ff */
[----:B0-----:R-:W4:Y:S04]  /*10160*/  LDL.LU R0, [R1+0x538] ;  /* 0x0005380001007983 */ /* 0x001f280000300800 */
[----:B------:R0:W-:Y:S04]  /*10170*/  STL [R1+0x124], R196 ;  /* 0x000124c401007387 */ /* 0x0001e80000100800 */
[----:B------:R-:W4:Y:S04]  /*10180*/  LDL.LU R203, [R1+0x17c] ;  /* 0x00017c0001cb7983 */ /* 0x000f280000300800 */
[----:B0-----:R-:W4:Y:S04]  /*10190*/  LDL.LU R196, [R1+0x150] ;  /* 0x0001500001c47983 */ /* 0x001f280000300800 */
[----:B------:R0:W-:Y:S04]  /*101a0*/  STL [R1+0x12c], R183 ;  /* 0x00012cb701007387 */ /* 0x0001e80000100800 */
[----:B0-----:R-:W4:Y:S01]  /*101b0*/  LDL.LU R183, [R1+0x184] ;  /* 0x0001840001b77983 */ /* 0x001f220000300800 */
[----:B--2---:R-:W-:-:S05]  /*101c0*/  IADD3.X R2, R2, UR21, RZ, P2, !PT ;  /* 0x0000001502027c10 */ /* 0x004fca00097fe4ff */
[----:B------:R0:W-:Y:S04]  /*101d0*/  STL [R1+0x108], R2 ;  /* 0x0001080201007387 */ /* 0x0001e80000100800 */
[----:B------:R1:W-:Y:S04]  /*101e0*/  STL [R1+0x100], R204 ;  /* 0x000100cc01007387 */ /* 0x0003e80000100800 */
[----:B0-----:R-:W2:Y:S01]  /*101f0*/  LDL.LU R2, [R1+0x534] ;  /* 0x0005340001027983 */ /* 0x001ea20000300800 */
[----:B------:R-:W-:Y:S02]  /*10200*/  IADD3 R202, P1, R202, UR14, RZ ;  /* 0x0000000ecaca7c10 */ /* 0x000fe4000ff3e0ff */
[----:B------:R-:W-:-:S02]  /*10210*/  IADD3 R194, P2, R194, UR14, RZ ;  /* 0x0000000ec2c27c10 */ /* 0x000fc4000ff5e0ff */
[----:B------:R-:W-:Y:S01]  /*10220*/  IADD3.X R206, R206, UR21, RZ, P3, !PT ;  /* 0x00000015cece7c10 */ /* 0x000fe20009ffe4ff */
[----:B------:R0:W-:Y:S04]  /*10230*/  STL [R1+0x134], R202 ;  /* 0x000134ca01007387 */ /* 0x0001e80000100800 */
[----:B-1----:R-:W2:Y:S04]  /*10240*/  LDL.LU R204, [R1+0x18c] ;  /* 0x00018c0001cc7983 */ /* 0x002ea80000300800 */
[----:B0-----:R-:W2:Y:S04]  /*10250*/  LDL.LU R202, [R1+0x160] ;  /* 0x0001600001ca7983 */ /* 0x001ea80000300800 */
[----:B------:R0:W-:Y:S01]  /*10260*/  STL [R1+0x13c], R194 ;  /* 0x00013cc201007387 */ /* 0x0001e20000100800 */
[----:B------:R-:W-:-:S03]  /*10270*/  IADD3 R207, P3, R207, UR14, RZ ;  /* 0x0000000ecfcf7c10 */ /* 0x000fc6000ff7e0ff */
[----:B0-----:R-:W2:Y:S01]  /*10280*/  LDL.LU R194, [R1+0x194] ;  /* 0x0001940001c27983 */ /* 0x001ea20000300800 */
[----:B---3--:R-:W-:-:S05]  /*10290*/  IADD3.X R233, R233, UR21, RZ, P4, !PT ;  /* 0x00000015e9e97c10 */ /* 0x008fca000a7fe4ff */
[----:B------:R0:W-:Y:S04]  /*102a0*/  STL [R1+0x118], R233 ;  /* 0x000118e901007387 */ /* 0x0001e80000100800 */
[----:B------:R-:W-:Y:S01]  /*102b0*/  STL [R1+0x110], R206 ;  /* 0x000110ce01007387 */ /* 0x000fe20000100800 */
[----:B------:R-:W-:-:S03]  /*102c0*/  IADD3 R205, P4, R205, UR14, RZ ;  /* 0x0000000ecdcd7c10 */ /* 0x000fc6000ff9e0ff */
[----:B0-----:R-:W3:Y:S01]  /*102d0*/  LDL.LU R233, [R1+0x530] ;  /* 0x0005300001e97983 */ /* 0x001ee20000300800 */
[----:B------:R-:W-:-:S03]  /*102e0*/  IADD3.X R180, R180, UR21, RZ, P5, !PT ;  /* 0x00000015b4b47c10 */ /* 0x000fc6000affe4ff */
[----:B------:R-:W-:Y:S04]  /*102f0*/  STL [R1+0x144], R207 ;  /* 0x000144cf01007387 */ /* 0x000fe80000100800 */
        /* <DEDUP_REMOVED lines=11> */
[----:B0-----:R-:W4:Y:S04]  /*103b0*/  LDL.LU R200, [R1+0x1a4] ;  /* 0x0001a40001c87983 */ /* 0x001f280000300800 */
[----:B------:R-:W-:Y:S01]  /*103c0*/  STL [R1+0x15c], R188 ;  /* 0x00015cbc01007387 */ /* 0x000fe20000100800 */
[----:B--2---:R-:W-:-:S05]  /*103d0*/  IADD3.X R2, R2, UR21, RZ, P2, !PT ;  /* 0x0000001502027c10 */ /* 0x004fca00097fe4ff */
[----:B------:R0:W-:Y:S04]  /*103e0*/  STL [R1+0x138], R2 ;  /* 0x0001380201007387 */ /* 0x0001e80000100800 */
[----:B------:R-:W-:Y:S04]  /*103f0*/  STL [R1+0x130], R199 ;  /* 0x000130c701007387 */ /* 0x000fe80000100800 */
[----:B0-----:R-:W2:Y:S01]  /*10400*/  LDL.LU R2, [R1+0x528] ;  /* 0x0005280001027983 */ /* 0x001ea20000300800 */
[----:B------:R-:W-:Y:S02]  /*10410*/  IADD3 R181, P1, R181, UR14, RZ ;  /* 0x0000000eb5b57c10 */ /* 0x000fe4000ff3e0ff */
[----:B------:R-:W-:-:S02]  /*10420*/  IADD3.X R198, R198, UR21, RZ, P3, !PT ;  /* 0x00000015c6c67c10 */ /* 0x000fc40009ffe4ff */
[----:B------:R-:W-:Y:S01]  /*10430*/  IADD3 R201, P2, R201, UR14, RZ ;  /* 0x0000000ec9c97c10 */ /* 0x000fe2000ff5e0ff */
[----:B------:R0:W-:Y:S01]  /*10440*/  STL [R1+0x164], R181 ;  /* 0x000164b501007387 */ /* 0x0001e20000100800 */
[----:B------:R-:W-:-:S03]  /*10450*/  IADD3 R182, P3, R182, UR14, RZ ;  /* 0x0000000eb6b67c10 */ /* 0x000fc6000ff7e0ff */
[----:B0-----:R-:W2:Y:S04]  /*10460*/  LDL.LU R181, [R1+0x1ac] ;  /* 0x0001ac0001b57983 */ /* 0x001ea80000300800 */
[----:B------:R0:W-:Y:S04]  /*10470*/  STL [R1+0x140], R198 ;  /* 0x000140c601007387 */ /* 0x0001e80000100800 */
[----:B------:R-:W-:Y:S04]  /*10480*/  STL [R1+0x16c], R201 ;  /* 0x00016cc901007387 */ /* 0x000fe80000100800 */
[----:B0-----:R-:W2:Y:S04]  /*10490*/  LDL.LU R198, [R1+0x180] ;  /* 0x0001800001c67983 */ /* 0x001ea80000300800 */
[----:B------:R0:W-:Y:S01]  /*104a0*/  STL [R1+0x174], R182 ;  /* 0x000174b601007387 */ /* 0x0001e20000100800 */
[----:B---3--:R-:W-:-:S03]  /*104b0*/  IADD3.X R233, R233, UR21, RZ, P4, !PT ;  /* 0x00000015e9e97c10 */ /* 0x008fc6000a7fe4ff */
[----:B0-----:R-:W3:Y:S04]  /*104c0*/  LDL.LU R182, [R1+0x1b4] ;  /* 0x0001b40001b67983 */ /* 0x001ee80000300800 */
[----:B------:R0:W-:Y:S01]  /*104d0*/  STL [R1+0x148], R233 ;  /* 0x000148e901007387 */ /* 0x0001e20000100800 */
[----:B------:R-:W-:Y:S02]  /*104e0*/  IADD3.X R196, R196, UR21, RZ, P5, !PT ;  /* 0x00000015c4c47c10 */ /* 0x000fe4000affe4ff */
[----:B------:R-:W-:Y:S02]  /*104f0*/  IADD3 R183, P5, R183, UR14, RZ ;  /* 0x0000000eb7b77c10 */ /* 0x000fe4000ffbe0ff */
[----:B------:R-:W-:Y:S01]  /*10500*/  IADD3 R203, P4, R203, UR14, RZ ;  /* 0x0000000ecbcb7c10 */ /* 0x000fe2000ff9e0ff */
[----:B0-----:R-:W3:Y:S04]  /*10510*/  LDL.LU R233, [R1+0x524] ;  /* 0x0005240001e97983 */ /* 0x001ee80000300800 */
[----:B------:R0:W-:Y:S04]  /*10520*/  STL [R1+0x184], R183 ;  /* 0x000184b701007387 */ /* 0x0001e80000100800 */
[----:B------:R-:W-:Y:S04]  /*10530*/  STL [R1+0x17c], R203 ;  /* 0x00017ccb01007387 */ /* 0x000fe80000100800 */
[----:B0-----:R-:W3:Y:S04]  /*10540*/  LDL.LU R183, [R1+0x1bc] ;  /* 0x0001bc0001b77983 */ /* 0x001ee80000300800 */
[----:B------:R-:W-:Y:S01]  /*10550*/  STL [R1+0x150], R196 ;  /* 0x000150c401007387 */ /* 0x000fe20000100800 */
[----:B------:R-:W-:-:S02]  /*10560*/  IADD3.X R202, R202, UR21, RZ, P1, !PT ;  /* 0x00000015caca7c10 */ /* 0x000fc40008ffe4ff */
[----:B------:R-:W-:Y:S01]  /*10570*/  IADD3 R194, P1, R194, UR14, RZ ;  /* 0x0000000ec2c27c10 */ /* 0x000fe2000ff3e0ff */
[----:B------:R-:W-:Y:S04]  /*10580*/  STS.U8 [R187+UR12+0x4900], R212 ;  /* 0x004900d4bb007988 */ /* 0x000fe8000800000c */
[----:B------:R-:W-:Y:S01]  /*10590*/  STS.U8 [R187+UR12+0x4700], R210 ;  /* 0x004700d2bb007988 */ /* 0x000fe2000800000c */
[----:B----4-:R-:W-:-:S05]  /*105a0*/  IADD3.X R0, R0, UR21, RZ, P6, !PT ;  /* 0x0000001500007c10 */ /* 0x010fca000b7fe4ff */
[----:B------:R0:W-:Y:S01]  /*105b0*/  STL [R1+0x158], R0 ;  /* 0x0001580001007387 */ /* 0x0001e20000100800 */
[----:B------:R-:W-:-:S03]  /*105c0*/  IADD3 R204, P6, R204, UR14, RZ ;  /* 0x0000000ecccc7c10 */ /* 0x000fc6000ffde0ff */
[----:B0-----:R-:W4:Y:S04]  /*105d0*/  LDL.LU R0, [R1+0x520] ;  /* 0x0005200001007983 */ /* 0x001f280000300800 */
[----:B------:R-:W4:Y:S04]  /*105e0*/  LDL.LU R196, [R1+0x190] ;  /* 0x0001900001c47983 */ /* 0x000f280000300800 */
[----:B------:R-:W4:Y:S04]  /*105f0*/  LDL.LU R212, [R1+0x1c4] ;  /* 0x0001c40001d47983 */ /* 0x000f280000300800 */
[----:B------:R-:W-:Y:S04]  /*10600*/  STL [R1+0x18c], R204 ;  /* 0x00018ccc01007387 */ /* 0x000fe80000100800 */
[----:B------:R-:W4:Y:S04]  /*10610*/  LDL.LU R210, [R1+0x1cc] ;  /* 0x0001cc0001d27983 */ /* 0x000f280000300800 */
[----:B------:R-:W-:Y:S04]  /*10620*/  STL [R1+0x160], R202 ;  /* 0x000160ca01007387 */ /* 0x000fe80000100800 */
[----:B------:R0:W-:Y:S01]  /*10630*/  STL [R1+0x194], R194 ;  /* 0x000194c201007387 */ /* 0x0001e20000100800 */
[----:B--2---:R-:W-:-:S03]  /*10640*/  IADD3.X R2, R2, UR21, RZ, P2, !PT ;  /* 0x0000001502027c10 */ /* 0x004fc600097fe4ff */
[----:B0-----:R-:W2:Y:S04]  /*10650*/  LDL.LU R194, [R1+0x1a0] ;  /* 0x0001a00001c27983 */ /* 0x001ea80000300800 */
[----:B------:R0:W-:Y:S04]  /*10660*/  STL [R1+0x168], R2 ;  /* 0x0001680201007387 */ /* 0x0001e80000100800 */
[----:B0-----:R-:W2:Y:S01]  /*10670*/  LDL.LU R2, [R1+0x51c] ;  /* 0x00051c0001027983 */ /* 0x001ea20000300800 */
[----:B------:R-:W-:Y:S02]  /*10680*/  IADD3 R205, P2, R205, UR14, RZ ;  /* 0x0000000ecdcd7c10 */ /* 0x000fe4000ff5e0ff */
[----:B------:R-:W-:Y:S01]  /*10690*/  IADD3.X R180, R180, UR21, RZ, P3, !PT ;  /* 0x00000015b4b47c10 */ /* 0x000fe20009ffe4ff */
[----:B------:R-:W2:Y:S01]  /*106a0*/  LDL.LU R206, [R1+0x1d4] ;  /* 0x0001d40001ce7983 */ /* 0x000ea20000300800 */
[----:B------:R-:W-:-:S03]  /*106b0*/  IADD3 R200, P3, R200, UR14, RZ ;  /* 0x0000000ec8c87c10 */ /* 0x000fc6000ff7e0ff */
[----:B------:R0:W-:Y:S04]  /*106c0*/  STL [R1+0x19c], R205 ;  /* 0x00019ccd01007387 */ /* 0x0001e80000100800 */
[----:B0-----:R-:W2:Y:S04]  /*106d0*/  LDL.LU R205, [R1+0x1dc] ;  /* 0x0001dc0001cd7983 */ /* 0x001ea80000300800 */
[----:B------:R-:W2:Y:S04]  /*106e0*/  LDL.LU R207, [R1+0x1b0] ;  /* 0x0001b00001cf7983 */ /* 0x000ea80000300800 */
[----:B------:R0:W-:Y:S01]  /*106f0*/  STL [R1+0x170], R180 ;  /* 0x000170b401007387 */ /* 0x0001e20000100800 */
[----:B------:R-:W-:-:S02]  /*10700*/  IADD3.X R198, R198, UR21, RZ, P5, !PT ;  /* 0x00000015c6c67c10 */ /* 0x000fc4000affe4ff */
[----:B---3--:R-:W-:Y:S01]  /*10710*/  IADD3 R182, P5, R182, UR14, RZ ;  /* 0x0000000eb6b67c10 */ /* 0x008fe2000ffbe0ff */
[----:B0-----:R-:W3:Y:S01]  /*10720*/  LDL.LU R180, [R1+0x1e4] ;  /* 0x0001e40001b47983 */ /* 0x001ee20000300800 */
[----:B------:R-:W-:Y:S02]  /*10730*/  IADD3.X R233, R233, UR21, RZ, P4, !PT ;  /* 0x00000015e9e97c10 */ /* 0x000fe4000a7fe4ff */
[----:B------:R-:W-:-:S03]  /*10740*/  IADD3 R181, P4, R181, UR14, RZ ;  /* 0x0000000eb5b57c10 */ /* 0x000fc6000ff9e0ff */
[----:B------:R0:W-:Y:S04]  /*10750*/  STL [R1+0x178], R233 ;  /* 0x000178e901007387 */ /* 0x0001e80000100800 */
[----:B0-----:R-:W3:Y:S04]  /*10760*/  LDL.LU R233, [R1+0x518] ;  /* 0x0005180001e97983 */ /* 0x001ee80000300800 */
[----:B------:R-:W-:Y:S04]  /*10770*/  STL [R1+0x1a4], R200 ;  /* 0x0001a4c801007387 */ /* 0x000fe80000100800 */
[----:B------:R-:W3:Y:S04]  /*10780*/  LDL.LU R188, [R1+0x1ec] ;  /* 0x0001ec0001bc7983 */ /* 0x000ee80000300800 */
[----:B------:R-:W3:Y:S04]  /*10790*/  LDL.LU R199, [R1+0x1c0] ;  /* 0x0001c00001c77983 */ /* 0x000ee80000300800 */
[----:B------:R-:W3:Y:S04]  /*107a0*/  LDL.LU R201, [R1+0x1f4] ;  /* 0x0001f40001c97983 */ /* 0x000ee80000300800 */
[----:B------:R-:W3:Y:S04]  /*107b0*/  LDL.LU R203, [R1+0x1fc] ;  /* 0x0001fc0001cb7983 */ /* 0x000ee80000300800 */
[----:B------:R-:W3:Y:S04]  /*107c0*/  LDL.LU R204, [R1+0x1d0] ;  /* 0x0001d00001cc7983 */ /* 0x000ee80000300800 */
[----:B------:R0:W-:Y:S04]  /*107d0*/  STL [R1+0x1ac], R181 ;  /* 0x0001acb501007387 */ /* 0x0001e80000100800 */
[----:B0-----:R-:W3:Y:S04]  /*107e0*/  LDL.LU R181, [R1+0x204] ;  /* 0x0002040001b57983 */ /* 0x001ee80000300800 */
[----:B------:R-:W3:Y:S04]  /*107f0*/  LDL.LU R202, [R1+0x20c] ;  /* 0x00020c0001ca7983 */ /* 0x000ee80000300800 */
[----:B------:R0:W-:Y:S04]  /*10800*/  STL [R1+0x1b4], R182 ;  /* 0x0001b4b601007387 */ /* 0x0001e80000100800 */
[----:B------:R-:W-:Y:S04]  /*10810*/  STL [R1+0x180], R198 ;  /* 0x000180c601007387 */ /* 0x000fe80000100800 */
[----:B0-----:R-:W3:Y:S01]  /*10820*/  LDL.LU R182, [R1+0x1e0] ;  /* 0x0001e00001b67983 */ /* 0x001ee20000300800 */
[----:B----4-:R-:W-:-:S05]  /*10830*/  IADD3.X R0, R0, UR21, RZ, P6, !PT ;  /* 0x0000001500007c10 */ /* 0x010fca000b7fe4ff */
[----:B------:R0:W-:Y:S01]  /*10840*/  STL [R1+0x188], R0 ;  /* 0x0001880001007387 */ /* 0x0001e20000100800 */
[----:B------:R-:W-:Y:S02]  /*10850*/  IADD3 R183, P6, R183, UR14, RZ ;  /* 0x0000000eb7b77c10 */ /* 0x000fe4000ffde0ff */
[----:B------:R-:W-:Y:S01]  /*10860*/  IADD3.X R196, R196, UR21, RZ, P1, !PT ;  /* 0x00000015c4c47c10 */ /* 0x000fe20008ffe4ff */
[----:B0-----:R-:W4:Y:S04]  /*10870*/  LDL.LU R0, [R1+0x514] ;  /* 0x0005140001007983 */ /* 0x001f280000300800 */
[----:B------:R-:W4:Y:S04]  /*10880*/  LDL.LU R200, [R1+0x214] ;  /* 0x0002140001c87983 */ /* 0x000f280000300800 */
[----:B------:R0:W-:Y:S04]  /*10890*/  STL [R1+0x1bc], R183 ;  /* 0x0001bcb701007387 */ /* 0x0001e80000100800 */
[----:B0-----:R-:W4:Y:S04]  /*108a0*/  LDL.LU R183, [R1+0x21c] ;  /* 0x00021c0001b77983 */ /* 0x001f280000300800 */
[----:B------:R-:W4:Y:S04]  /*108b0*/  LDL.LU R198, [R1+0x1f0] ;  /* 0x0001f00001c67983 */ /* 0x000f280000300800 */
[----:B------:R0:W-:Y:S01]  /*108c0*/  STL [R1+0x190], R196 ;  /* 0x000190c401007387 */ /* 0x0001e20000100800 */
[----:B--2---:R-:W-:-:S03]  /*108d0*/  IADD3.X R2, R2, UR21, RZ, P2, !PT ;  /* 0x0000001502027c10 */ /* 0x004fc600097fe4ff */
[----:B0-----:R-:W2:Y:S04]  /*108e0*/  LDL.LU R196, [R1+0x224] ;  /* 0x0002240001c47983 */ /* 0x001ea80000300800 */
[----:B------:R0:W-:Y:S04]  /*108f0*/  STL [R1+0x198], R2 ;  /* 0x0001980201007387 */ /* 0x0001e80000100800 */
[----:B0-----:R-:W2:Y:S01]  /*10900*/  LDL.LU R2, [R1+0x510] ;  /* 0x0005100001027983 */ /* 0x001ea20000300800 */
[----:B------:R-:W-:Y:S02]  /*10910*/  IADD3 R212, P1, R212, UR14, RZ ;  /* 0x0000000ed4d47c10 */ /* 0x000fe4000ff3e0ff */
[----:B------:R-:W-:-:S02]  /*10920*/  IADD3.X R194, R194, UR21, RZ, P3, !PT ;  /* 0x00000015c2c27c10 */ /* 0x000fc40009ffe4ff */
[----:B------:R-:W-:Y:S01]  /*10930*/  IADD3 R210, P2, R210, UR14, RZ ;  /* 0x0000000ed2d27c10 */ /* 0x000fe2000ff5e0ff */
[----:B------:R-:W-:Y:S04]  /*10940*/  STL [R1+0x1c4], R212 ;  /* 0x0001c4d401007387 */ /* 0x000fe80000100800 */
[----:B------:R0:W-:Y:S01]  /*10950*/  STL [R1+0x1a0], R194 ;  /* 0x0001a0c201007387 */ /* 0x0001e20000100800 */
[----:B------:R-:W-:-:S03]  /*10960*/  IADD3 R206, P3, R206, UR14, RZ ;  /* 0x0000000ecece7c10 */ /* 0x000fc6000ff7e0ff */
[----:B0-----:R-:W2:Y:S04]  /*10970*/  LDL.LU R194, [R1+0x22c] ;  /* 0x00022c0001c27983 */ /* 0x001ea80000300800 */
[----:B------:R-:W-:Y:S01]  /*10980*/  STL [R1+0x1cc], R210 ;  /* 0x0001ccd201007387 */ /* 0x000fe20000100800 */
[----:B------:R-:W-:Y:S02]  /*10990*/  IADD3.X R207, R207, UR21, RZ, P5, !PT ;  /* 0x00000015cfcf7c10 */ /* 0x000fe4000affe4ff */
[----:B---3--:R-:W-:Y:S02]  /*109a0*/  IADD3.X R233, R233, UR21, RZ, P4, !PT ;  /* 0x00000015e9e97c10 */ /* 0x008fe4000a7fe4ff */
[----:B------:R-:W-:-:S03]  /*109b0*/  IADD3 R205, P4, R205, UR14, RZ ;  /* 0x0000000ecdcd7c10 */ /* 0x000fc6000ff9e0ff */
[----:B------:R0:W-:Y:S04]  /*109c0*/  STL [R1+0x1a8], R233 ;  /* 0x0001a8e901007387 */ /* 0x0001e80000100800 */
[----:B0-----:R-:W3:Y:S04]  /*109d0*/  LDL.LU R233, [R1+0x50c] ;  /* 0x00050c0001e97983 */ /* 0x001ee80000300800 */
[----:B------:R-:W-:Y:S04]  /*109e0*/  STL [R1+0x1d4], R206 ;  /* 0x0001d4ce01007387 */ /* 0x000fe80000100800 */
[----:B------:R0:W-:Y:S01]  /*109f0*/  STL [R1+0x1dc], R205 ;  /* 0x0001dccd01007387 */ /* 0x0001e20000100800 */
[----:B------:R-:W-:-:S03]  /*10a00*/  IADD3 R180, P5, R180, UR14, RZ ;  /* 0x0000000eb4b47c10 */ /* 0x000fc6000ffbe0ff */
[----:B0-----:R-:W3:Y:S01]  /*10a10*/  LDL.LU R205, [R1+0x200] ;  /* 0x0002000001cd7983 */ /* 0x001ee20000300800 */
[----:B------:R-:W-:Y:S02]  /*10a20*/  IADD3.X R199, R199, UR21, RZ, P1, !PT ;  /* 0x00000015c7c77c10 */ /* 0x000fe40008ffe4ff */
[----:B----4-:R-:W-:-:S05]  /*10a30*/  IADD3.X R0, R0, UR21, RZ, P6, !PT ;  /* 0x0000001500007c10 */ /* 0x010fca000b7fe4ff */
[----:B------:R0:W-:Y:S04]  /*10a40*/  STL [R1+0x1b8], R0 ;  /* 0x0001b80001007387 */ /* 0x0001e80000100800 */
[----:B------:R-:W-:Y:S04]  /*10a50*/  STL [R1+0x1b0], R207 ;  /* 0x0001b0cf01007387 */ /* 0x000fe80000100800 */
[----:B0-----:R-:W4:Y:S01]  /*10a60*/  LDL.LU R0, [R1+0x508] ;  /* 0x0005080001007983 */ /* 0x001f220000300800 */
[----:B------:R-:W-:-:S03]  /*10a70*/  IADD3 R188, P6, R188, UR14, RZ ;  /* 0x0000000ebcbc7c10 */ /* 0x000fc6000ffde0ff */
        /* <DEDUP_REMOVED lines=9> */
[----:B------:R-:W-:Y:S02]  /*10b10*/  IADD3 R181, P3, R181, UR14, RZ ;  /* 0x0000000eb5b57c10 */ /* 0x000fe4000ff7e0ff */
[----:B------:R-:W-:Y:S01]  /*10b20*/  IADD3 R203, P2, R203, UR14, RZ ;  /* 0x0000000ecbcb7c10 */ /* 0x000fe2000ff5e0ff */
[----:B------:R-:W-:Y:S04]  /*10b30*/  STL [R1+0x1f4], R201 ;  /* 0x0001f4c901007387 */ /* 0x000fe80000100800 */
[----:B------:R0:W-:Y:S04]  /*10b40*/  STL [R1+0x204], R181 ;  /* 0x000204b501007387 */ /* 0x0001e80000100800 */
[----:B------:R-:W-:Y:S01]  /*10b50*/  STL [R1+0x1fc], R203 ;  /* 0x0001fccb01007387 */ /* 0x000fe20000100800 */
[----:B------:R-:W-:-:S03]  /*10b60*/  IADD3.X R182, R182, UR21, RZ, P5, !PT ;  /* 0x00000015b6b67c10 */ /* 0x000fc6000affe4ff */
[----:B0-----:R-:W2:Y:S04]  /*10b70*/  LDL.LU R181, [R1+0x23c] ;  /* 0x00023c0001b57983 */ /* 0x001ea80000300800 */
[----:B------:R-:W-:Y:S01]  /*10b80*/  STL [R1+0x1d0], R204 ;  /* 0x0001d0cc01007387 */ /* 0x000fe20000100800 */
[----:B---3--:R-:W-:-:S05]  /*10b90*/  IADD3.X R233, R233, UR21, RZ, P4, !PT ;  /* 0x00000015e9e97c10 */ /* 0x008fca000a7fe4ff */
[----:B------:R0:W-:Y:S01]  /*10ba0*/  STL [R1+0x1d8], R233 ;  /* 0x0001d8e901007387 */ /* 0x0001e20000100800 */
[----:B------:R-:W-:Y:S02]  /*10bb0*/  IADD3 R202, P4, R202, UR14, RZ ;  /* 0x0000000ecaca7c10 */ /* 0x000fe4000ff9e0ff */
[----:B------:R-:W-:Y:S01]  /*10bc0*/  IADD3 R200, P5, R200, UR14, RZ ;  /* 0x0000000ec8c87c10 */ /* 0x000fe2000ffbe0ff */
[----:B0-----:R-:W3:Y:S04]  /*10bd0*/  LDL.LU R233, [R1+0x500] ;  /* 0x0005000001e97983 */ /* 0x001ee80000300800 */
[----:B------:R0:W-:Y:S04]  /*10be0*/  STL [R1+0x1e0], R182 ;  /* 0x0001e0b601007387 */ /* 0x0001e80000100800 */
[----:B0-----:R-:W3:Y:S04]  /*10bf0*/  LDL.LU R182, [R1+0x210] ;  /* 0x0002100001b67983 */ /* 0x001ee80000300800 */
[----:B------:R-:W-:Y:S01]  /*10c00*/  STL [R1+0x20c], R202 ;  /* 0x00020cca01007387 */ /* 0x000fe20000100800 */
[----:B------:R-:W-:-:S02]  /*10c10*/  IADD3.X R198, R198, UR21, RZ, P1, !PT ;  /* 0x00000015c6c67c10 */ /* 0x000fc40008ffe4ff */
[----:B------:R-:W-:Y:S01]  /*10c20*/  IADD3 R196, P1, R196, UR14, RZ ;  /* 0x0000000ec4c47c10 */ /* 0x000fe2000ff3e0ff */
[----:B------:R-:W-:Y:S04]  /*10c30*/  STS.U8 [R187+UR12+0x5100], R186 ;  /* 0x005100babb007988 */ /* 0x000fe8000800000c */
[----:B------:R-:W-:Y:S01]  /*10c40*/  STS.U8 [R187+UR12+0x4f00], R216 ;  /* 0x004f00d8bb007988 */ /* 0x000fe2000800000c */
[----:B----4-:R-:W-:Y:S02]  /*10c50*/  IADD3.X R0, R0, UR21, RZ, P6, !PT ;  /* 0x0000001500007c10 */ /* 0x010fe4000b7fe4ff */
[----:B------:R-:W-:-:S03]  /*10c60*/  IADD3 R183, P6, R183, UR14, RZ ;  /* 0x0000000eb7b77c10 */ /* 0x000fc6000ffde0ff */
[----:B------:R0:W-:Y:S04]  /*10c70*/  STL [R1+0x1e8], R0 ;  /* 0x0001e80001007387 */ /* 0x0001e80000100800 */
[----:B0-----:R-:W4:Y:S04]  /*10c80*/  LDL.LU R0, [R1+0x4fc] ;  /* 0x0004fc0001007983 */ /* 0x001f280000300800 */
[----:B------:R-:W-:Y:S04]  /*10c90*/  STL [R1+0x214], R200 ;  /* 0x000214c801007387 */ /* 0x000fe80000100800 */
[----:B------:R0:W-:Y:S04]  /*10ca0*/  STL [R1+0x21c], R183 ;  /* 0x00021cb701007387 */ /* 0x0001e80000100800 */
[----:B0-----:R-:W4:Y:S01]  /*10cb0*/  LDL.LU R183, [R1+0x244] ;  /* 0x0002440001b77983 */ /* 0x001f220000300800 */
[----:B--2---:R-:W-:-:S05]  /*10cc0*/  IADD3.X R2, R2, UR21, RZ, P2, !PT ;  /* 0x0000001502027c10 */ /* 0x004fca00097fe4ff */
[----:B------:R0:W-:Y:S04]  /*10cd0*/  STL [R1+0x1f8], R2 ;  /* 0x0001f80201007387 */ /* 0x0001e80000100800 */
[----:B------:R-:W-:Y:S04]  /*10ce0*/  STL [R1+0x1f0], R198 ;  /* 0x0001f0c601007387 */ /* 0x000fe80000100800 */
[----:B0-----:R-:W2:Y:S04]  /*10cf0*/  LDL.LU R2, [R1+0x4f8] ;  /* 0x0004f80001027983 */ /* 0x001ea80000300800 */
[----:B------:R-:W-:Y:S04]  /*10d00*/  STL [R1+0x224], R196 ;  /* 0x000224c401007387 */ /* 0x000fe80000100800 */
[----:B------:R-:W2:Y:S04]  /*10d10*/  LDL.LU R186, [R1+0x24c] ;  /* 0x00024c0001ba7983 */ /* 0x000ea80000300800 */
[----:B------:R-:W2:Y:S01]  /*10d20*/  LDL.LU R216, [R1+0x220] ;  /* 0x0002200001d87983 */ /* 0x000ea20000300800 */
[----:B------:R-:W-:-:S03]  /*10d30*/  IADD3 R194, P2, R194, UR14, RZ ;  /* 0x0000000ec2c27c10 */ /* 0x000fc6000ff5e0ff */
[----:B------:R0:W-:Y:S01]  /*10d40*/  STS.U8 [R187+UR12+0x4d00], R189 ;  /* 0x004d00bdbb007988 */ /* 0x0001e2000800000c */
[----:B------:R-:W-:-:S03]  /*10d50*/  IADD3.X R205, R205, UR21, RZ, P3, !PT ;  /* 0x00000015cdcd7c10 */ /* 0x000fc60009ffe4ff */
[----:B------:R1:W-:Y:S04]  /*10d60*/  STS.U8 [R187+UR12+0x4b00], R211 ;  /* 0x004b00d3bb007988 */ /* 0x0003e8000800000c */
[----:B0-----:R-:W2:Y:S04]  /*10d70*/  LDL.LU R189, [R1+0x254] ;  /* 0x0002540001bd7983 */ /* 0x001ea80000300800 */
[----:B-1----:R-:W2:Y:S04]  /*10d80*/  LDL.LU R211, [R1+0x25c] ;  /* 0x00025c0001d37983 */ /* 0x002ea80000300800 */
[----:B------:R-:W2:Y:S04]  /*10d90*/  LDL.LU R212, [R1+0x230] ;  /* 0x0002300001d47983 */ /* 0x000ea80000300800 */
[----:B------:R-:W2:Y:S01]  /*10da0*/  LDL.LU R210, [R1+0x264] ;  /* 0x0002640001d27983 */ /* 0x000ea20000300800 */
[----:B------:R-:W-:-:S03]  /*10db0*/  IADD3 R180, P3, R180, UR14, RZ ;  /* 0x0000000eb4b47c10 */ /* 0x000fc6000ff7e0ff */
[----:B------:R-:W-:Y:S01]  /*10dc0*/  STL [R1+0x22c], R194 ;  /* 0x00022cc201007387 */ /* 0x000fe20000100800 */
[----:B---3--:R-:W-:-:S03]  /*10dd0*/  IADD3.X R233, R233, UR21, RZ, P4, !PT ;  /* 0x00000015e9e97c10 */ /* 0x008fc6000a7fe4ff */
[----:B------:R-:W3:Y:S04]  /*10de0*/  LDL.LU R206, [R1+0x26c] ;  /* 0x00026c0001ce7983 */ /* 0x000ee80000300800 */
[----:B------:R-:W3:Y:S04]  /*10df0*/  LDL.LU R207, [R1+0x240] ;  /* 0x0002400001cf7983 */ /* 0x000ee80000300800 */
[----:B------:R-:W3:Y:S04]  /*10e00*/  LDL.LU R188, [R1+0x274] ;  /* 0x0002740001bc7983 */ /* 0x000ee80000300800 */
[----:B------:R-:W-:Y:S04]  /*10e10*/  STL [R1+0x200], R205 ;  /* 0x000200cd01007387 */ /* 0x000fe80000100800 */
[----:B------:R-:W3:Y:S04]  /*10e20*/  LDL.LU R199, [R1+0x27c] ;  /* 0x00027c0001c77983 */ /* 0x000ee80000300800 */
[----:B------:R-:W3:Y:S04]  /*10e30*/  LDL.LU R201, [R1+0x250] ;  /* 0x0002500001c97983 */ /* 0x000ee80000300800 */
[----:B------:R-:W3:Y:S04]  /*10e40*/  LDL.LU R203, [R1+0x284] ;  /* 0x0002840001cb7983 */ /* 0x000ee80000300800 */
[----:B------:R-:W-:Y:S01]  /*10e50*/  STL [R1+0x234], R180 ;  /* 0x000234b401007387 */ /* 0x000fe20000100800 */
[----:B------:R-:W-:-:S03]  /*10e60*/  IADD3 R181, P4, R181, UR14, RZ ;  /* 0x0000000eb5b57c10 */ /* 0x000fc6000ff9e0ff */
[----:B------:R0:W-:Y:S01]  /*10e70*/  STL [R1+0x208], R233 ;  /* 0x000208e901007387 */ /* 0x0001e20000100800 */
[----:B------:R-:W-:-:S03]  /*10e80*/  IADD3.X R182, R182, UR21, RZ, P5, !PT ;  /* 0x00000015b6b67c10 */ /* 0x000fc6000affe4ff */
[----:B0-----:R-:W3:Y:S04]  /*10e90*/  LDL.LU R233, [R1+0x4f4] ;  /* 0x0004f40001e97983 */ /* 0x001ee80000300800 */
[----:B------:R-:W3:Y:S04]  /*10ea0*/  LDL.LU R204, [R1+0x28c] ;  /* 0x00028c0001cc7983 */ /* 0x000ee80000300800 */
[----:B------:R-:W3:Y:S04]  /*10eb0*/  LDL.LU R202, [R1+0x260] ;  /* 0x0002600001ca7983 */ /* 0x000ee80000300800 */
[----:B------:R-:W3:Y:S04]  /*10ec0*/  LDL.LU R200, [R1+0x294] ;  /* 0x0002940001c87983 */ /* 0x000ee80000300800 */
[----:B------:R-:W3:Y:S04]  /*10ed0*/  LDL.LU R198, [R1+0x29c] ;  /* 0x00029c0001c67983 */ /* 0x000ee80000300800 */
[----:B------:R-:W3:Y:S04]  /*10ee0*/  LDL.LU R196, [R1+0x270] ;  /* 0x0002700001c47983 */ /* 0x000ee80000300800 */
[----:B------:R-:W3:Y:S04]  /*10ef0*/  LDL.LU R194, [R1+0x2a4] ;  /* 0x0002a40001c27983 */ /* 0x000ee80000300800 */
[----:B------:R0:W-:Y:S04]  /*10f00*/  STL [R1+0x23c], R181 ;  /* 0x00023cb501007387 */ /* 0x0001e80000100800 */
[----:B------:R-:W3:Y:S04]  /*10f10*/  LDL.LU R205, [R1+0x2ac] ;  /* 0x0002ac0001cd7983 */ /* 0x000ee80000300800 */
[----:B------:R-:W3:Y:S04]  /*10f20*/  LDL.LU R180, [R1+0x280] ;  /* 0x0002800001b47983 */ /* 0x000ee80000300800 */
[----:B0-----:R-:W3:Y:S04]  /*10f30*/  LDL.LU R181, [R1+0x2b4] ;  /* 0x0002b40001b57983 */ /* 0x001ee80000300800 */
[----:B------:R0:W-:Y:S04]  /*10f40*/  STL [R1+0x210], R182 ;  /* 0x000210b601007387 */ /* 0x0001e80000100800 */
[----:B0-----:R-:W3:Y:S01]  /*10f50*/  LDL.LU R182, [R1+0x290] ;  /* 0x0002900001b67983 */ /* 0x001ee20000300800 */
[----:B----4-:R-:W-:-:S02]  /*10f60*/  IADD3.X R0, R0, UR21, RZ, P6, !PT ;  /* 0x0000001500007c10 */ /* 0x010fc4000b7fe4ff */
[----:B------:R-:W-:-:S05]  /*10f70*/  IADD3 R183, P5, R183, UR14, RZ ;  /* 0x0000000eb7b77c10 */ /* 0x000fca000ffbe0ff */
[----:B------:R0:W-:Y:S04]  /*10f80*/  STL [R1+0x244], R183 ;  /* 0x000244b701007387 */ /* 0x0001e80000100800 */
[----:B0-----:R-:W4:Y:S04]  /*10f90*/  LDL.LU R183, [R1+0x298] ;  /* 0x0002980001b77983 */ /* 0x001f280000300800 */
[----:B------:R0:W-:Y:S04]  /*10fa0*/  STL [R1+0x218], R0 ;  /* 0x0002180001007387 */ /* 0x0001e80000100800 */
[----:B0-----:R-:W4:Y:S01]  /*10fb0*/  LDL.LU R0, [R1+0x4f0] ;  /* 0x0004f00001007983 */ /* 0x001f220000300800 */
[----:B--2---:R-:W-:-:S02]  /*10fc0*/  IADD3.X R2, R2, UR21, RZ, P2, !PT ;  /* 0x0000001502027c10 */ /* 0x004fc400097fe4ff */
[----:B------:R-:W-:Y:S02]  /*10fd0*/  IADD3 R186, P6, R186, UR14, RZ ;  /* 0x0000000ebaba7c10 */ /* 0x000fe4000ffde0ff */
[----:B------:R-:W-:-:S03]  /*10fe0*/  IADD3.X R216, R216, UR21, RZ, P1, !PT ;  /* 0x00000015d8d87c10 */ /* 0x000fc60008ffe4ff */
[----:B------:R-:W-:Y:S04]  /*10ff0*/  STL [R1+0x24c], R186 ;  /* 0x00024cba01007387 */ /* 0x000fe80000100800 */
[----:B------:R0:W-:Y:S04]  /*11000*/  STL [R1+0x228], R2 ;  /* 0x0002280201007387 */ /* 0x0001e80000100800 */
[----:B------:R-:W-:Y:S04]  /*11010*/  STL [R1+0x220], R216 ;  /* 0x000220d801007387 */ /* 0x000fe80000100800 */
[----:B0-----:R-:W2:Y:S01]  /*11020*/  LDL.LU R2, [R1+0x4ec] ;  /* 0x0004ec0001027983 */ /* 0x001ea20000300800 */
[----:B------:R-:W-:-:S02]  /*11030*/  IADD3 R189, P1, R189, UR14, RZ ;  /* 0x0000000ebdbd7c10 */ /* 0x000fc4000ff3e0ff */
[----:B------:R-:W-:Y:S02]  /*11040*/  IADD3 R211, P2, R211, UR14, RZ ;  /* 0x0000000ed3d37c10 */ /* 0x000fe4000ff5e0ff */
[----:B------:R-:W-:Y:S01]  /*11050*/  IADD3.X R212, R212, UR21, RZ, P3, !PT ;  /* 0x00000015d4d47c10 */ /* 0x000fe20009ffe4ff */
[----:B------:R-:W-:Y:S01]  /*11060*/  STL [R1+0x254], R189 ;  /* 0x000254bd01007387 */ /* 0x000fe20000100800 */
[----:B------:R-:W-:-:S03]  /*11070*/  IADD3 R210, P3, R210, UR14, RZ ;  /* 0x0000000ed2d27c10 */ /* 0x000fc6000ff7e0ff */
[----:B------:R-:W-:Y:S01]  /*11080*/  STL [R1+0x25c], R211 ;  /* 0x00025cd301007387 */ /* 0x000fe20000100800 */
[----:B---3--:R-:W-:Y:S02]  /*11090*/  IADD3.X R207, R207, UR21, RZ, P5, !PT ;  /* 0x00000015cfcf7c10 */ /* 0x008fe4000affe4ff */
[----:B------:R-:W-:Y:S02]  /*110a0*/  IADD3 R188, P5, R188, UR14, RZ ;  /* 0x0000000ebcbc7c10 */ /* 0x000fe4000ffbe0ff */
[----:B------:R-:W-:Y:S02]  /*110b0*/  IADD3.X R201, R201, UR21, RZ, P1, !PT ;  /* 0x00000015c9c97c10 */ /* 0x000fe40008ffe4ff */
[----:B------:R-:W-:Y:S02]  /*110c0*/  IADD3.X R233, R233, UR21, RZ, P4, !PT ;  /* 0x00000015e9e97c10 */ /* 0x000fe4000a7fe4ff */
[----:B------:R-:W-:-:S03]  /*110d0*/  IADD3 R206, P4, R206, UR14, RZ ;  /* 0x0000000ecece7c10 */ /* 0x000fc6000ff9e0ff */
[----:B------:R0:W-:Y:S04]  /*110e0*/  STL [R1+0x238], R233 ;  /* 0x000238e901007387 */ /* 0x0001e80000100800 */
[----:B------:R-:W-:Y:S04]  /*110f0*/  STL [R1+0x230], R212 ;  /* 0x000230d401007387 */ /* 0x000fe80000100800 */
[----:B0-----:R-:W3:Y:S04]  /*11100*/  LDL.LU R233, [R1+0x4e8] ;  /* 0x0004e80001e97983 */ /* 0x001ee80000300800 */
[----:B------:R-:W-:Y:S04]  /*11110*/  STL [R1+0x264], R210 ;  /* 0x000264d201007387 */ /* 0x000fe80000100800 */
[----:B------:R-:W-:Y:S01]  /*11120*/  STL [R1+0x26c], R206 ;  /* 0x00026cce01007387 */ /* 0x000fe20000100800 */
[----:B----4-:R-:W-:-:S05]  /*11130*/  IADD3.X R0, R0, UR21, RZ, P6, !PT ;  /* 0x0000001500007c10 */ /* 0x010fca000b7fe4ff */
[----:B------:R0:W-:Y:S04]  /*11140*/  STL [R1+0x248], R0 ;  /* 0x0002480001007387 */ /* 0x0001e80000100800 */
[----:B------:R-:W-:Y:S04]  /*11150*/  STL [R1+0x240], R207 ;  /* 0x000240cf01007387 */ /* 0x000fe80000100800 */
[----:B0-----:R-:W4:Y:S01]  /*11160*/  LDL.LU R0, [R1+0x4e4] ;  /* 0x0004e40001007983 */ /* 0x001f220000300800 */
[----:B------:R-:W-:-:S03]  /*11170*/  IADD3 R199, P6, R199, UR14, RZ ;  /* 0x0000000ec7c77c10 */ /* 0x000fc6000ffde0ff */
[----:B------:R-:W-:Y:S04]  /*11180*/  STL [R1+0x274], R188 ;  /* 0x000274bc01007387 */ /* 0x000fe80000100800 */
[----:B------:R-:W-:Y:S01]  /*11190*/  STL [R1+0x27c], R199 ;  /* 0x00027cc701007387 */ /* 0x000fe20000100800 */
[----:B--2---:R-:W-:-:S05]  /*111a0*/  IADD3.X R2, R2, UR21, RZ, P2, !PT ;  /* 0x0000001502027c10 */ /* 0x004fca00097fe4ff */
[----:B------:R0:W-:Y:S04]  /*111b0*/  STL [R1+0x258], R2 ;  /* 0x0002580201007387 */ /* 0x0001e80000100800 */
[----:B------:R-:W-:Y:S04]  /*111c0*/  STL [R1+0x250], R201 ;  /* 0x000250c901007387 */ /* 0x000fe80000100800 */
[----:B0-----:R-:W2:Y:S04]  /*111d0*/  LDL.LU R2, [R1+0x4e0] ;  /* 0x0004e00001027983 */ /* 0x001ea80000300800 */
[----:B------:R-:W-:Y:S04]  /*111e0*/  STS.U8 [R187+UR12+0x5300], R215 ;  /* 0x005300d7bb007988 */ /* 0x000fe8000800000c */
        /* <DEDUP_REMOVED lines=10> */
[----:B------:R0:W-:Y:S01]  /*11290*/  STS.U8 [R187+UR12+0x6900], R179 ;  /* 0x006900b3bb007988 */ /* 0x0001e2000800000c */
[----:B------:R1:W-:Y:S06]  /*112a0*/  MEMBAR.ALL.CTA ;  /* 0x0000000000007992 */ /* 0x0003ec0000008000 */
[----:B-1----:R-:W1:Y:S01]  /*112b0*/  FENCE.VIEW.ASYNC.S ;  /* 0x00000000000073c6 */ /* 0x002e620000000000 */
[----:B------:R-:W-:-:S04]  /*112c0*/  USHF.L.U32 UR6, UR20, 0x8, URZ ;  /* 0x0000000814067899 */ /* 0x000fc8000800063f */
[----:B------:R-:W-:Y:S01]  /*112d0*/  ULOP3.LUT UR6, UR6, 0x400, URZ, 0xc0, !UPT ;  /* 0x0000040006067892 */ /* 0x000fe2000f8ec03f */
[----:B------:R-:W-:Y:S01]  /*112e0*/  IADD3 R203, P1, R203, UR14, RZ ;  /* 0x0000000ecbcb7c10 */ /* 0x000fe2000ff3e0ff */
[----:B------:R-:W-:Y:S01]  /*112f0*/  UMOV UR24, UR4 ;  /* 0x0000000400187c82 */ /* 0x000fe20008000000 */
[----:B------:R-:W-:Y:S01]  /*11300*/  IADD3 R204, P2, R204, UR14, RZ ;  /* 0x0000000ecccc7c10 */ /* 0x000fe2000ff5e0ff */
[----:B------:R-:W-:Y:S01]  /*11310*/  UMOV UR25, 0x80000020 ;  /* 0x8000002000197882 */ /* 0x000fe20000000000 */
[----:B---3--:R-:W-:Y:S01]  /*11320*/  IADD3.X R233, R233, UR21, RZ, P4, !PT ;  /* 0x00000015e9e97c10 */ /* 0x008fe2000a7fe4ff */
[----:B------:R-:W-:Y:S01]  /*11330*/  UMOV UR27, 0x80000020 ;  /* 0x80000020001b7882 */ /* 0x000fe20000000000 */
[----:B------:R-:W-:Y:S01]  /*11340*/  IADD3.X R202, R202, UR21, RZ, P3, !PT ;  /* 0x00000015caca7c10 */ /* 0x000fe20009ffe4ff */
[----:B------:R-:W-:Y:S01]  /*11350*/  UMOV UR10, 0xfffffffe ;  /* 0xfffffffe000a7882 */ /* 0x000fe20000000000 */
[----:B------:R-:W-:Y:S01]  /*11360*/  IADD3.X R196, R196, UR21, RZ, P5, !PT ;  /* 0x00000015c4c47c10 */ /* 0x000fe2000affe4ff */
[----:B------:R-:W-:Y:S01]  /*11370*/  UMOV UR11, 0x7fffffdf ;  /* 0x7fffffdf000b7882 */ /* 0x000fe20000000000 */
[----:B------:R-:W-:Y:S01]  /*11380*/  UMOV UR7, URZ ;  /* 0x0000003f00077c82 */ /* 0x000fe20008000000 */
[----:B0-----:R-:W0:Y:S08]  /*11390*/  LDC R179, c[0x0][0x238] ;  /* 0x00008e00ffb37b82 */ /* 0x001e300000000800 */
[----:B-1----:R-:W-:Y:S01]  /*113a0*/  BAR.SYNC.DEFER_BLOCKING 0x0 ;  /* 0x0000000000007b1d */ /* 0x002fe20000010000 */
[----:B------:R-:W-:-:S04]  /*113b0*/  ULEA.HI UR6, UR12, UR6, URZ, 0x1c ;  /* 0x000000060c067291 */ /* 0x000fc8000f8fe03f */
[----:B------:R-:W-:Y:S01]  /*113c0*/  ULOP3.LUT UR6, UR6, 0x3fff, URZ, 0xc0, !UPT ;  /* 0x00003fff06067892 */ /* 0x000fe2000f8ec03f */
[----:B------:R-:W-:Y:S01]  /*113d0*/  IADD3 R200, P3, R200, UR14, RZ ;  /* 0x0000000ec8c87c10 */ /* 0x000fe2000ff7e0ff */
[----:B------:R-:W-:Y:S01]  /*113e0*/  STL [R1+0x284], R203 ;  /* 0x000284cb01007387 */ /* 0x000fe20000100800 */
[----:B------:R-:W-:-:S03]  /*113f0*/  IADD3 R198, P4, R198, UR14, RZ ;  /* 0x0000000ec6c67c10 */ /* 0x000fc6000ff9e0ff */
[----:B------:R-:W-:Y:S01]  /*11400*/  STL [R1+0x28c], R204 ;  /* 0x00028ccc01007387 */ /* 0x000fe20000100800 */
[----:B------:R-:W-:-:S03]  /*11410*/  UMOV UR26, UR6 ;  /* 0x00000006001a7c82 */ /* 0x000fc60008000000 */
[----:B------:R1:W-:Y:S01]  /*11420*/  STL [R1+0x268], R233 ;  /* 0x000268e901007387 */ /* 0x0003e20000100800 */
[----:B------:R-:W-:-:S03]  /*11430*/  WARPGROUP.ARRIVE ;  /* 0x00000000000079c5 */ /* 0x000fc60000000000 */
[----:B------:R-:W-:Y:S04]  /*11440*/  STL [R1+0x260], R202 ;  /* 0x000260ca01007387 */ /* 0x000fe80000100800 */
[----:B-1----:R-:W3:Y:S01]  /*11450*/  LDL.LU R233, [R1+0x4dc] ;  /* 0x0004dc0001e97983 */ /* 0x002ee20000300800 */
[----:B------:R-:W-:Y:S03]  /*11460*/  QGMMA.64x256x32.F32.E5M2.E5M2 R24, gdesc[UR24], R24 ;  /* 0x03e00000181879f3 */ /* 0x000fe60008703818 */
[----:B------:R-:W-:Y:S04]  /*11470*/  STL [R1+0x294], R200 ;  /* 0x000294c801007387 */ /* 0x000fe80000100800 */
[----:B------:R-:W-:Y:S01]  /*11480*/  STL [R1+0x29c], R198 ;  /* 0x00029cc601007387 */ /* 0x000fe20000100800 */
[----:B------:R-:W-:-:S02]  /*11490*/  IADD3 R194, P5, R194, UR14, RZ ;  /* 0x0000000ec2c27c10 */ /* 0x000fc4000ffbe0ff */
[----:B------:R-:W-:Y:S02]  /*114a0*/  IADD3.X R180, R180, UR21, RZ, P1, !PT ;  /* 0x00000015b4b47c10 */ /* 0x000fe40008ffe4ff */
[----:B----4-:R-:W-:-:S05]  /*114b0*/  IADD3.X R0, R0, UR21, RZ, P6, !PT ;  /* 0x0000001500007c10 */ /* 0x010fca000b7fe4ff */
[----:B------:R1:W-:Y:S04]  /*114c0*/  STL [R1+0x278], R0 ;  /* 0x0002780001007387 */ /* 0x0003e80000100800 */
[----:B------:R-:W-:Y:S04]  /*114d0*/  STL [R1+0x270], R196 ;  /* 0x000270c401007387 */ /* 0x000fe80000100800 */
[----:B-1----:R-:W4:Y:S01]  /*114e0*/  LDL.LU R0, [R1+0x4d8] ;  /* 0x0004d80001007983 */ /* 0x002f220000300800 */
[----:B------:R-:W-:-:S03]  /*114f0*/  IADD3 R205, P6, R205, UR14, RZ ;  /* 0x0000000ecdcd7c10 */ /* 0x000fc6000ffde0ff */
[----:B------:R-:W-:Y:S04]  /*11500*/  STL [R1+0x2a4], R194 ;  /* 0x0002a4c201007387 */ /* 0x000fe80000100800 */
[----:B------:R-:W-:Y:S01]  /*11510*/  STL [R1+0x2ac], R205 ;  /* 0x0002accd01007387 */ /* 0x000fe20000100800 */
[----:B--2---:R-:W-:-:S05]  /*11520*/  IADD3.X R2, R2, UR21, RZ, P2, !PT ;  /* 0x0000001502027c10 */ /* 0x004fca00097fe4ff */
[----:B------:R1:W-:Y:S04]  /*11530*/  STL [R1+0x288], R2 ;  /* 0x0002880201007387 */ /* 0x0003e80000100800 */
[----:B------:R-:W-:Y:S04]  /*11540*/  STL [R1+0x280], R180 ;  /* 0x000280b401007387 */ /* 0x000fe80000100800 */
[----:B-1----:R-:W2:Y:S01]  /*11550*/  LDL.LU R2, [R1+0x4d4] ;  /* 0x0004d40001027983 */ /* 0x002ea20000300800 */
[----:B------:R-:W-:-:S09]  /*11560*/  UIADD3.64 UR10, UR6, -UR10, URZ ;  /* 0x8000000a060a7297 */ /* 0x000fd2000fffe03f */
[----:B------:R-:W-:Y:S01]  /*11570*/  QGMMA.64x256x32.F32.E5M2.E5M2 R24, gdesc[UR8], R24, gsb0 ;  /* 0x03e00000081879f3 */ /* 0x000fe20008003818 */
[----:B------:R-:W-:-:S05]  /*11580*/  IADD3 R181, P1, R181, UR14, RZ ;  /* 0x0000000eb5b57c10 */ /* 0x000fca000ff3e0ff */
[----:B------:R-:W-:Y:S01]  /*11590*/  STL [R1+0x2b4], R181 ;  /* 0x0002b4b501007387 */ /* 0x000fe20000100800 */
[----:B------:R-:W-:Y:S02]  /*115a0*/  IADD3.X R182, R182, UR21, RZ, P3, !PT ;  /* 0x00000015b6b67c10 */ /* 0x000fe40009ffe4ff */
[----:B------:R-:W-:Y:S01]  /*115b0*/  IADD3.X R183, R183, UR21, RZ, P4, !PT ;  /* 0x00000015b7b77c10 */ /* 0x000fe2000a7fe4ff */
[----:B0-----:R-:W-:Y:S02]  /*115c0*/  IMAD.SHL.U32 R179, R179, 0x40, RZ ;  /* 0x00000040b3b37824 */ /* 0x001fe400078e00ff */
[----:B------:R-:W-:-:S03]  /*115d0*/  VIADD R4, R4, 0xffffffff ;  /* 0xffffffff04047836 */ /* 0x000fc60000000000 */
[----:B------:R-:W-:-:S04]  /*115e0*/  IADD3 R178, P0, R179, R178, RZ ;  /* 0x000000b2b3b27210 */ /* 0x000fc80007f1e0ff */
[----:B------:R-:W-:Y:S02]  /*115f0*/  LEA.HI.X.SX32 R5, R179, R5, 0x1, P0 ;  /* 0x00000005b3057211 */ /* 0x000fe400000f0eff */
[----:B------:R-:W-:Y:S01]  /*11600*/  ISETP.NE.U32.AND P0, PT, R4, RZ, PT ;  /* 0x000000ff0400720c */ /* 0x000fe20003f05070 */
[----:B------:R-:W-:Y:S01]  /*11610*/  UIADD3 UR19, UR19, -0x40, URZ ;  /* 0xffffffc013137890 */ /* 0x000fe2000fffe03f */
[----:B---3--:R-:W-:Y:S02]  /*11620*/  IADD3.X R233, R233, UR21, RZ, P6, !PT ;  /* 0x00000015e9e97c10 */ /* 0x008fe4000b7fe4ff */
[----:B----4-:R-:W-:-:S05]  /*11630*/  IADD3.X R0, R0, UR21, RZ, P5, !PT ;  /* 0x0000001500007c10 */ /* 0x010fca000affe4ff */
[----:B------:R0:W-:Y:S02]  /*11640*/  STL [R1+0x2a0], R0 ;  /* 0x0002a00001007387 */ /* 0x0001e40000100800 */
[----:B0-----:R-:W0:Y:S02]  /*11650*/  S2R R0, SR_TID.X ;  /* 0x0000000000007919 */ /* 0x001e240000002100 */
[----:B------:R-:W-:Y:S04]  /*11660*/  STL [R1+0x290], R182 ;  /* 0x000290b601007387 */ /* 0x000fe80000100800 */
[----:B------:R-:W-:Y:S01]  /*11670*/  STL [R1+0x298], R183 ;  /* 0x000298b701007387 */ /* 0x000fe20000100800 */
[----:B--2---:R-:W-:-:S05]  /*11680*/  IADD3.X R2, R2, UR21, RZ, P1, !PT ;  /* 0x0000001502027c10 */ /* 0x004fca0008ffe4ff */
[----:B------:R1:W-:Y:S04]  /*11690*/  STL [R1+0x2b0], R2 ;  /* 0x0002b00201007387 */ /* 0x0003e80000100800 */
[----:B-1----:R1:W5:Y:S04]  /*116a0*/  LDL.LU R2, [R1+0x4d0] ;  /* 0x0004d00001027983 */ /* 0x0023680000300800 */
[----:B------:R1:W-:Y:S01]  /*116b0*/  STL [R1+0x2a8], R233 ;  /* 0x0002a8e901007387 */ /* 0x0003e20000100800 */
[----:B0-----:R-:W-:Y:S01]  /*116c0*/  SHF.R.U32.HI R0, RZ, 0x6, R0 ;  /* 0x00000006ff007819 */ /* 0x001fe20000011600 */
[----:B------:R-:W-:-:S03]  /*116d0*/  WARPGROUP.DEPBAR.LE gsb0, 0x0 ;  /* 0x00008000000079c5 */ /* 0x000fc60000010000 */
[----:B------:R-:W-:Y:S01]  /*116e0*/  SGXT.U32 R0, R0, 0x2 ;  /* 0x000000020000781a */ /* 0x000fe20000000000 */
[----:B------:R-:W-:Y:S06]  /*116f0*/  @P0 BRA `(.L_x_2) ;  /* 0xffffff9400d00947 */ /* 0x000fec000383ffff */
.L_x_1:
[----:B------:R-:W2:Y:S01]  /*11700*/  LDL.LU R182, [R1+0x48c] ;  /* 0x00048c0001b67983 */ /* 0x000ea20000300800 */
[----:B------:R-:W-:Y:S01]  /*11710*/  F2FP.SATFINITE.E5M2.F32.PACK_AB_MERGE_C R56, R57, R56, RZ ;  /* 0x000000383938723e */ /* 0x000fe200048060ff */
[----:B------:R-:W-:Y:S01]  /*11720*/  ULDC.64 UR8, c[0x0][0x228] ;  /* 0x00008a0000087ab9 */ /* 0x000fe20000000a00 */
[----:B------:R-:W-:Y:S01]  /*11730*/  F2FP.SATFINITE.E5M2.F32.PACK_AB_MERGE_C R60, R61, R60, RZ ;  /* 0x0000003c3d3c723e */ /* 0x000fe200048060ff */
[----:B------:R-:W3:Y:S01]  /*11740*/  LDL.LU R180, [R1+0x398] ;  /* 0x0003980001b47983 */ /* 0x000ee20000300800 */
[----:B------:R-:W-:Y:S01]  /*11750*/  F2FP.SATFINITE.E5M2.F32.PACK_AB_MERGE_C R64, R65, R64, RZ ;  /* 0x000000404140723e */ /* 0x000fe200048060ff */
[----:B------:R-:W-:Y:S01]  /*11760*/  ULDC UR4, c[0x0][0x22c] ;  /* 0x00008b0000047ab9 */ /* 0x000fe20000000800 */
[----:B------:R-:W0:Y:S01]  /*11770*/  S2R R181, SR_TID.X ;  /* 0x0000000000b57919 */ /* 0x000e220000002100 */
[----:B------:R-:W-:Y:S01]  /*11780*/  F2FP.SATFINITE.E5M2.F32.PACK_AB_MERGE_C R40, R41, R40, RZ ;  /* 0x000000282928723e */ /* 0x000fe200048060ff */
[----:B------:R-:W-:Y:S01]  /*11790*/  ULDC UR5, c[0x0][0x244] ;  /* 0x0000910000057ab9 */ /* 0x000fe20000000800 */
[----:B------:R-:W-:Y:S01]  /*117a0*/  F2FP.SATFINITE.E5M2.F32.PACK_AB_MERGE_C R44, R45, R44, RZ ;  /* 0x0000002c2d2c723e */ /* 0x000fe200048060ff */
[----:B------:R-:W4:Y:S01]  /*117b0*/  LDL.LU R179, [R1+0x364] ;  /* 0x0003640001b37983 */ /* 0x000f220000300800 */
[----:B------:R-:W-:Y:S01]  /*117c0*/  F2FP.SATFINITE.E5M2.F32.PACK_AB_MERGE_C R48, R49, R48, RZ ;  /* 0x000000303130723e */ /* 0x000fe200048060ff */
[----:B------:R-:W-:Y:S01]  /*117d0*/  ULDC.64 UR6, c[0x0][0x220] ;  /* 0x0000880000067ab9 */ /* 0x000fe20000000a00 */
[----:B------:R-:W-:Y:S01]  /*117e0*/  F2FP.SATFINITE.E5M2.F32.PACK_AB_MERGE_C R72, R73, R72, RZ ;  /* 0x000000484948723e */ /* 0x000fe200048060ff */
[----:B-1----:R-:W3:Y:S01]  /*117f0*/  LDL.LU R10, [R1+0x394] ;  /* 0x00039400010a7983 */ /* 0x002ee20000300800 */
[----:B------:R-:W-:-:S02]  /*11800*/  F2FP.SATFINITE.E5M2.F32.PACK_AB_MERGE_C R76, R77, R76, RZ ;  /* 0x0000004c4d4c723e */ /* 0x000fc400048060ff */
[----:B------:R-:W-:Y:S01]  /*11810*/  F2FP.SATFINITE.E5M2.F32.PACK_AB_MERGE_C R80, R81, R80, RZ ;  /* 0x000000505150723e */ /* 0x000fe200048060ff */
[----:B------:R-:W3:Y:S01]  /*11820*/  LDL.LU R155, [R1+0x360] ;  /* 0x00036000019b7983 */ /* 0x000ee20000300800 */
[----:B------:R-:W-:Y:S02]  /*11830*/  F2FP.SATFINITE.E5M2.F32.PACK_AB_MERGE_C R30, R31, R30, RZ ;  /* 0x0000001e1f1e723e */ /* 0x000fe400048060ff */
[----:B------:R-:W-:Y:S01]  /*11840*/  F2FP.SATFINITE.E5M2.F32.PACK_AB_MERGE_C R28, R29, R28, RZ ;  /* 0x0000001c1d1c723e */ /* 0x000fe200048060ff */
[----:B------:R-:W3:Y:S01]  /*11850*/  LDL.LU R153, [R1+0x35c] ;  /* 0x00035c0001997983 */ /* 0x000ee20000300800 */
[----:B------:R-:W-:Y:S02]  /*11860*/  F2FP.SATFINITE.E5M2.F32.PACK_AB_MERGE_C R32, R33, R32, RZ ;  /* 0x000000202120723e */ /* 0x000fe400048060ff */
[----:B------:R-:W-:Y:S01]  /*11870*/  F2FP.SATFINITE.E5M2.F32.PACK_AB_MERGE_C R106, R107, R106, RZ ;  /* 0x0000006a6b6a723e */ /* 0x000fe200048060ff */
[----:B------:R-:W3:Y:S01]  /*11880*/  LDL.LU R154, [R1+0x358] ;  /* 0x00035800019a7983 */ /* 0x000ee20000300800 */
        /* <DEDUP_REMOVED lines=8> */
[----:B0-----:R-:W-:Y:S01]  /*11910*/  IMAD.SHL.U32 R3, R181, 0x4, RZ ;  /* 0x00000004b5037824 */ /* 0x001fe200078e00ff */
[----:B------:R-:W-:Y:S01]  /*11920*/  F2FP.SATFINITE.E5M2.F32.PACK_AB_MERGE_C R50, R51, R50, RZ ;  /* 0x000000323332723e */ /* 0x000fe200048060ff */
[----:B------:R-:W-:Y:S01]  /*11930*/  IMAD.SHL.U32 R5, R181, 0x800, RZ ;  /* 0x00000800b5057824 */ /* 0x000fe200078e00ff */
[----:B------:R-:W-:Y:S01]  /*11940*/  F2FP.SATFINITE.E5M2.F32.PACK_AB_MERGE_C R58, R59, R58, RZ ;  /* 0x0000003a3b3a723e */ /* 0x000fe200048060ff */
[----:B------:R-:W-:Y:S01]  /*11950*/  IMAD.SHL.U32 R4, R181, 0x20, RZ ;  /* 0x00000020b5047824 */ /* 0x000fe200078e00ff */
[----:B------:R-:W-:Y:S01]  /*11960*/  F2FP.SATFINITE.E5M2.F32.PACK_AB_MERGE_C R62, R63, R62, RZ ;  /* 0x0000003e3f3e723e */ /* 0x000fe200048060ff */
[----:B------:R-:W-:Y:S01]  /*11970*/  IMAD.SHL.U32 R6, R181, 0x10, RZ ;  /* 0x00000010b5067824 */ /* 0x000fe200078e00ff */
[----:B------:R-:W-:-:S02]  /*11980*/  LOP3.LUT R5, R5, 0x3000, RZ, 0xc0, !PT ;  /* 0x0000300005057812 */ /* 0x000fc400078ec0ff */
[----:B------:R-:W-:Y:S02]  /*11990*/  LOP3.LUT R56, R56, 0xffff, RZ, 0xc0, !PT ;  /* 0x0000ffff38387812 */ /* 0x000fe400078ec0ff */
[----:B------:R-:W-:Y:S02]  /*119a0*/  LOP3.LUT R11, R60, 0xffff, RZ, 0xc0, !PT ;  /* 0x0000ffff3c0b7812 */ /* 0x000fe400078ec0ff */
[----:B------:R-:W-:Y:S02]  /*119b0*/  LOP3.LUT R64, R64, 0xffff, RZ, 0xc0, !PT ;  /* 0x0000ffff40407812 */ /* 0x000fe400078ec0ff */
[----:B------:R-:W-:Y:S02]  /*119c0*/  LOP3.LUT R40, R40, 0xffff, RZ, 0xc0, !PT ;  /* 0x0000ffff28287812 */ /* 0x000fe400078ec0ff */
[----:B------:R-:W-:Y:S02]  /*119d0*/  LOP3.LUT R48, R48, 0xffff, RZ, 0xc0, !PT ;  /* 0x0000ffff30307812 */ /* 0x000fe400078ec0ff */
[----:B------:R-:W-:-:S02]  /*119e0*/  LOP3.LUT R72, R72, 0xffff, RZ, 0xc0, !PT ;  /* 0x0000ffff48487812 */ /* 0x000fc400078ec0ff */
[----:B------:R-:W-:Y:S02]  /*119f0*/  LOP3.LUT R80, R80, 0xffff, RZ, 0xc0, !PT ;  /* 0x0000ffff50507812 */ /* 0x000fe400078ec0ff */
[----:B------:R-:W-:Y:S02]  /*11a00*/  LOP3.LUT R13, R76, 0xffff, RZ, 0xc0, !PT ;  /* 0x0000ffff4c0d7812 */ /* 0x000fe400078ec0ff */
[----:B------:R-:W-:Y:S02]  /*11a10*/  F2FP.SATFINITE.E5M2.F32.PACK_AB_MERGE_C R31, R25, R24, RZ ;  /* 0x00000018191f723e */ /* 0x000fe400048060ff */
[--C-:B------:R-:W-:Y:S02]  /*11a20*/  PRMT R15, R64, 0x3340, R1.reuse ;  /* 0x00003340400f7816 */ /* 0x100fe40000000001 */
[--C-:B------:R-:W-:Y:S02]  /*11a30*/  PRMT R7, R48, 0x3340, R1.reuse ;  /* 0x0000334030077816 */ /* 0x100fe40000000001 */
[----:B------:R-:W-:-:S02]  /*11a40*/  PRMT R17, R80, 0x3340, R1 ;  /* 0x0000334050117816 */ /* 0x000fc40000000001 */
[----:B------:R-:W-:Y:S02]  /*11a50*/  PRMT R8, R72, 0x3340, R13 ;  /* 0x0000334048087816 */ /* 0x000fe4000000000d */
[----:B------:R-:W-:Y:S02]  /*11a60*/  LOP3.LUT R16, R28, 0xffff, RZ, 0xc0, !PT ;  /* 0x0000ffff1c107812 */ /* 0x000fe400078ec0ff */
[----:B------:R-:W-:Y:S02]  /*11a70*/  LOP3.LUT R32, R32, 0xffff, RZ, 0xc0, !PT ;  /* 0x0000ffff20207812 */ /* 0x000fe400078ec0ff */
[----:B------:R-:W-:Y:S02]  /*11a80*/  LOP3.LUT R31, R31, 0xffff, RZ, 0xc0, !PT ;  /* 0x0000ffff1f1f7812 */ /* 0x000fe400078ec0ff */
[----:B------:R-:W-:Y:S02]  /*11a90*/  LOP3.LUT R106, R106, 0xffff, RZ, 0xc0, !PT ;  /* 0x0000ffff6a6a7812 */ /* 0x000fe400078ec0ff */
[----:B------:R-:W-:-:S02]  /*11aa0*/  LOP3.LUT R35, R110, 0xffff, RZ, 0xc0, !PT ;  /* 0x0000ffff6e237812 */ /* 0x000fc400078ec0ff */
[----:B------:R-:W-:Y:S02]  /*11ab0*/  LOP3.LUT R114, R114, 0xffff, RZ, 0xc0, !PT ;  /* 0x0000ffff72727812 */ /* 0x000fe400078ec0ff */
[----:B------:R-:W-:Y:S02]  /*11ac0*/  LOP3.LUT R26, R26, 0xffff, RZ, 0xc0, !PT ;  /* 0x0000ffff1a1a7812 */ /* 0x000fe400078ec0ff */
[----:B------:R-:W-:Y:S02]  /*11ad0*/  LOP3.LUT R34, R34, 0xffff, RZ, 0xc0, !PT ;  /* 0x0000ffff22227812 */ /* 0x000fe400078ec0ff */
[----:B------:R-:W-:Y:S02]  /*11ae0*/  F2FP.SATFINITE.E5M2.F32.PACK_AB_MERGE_C R66, R67, R66, RZ ;  /* 0x000000424342723e */ /* 0x000fe400048060ff */
[----:B------:R-:W-:Y:S02]  /*11af0*/  F2FP.SATFINITE.E5M2.F32.PACK_AB_MERGE_C R138, R139, R138, RZ ;  /* 0x0000008a8b8a723e */ /* 0x000fe400048060ff */
[----:B------:R-:W-:-:S02]  /*11b00*/  F2FP.SATFINITE.E5M2.F32.PACK_AB_MERGE_C R142, R143, R142, RZ ;  /* 0x0000008e8f8e723e */ /* 0x000fc400048060ff */
[----:B------:R-:W-:Y:S02]  /*11b10*/  F2FP.SATFINITE.E5M2.F32.PACK_AB_MERGE_C R146, R147, R146, RZ ;  /* 0x000000929392723e */ /* 0x000fe400048060ff */
[----:B------:R-:W-:Y:S02]  /*11b20*/  F2FP.SATFINITE.E5M2.F32.PACK_AB_MERGE_C R104, R105, R104, RZ ;  /* 0x000000686968723e */ /* 0x000fe400048060ff */
[----:B------:R-:W-:Y:S02]  /*11b30*/  F2FP.SATFINITE.E5M2.F32.PACK_AB_MERGE_C R108, R109, R108, RZ ;  /* 0x0000006c6d6c723e */ /* 0x000fe400048060ff */
[----:B------:R-:W-:Y:S02]  /*11b40*/  F2FP.SATFINITE.E5M2.F32.PACK_AB_MERGE_C R112, R113, R112, RZ ;  /* 0x000000707170723e */ /* 0x000fe400048060ff */
[----:B------:R-:W-:Y:S02]  /*11b50*/  LOP3.LUT R42, R42, 0xffff, RZ, 0xc0, !PT ;  /* 0x0000ffff2a2a7812 */ /* 0x000fe400078ec0ff */
[----:B------:R-:W-:-:S02]  /*11b60*/  LOP3.LUT R50, R50, 0xffff, RZ, 0xc0, !PT ;  /* 0x0000ffff32327812 */ /* 0x000fc400078ec0ff */
[--C-:B------:R-:W-:Y:S02]  /*11b70*/  PRMT R19, R32, 0x3340, R1.reuse ;  /* 0x0000334020137816 */ /* 0x100fe40000000001 */
[----:B------:R-:W-:Y:S02]  /*11b80*/  PRMT R41, R114, 0x3340, R1 ;  /* 0x0000334072297816 */ /* 0x000fe40000000001 */
[----:B------:R-:W-:Y:S02]  /*11b90*/  PRMT R28, R106, 0x3340, R35 ;  /* 0x000033406a1c7816 */ /* 0x000fe40000000023 */
[----:B------:R-:W-:Y:S02]  /*11ba0*/  F2FP.SATFINITE.E5M2.F32.PACK_AB_MERGE_C R74, R75, R74, RZ ;  /* 0x0000004a4b4a723e */ /* 0x000fe400048060ff */
[----:B------:R-:W-:Y:S02]  /*11bb0*/  F2FP.SATFINITE.E5M2.F32.PACK_AB_MERGE_C R78, R79, R78, RZ ;  /* 0x0000004e4f4e723e */ /* 0x000fe400048060ff */
[----:B------:R-:W-:-:S02]  /*11bc0*/  F2FP.SATFINITE.E5M2.F32.PACK_AB_MERGE_C R82, R83, R82, RZ ;  /* 0x000000525352723e */ /* 0x000fc400048060ff */
[----:B------:R-:W-:Y:S02]  /*11bd0*/  PRMT R21, R34, 0x3340, R1 ;  /* 0x0000334022157816 */ /* 0x000fe40000000001 */
[----:B------:R-:W-:Y:S02]  /*11be0*/  F2FP.SATFINITE.E5M2.F32.PACK_AB_MERGE_C R88, R89, R88, RZ ;  /* 0x000000585958723e */ /* 0x000fe400048060ff */
[----:B------:R-:W-:Y:S02]  /*11bf0*/  F2FP.SATFINITE.E5M2.F32.PACK_AB_MERGE_C R92, R93, R92, RZ ;  /* 0x0000005c5d5c723e */ /* 0x000fe400048060ff */
[----:B------:R-:W-:Y:S02]  /*11c00*/  F2FP.SATFINITE.E5M2.F32.PACK_AB_MERGE_C R96, R97, R96, RZ ;  /* 0x000000606160723e */ /* 0x000fe400048060ff */
[----:B------:R-:W-:Y:S02]  /*11c10*/  LOP3.LUT R58, R58, 0xffff, RZ, 0xc0, !PT ;  /* 0x0000ffff3a3a7812 */ /* 0x000fe400078ec0ff */
[----:B------:R-:W-:-:S02]  /*11c20*/  LOP3.LUT R25, R62, 0xffff, RZ, 0xc0, !PT ;  /* 0x0000ffff3e197812 */ /* 0x000fc400078ec0ff */
[----:B------:R-:W-:Y:S02]  /*11c30*/  LOP3.LUT R66, R66, 0xffff, RZ, 0xc0, !PT ;  /* 0x0000ffff42427812 */ /* 0x000fe400078ec0ff */
[----:B------:R-:W-:Y:S02]  /*11c40*/  LOP3.LUT R138, R138, 0xffff, RZ, 0xc0, !PT ;  /* 0x0000ffff8a8a7812 */ /* 0x000fe400078ec0ff */
[----:B------:R-:W-:Y:S02]  /*11c50*/  LOP3.LUT R45, R142, 0xffff, RZ, 0xc0, !PT ;  /* 0x0000ffff8e2d7812 */ /* 0x000fe400078ec0ff */
[----:B------:R-:W-:Y:S02]  /*11c60*/  LOP3.LUT R146, R146, 0xffff, RZ, 0xc0, !PT ;  /* 0x0000ffff92927812 */ /* 0x000fe400078ec0ff */
[----:B------:R-:W-:Y:S02]  /*11c70*/  SHF.R.U32.HI R32, RZ, 0x8, R32 ;  /* 0x00000008ff207819 */ /* 0x000fe40000011620 */
[----:B------:R-:W-:-:S02]  /*11c80*/  LOP3.LUT R104, R104, 0xffff, RZ, 0xc0, !PT ;  /* 0x0000ffff68687812 */ /* 0x000fc400078ec0ff */
[----:B------:R-:W-:Y:S02]  /*11c90*/  LOP3.LUT R27, R108, 0xffff, RZ, 0xc0, !PT ;  /* 0x0000ffff6c1b7812 */ /* 0x000fe400078ec0ff */
[----:B------:R-:W-:Y:S02]  /*11ca0*/  LOP3.LUT R112, R112, 0xffff, RZ, 0xc0, !PT ;  /* 0x0000ffff70707812 */ /* 0x000fe400078ec0ff */
[----:B------:R-:W-:Y:S02]  /*11cb0*/  PRMT R23, R50, 0x3340, R1 ;  /* 0x0000334032177816 */ /* 0x000fe40000000001 */
[----:B------:R-:W-:Y:S02]  /*11cc0*/  PRMT R28, R28, 0x5410, R41 ;  /* 0x000054101c1c7816 */ /* 0x000fe40000000029 */
[----:B------:R-:W-:Y:S02]  /*11cd0*/  F2FP.SATFINITE.E5M2.F32.PACK_AB_MERGE_C R36, R37, R36, RZ ;  /* 0x000000242524723e */ /* 0x000fe400048060ff */
[----:B------:R-:W-:-:S02]  /*11ce0*/  LOP3.LUT R74, R74, 0xffff, RZ, 0xc0, !PT ;  /* 0x0000ffff4a4a7812 */ /* 0x000fc400078ec0ff */
[----:B------:R-:W-:Y:S02]  /*11cf0*/  LOP3.LUT R82, R82, 0xffff, RZ, 0xc0, !PT ;  /* 0x0000ffff52527812 */ /* 0x000fe400078ec0ff */
[----:B------:R-:W-:Y:S02]  /*11d00*/  F2FP.SATFINITE.E5M2.F32.PACK_AB_MERGE_C R120, R121, R120, RZ ;  /* 0x000000787978723e */ /* 0x000fe400048060ff */
[----:B------:R-:W-:Y:S02]  /*11d10*/  F2FP.SATFINITE.E5M2.F32.PACK_AB_MERGE_C R124, R125, R124, RZ ;  /* 0x0000007c7d7c723e */ /* 0x000fe400048060ff */
[----:B------:R-:W-:Y:S02]  /*11d20*/  F2FP.SATFINITE.E5M2.F32.PACK_AB_MERGE_C R128, R129, R128, RZ ;  /* 0x000000808180723e */ /* 0x000fe400048060ff */
[----:B------:R-:W-:Y:S02]  /*11d30*/  LOP3.LUT R88, R88, 0xffff, RZ, 0xc0, !PT ;  /* 0x0000ffff58587812 */ /* 0x000fe400078ec0ff */
[----:B------:R-:W-:-:S02]  /*11d40*/  LOP3.LUT R37, R92, 0xffff, RZ, 0xc0, !PT ;  /* 0x0000ffff5c257812 */ /* 0x000fc400078ec0ff */
[----:B------:R-:W-:Y:S02]  /*11d50*/  LOP3.LUT R96, R96, 0xffff, RZ, 0xc0, !PT ;  /* 0x0000ffff60607812 */ /* 0x000fe400078ec0ff */
[----:B------:R-:W-:Y:S02]  /*11d60*/  PRMT R14, R58, 0x3340, R25 ;  /* 0x000033403a0e7816 */ /* 0x000fe40000000019 */
[----:B------:R-:W-:Y:S02]  /*11d70*/  PRMT R51, R146, 0x3340, R1 ;  /* 0x0000334092337816 */ /* 0x000fe40000000001 */
[----:B------:R-:W-:Y:S02]  /*11d80*/  LOP3.LUT R32, R32, 0xffff, RZ, 0xc0, !PT ;  /* 0x0000ffff20207812 */ /* 0x000fe400078ec0ff */
[----:B------:R-:W-:Y:S02]  /*11d90*/  F2FP.SATFINITE.E5M2.F32.PACK_AB_MERGE_C R136, R137, R136, RZ ;  /* 0x000000888988723e */ /* 0x000fe400048060ff */
[----:B------:R-:W-:-:S02]  /*11da0*/  F2FP.SATFINITE.E5M2.F32.PACK_AB_MERGE_C R140, R141, R140, RZ ;  /* 0x0000008c8d8c723e */ /* 0x000fc400048060ff */
[----:B------:R-:W-:Y:S02]  /*11db0*/  F2FP.SATFINITE.E5M2.F32.PACK_AB_MERGE_C R144, R145, R144, RZ ;  /* 0x000000909190723e */ /* 0x000fe400048060ff */
[----:B------:R-:W-:Y:S02]  /*11dc0*/  PRMT R33, R112, 0x3340, R1 ;  /* 0x0000334070217816 */ /* 0x000fe40000000001 */
[----:B------:R-:W-:Y:S02]  /*11dd0*/  PRMT R18, R104, 0x3340, R27 ;  /* 0x0000334068127816 */ /* 0x000fe4000000001b */
[----:B------:R-:W-:Y:S02]  /*11de0*/  SHF.R.U32.HI R72, RZ, 0x8, R72 ;  /* 0x00000008ff487819 */ /* 0x000fe40000011648 */
[----:B------:R-:W-:Y:S02]  /*11df0*/  SHF.R.U32.HI R13, RZ, 0x8, R13 ;  /* 0x00000008ff0d7819 */ /* 0x000fe4000001160d */
[----:B------:R-:W-:-:S02]  /*11e00*/  F2FP.SATFINITE.E5M2.F32.PACK_AB_MERGE_C R90, R91, R90, RZ ;  /* 0x0000005a5b5a723e */ /* 0x000fc400048060ff */
[----:B------:R-:W-:Y:S02]  /*11e10*/  F2FP.SATFINITE.E5M2.F32.PACK_AB_MERGE_C R94, R95, R94, RZ ;  /* 0x0000005e5f5e723e */ /* 0x000fe400048060ff */
[----:B------:R-:W-:Y:S02]  /*11e20*/  F2FP.SATFINITE.E5M2.F32.PACK_AB_MERGE_C R98, R99, R98, RZ ;  /* 0x000000626362723e */ /* 0x000fe400048060ff */
[----:B------:R-:W-:Y:S02]  /*11e30*/  SHF.R.U32.HI R34, RZ, 0x8, R34 ;  /* 0x00000008ff227819 */ /* 0x000fe40000011622 */
[----:B------:R-:W-:Y:S02]  /*11e40*/  PRMT R29, R96, 0x3340, R1 ;  /* 0x00003340601d7816 */ /* 0x000fe40000000001 */
[----:B------:R-:W-:Y:S02]  /*11e50*/  PRMT R20, R88, 0x3340, R37 ;  /* 0x0000334058147816 */ /* 0x000fe40000000025 */
        /* <DEDUP_REMOVED lines=10> */
[----:B------:R-:W-:Y:S02]  /*11f00*/  SHF.R.U32.HI R58, RZ, 0x8, R58 ;  /* 0x00000008ff3a7819 */ /* 0x000fe4000001163a */
[----:B------:R-:W-:Y:S02]  /*11f10*/  SHF.R.U32.HI R25, RZ, 0x8, R25 ;  /* 0x00000008ff197819 */ /* 0x000fe40000011619 */
[----:B------:R-:W-:-:S02]  /*11f20*/  PRMT R20, R20, 0x5410, R29 ;  /* 0x0000541014147816 */ /* 0x000fc4000000001d */
[----:B------:R-:W-:Y:S02]  /*11f30*/  PRMT R22, R120, 0x3340, R43 ;  /* 0x0000334078167816 */ /* 0x000fe4000000002b */
[----:B------:R-:W-:Y:S02]  /*11f40*/  F2FP.SATFINITE.E5M2.F32.PACK_AB_MERGE_C R38, R39, R38, RZ ;  /* 0x000000262726723e */ /* 0x000fe400048060ff */
[--C-:B------:R-:W-:Y:S02]  /*11f50*/  PRMT R29, R144, 0x3340, R1.reuse ;  /* 0x00003340901d7816 */ /* 0x100fe40000000001 */
[----:B------:R-:W-:Y:S02]  /*11f60*/  PRMT R39, R98, 0x3340, R1 ;  /* 0x0000334062277816 */ /* 0x000fe40000000001 */
[----:B------:R-:W-:Y:S02]  /*11f70*/  F2FP.SATFINITE.E5M2.F32.PACK_AB_MERGE_C R122, R123, R122, RZ ;  /* 0x0000007a7b7a723e */ /* 0x000fe400048060ff */
[----:B------:R-:W-:-:S02]  /*11f80*/  F2FP.SATFINITE.E5M2.F32.PACK_AB_MERGE_C R126, R127, R126, RZ ;  /* 0x0000007e7f7e723e */ /* 0x000fc400048060ff */
[----:B------:R-:W-:Y:S02]  /*11f90*/  SHF.R.U32.HI R88, RZ, 0x8, R88 ;  /* 0x00000008ff587819 */ /* 0x000fe40000011658 */
[----:B------:R-:W-:Y:S02]  /*11fa0*/  SHF.R.U32.HI R37, RZ, 0x8, R37 ;  /* 0x00000008ff257819 */ /* 0x000fe40000011625 */
[----:B------:R-:W-:Y:S02]  /*11fb0*/  F2FP.SATFINITE.E5M2.F32.PACK_AB_MERGE_C R130, R131, R130, RZ ;  /* 0x000000828382723e */ /* 0x000fe400048060ff */
[----:B------:R-:W-:Y:S02]  /*11fc0*/  LOP3.LUT R122, R122, 0xffff, RZ, 0xc0, !PT ;  /* 0x0000ffff7a7a7812 */ /* 0x000fe400078ec0ff */
[----:B------:R-:W-:Y:S02]  /*11fd0*/  LOP3.LUT R130, R130, 0xffff, RZ, 0xc0, !PT ;  /* 0x0000ffff82827812 */ /* 0x000fe400078ec0ff */
[----:B------:R-:W-:-:S02]  /*11fe0*/  F2FP.SATFINITE.E5M2.F32.PACK_AB_MERGE_C R52, R53, R52, RZ ;  /* 0x000000343534723e */ /* 0x000fc400048060ff */
[----:B------:R-:W-:Y:S02]  /*11ff0*/  F2FP.SATFINITE.E5M2.F32.PACK_AB_MERGE_C R54, R55, R54, RZ ;  /* 0x000000363736723e */ /* 0x000fe400048060ff */
[----:B------:R-:W-:Y:S02]  /*12000*/  F2FP.SATFINITE.E5M2.F32.PACK_AB_MERGE_C R68, R69, R68, RZ ;  /* 0x000000444544723e */ /* 0x000fe400048060ff */
[----:B------:R-:W-:Y:S02]  /*12010*/  F2FP.SATFINITE.E5M2.F32.PACK_AB_MERGE_C R70, R71, R70, RZ ;  /* 0x000000464746723e */ /* 0x000fe400048060ff */
[----:B------:R-:W-:Y:S02]  /*12020*/  F2FP.SATFINITE.E5M2.F32.PACK_AB_MERGE_C R84, R85, R84, RZ ;  /* 0x000000545554723e */ /* 0x000fe400048060ff */
[----:B------:R-:W-:Y:S02]  /*12030*/  F2FP.SATFINITE.E5M2.F32.PACK_AB_MERGE_C R86, R87, R86, RZ ;  /* 0x000000565756723e */ /* 0x000fe400048060ff */
[----:B------:R-:W-:-:S02]  /*12040*/  F2FP.SATFINITE.E5M2.F32.PACK_AB_MERGE_C R100, R101, R100, RZ ;  /* 0x000000646564723e */ /* 0x000fc400048060ff */
[----:B------:R-:W-:Y:S02]  /*12050*/  F2FP.SATFINITE.E5M2.F32.PACK_AB_MERGE_C R132, R133, R132, RZ ;  /* 0x000000848584723e */ /* 0x000fe400048060ff */
[----:B------:R-:W-:Y:S02]  /*12060*/  F2FP.SATFINITE.E5M2.F32.PACK_AB_MERGE_C R116, R117, R116, RZ ;  /* 0x000000747574723e */ /* 0x000fe400048060ff */
[----:B------:R-:W-:Y:S02]  /*12070*/  F2FP.SATFINITE.E5M2.F32.PACK_AB_MERGE_C R118, R119, R118, RZ ;  /* 0x000000767776723e */ /* 0x000fe400048060ff */
[----:B------:R-:W-:Y:S02]  /*12080*/  F2FP.SATFINITE.E5M2.F32.PACK_AB_MERGE_C R102, R103, R102, RZ ;  /* 0x000000666766723e */ /* 0x000fe400048060ff */
[----:B------:R-:W-:Y:S02]  /*12090*/  F2FP.SATFINITE.E5M2.F32.PACK_AB_MERGE_C R134, R135, R134, RZ ;  /* 0x000000868786723e */ /* 0x000fe400048060ff */
[----:B--2---:R-:W-:-:S04]  /*120a0*/  LOP3.LUT R0, R182, 0x300, RZ, 0xc0, !PT ;  /* 0x00000300b6007812 */ /* 0x004fc800078ec0ff */
[----:B------:R-:W-:Y:S01]  /*120b0*/  LOP3.LUT R0, R0, 0x70, R3, 0xf8, !PT ;  /* 0x0000007000007812 */ /* 0x000fe200078ef803 */
[----:B------:R-:W-:-:S05]  /*120c0*/  IMAD.SHL.U32 R3, R181, 0x200, RZ ;  /* 0x00000200b5037824 */ /* 0x000fca00078e00ff */
[----:B------:R-:W-:-:S04]  /*120d0*/  LOP3.LUT R3, R3, 0x3000, RZ, 0xc0, !PT ;  /* 0x0000300003037812 */ /* 0x000fc800078ec0ff */
[----:B------:R-:W-:Y:S02]  /*120e0*/  LOP3.LUT R9, R3, 0x60, R4, 0xf8, !PT ;  /* 0x0000006003097812 */ /* 0x000fe400078ef804 */
[----:B------:R-:W-:Y:S02]  /*120f0*/  LOP3.LUT R3, R5, 0x7f0, R6, 0xf8, !PT ;  /* 0x000007f005037812 */ /* 0x000fe400078ef806 */
[----:B------:R-:W-:Y:S02]  /*12100*/  LOP3.LUT R5, R44, 0xffff, RZ, 0xc0, !PT ;  /* 0x0000ffff2c057812 */ /* 0x000fe400078ec0ff */
[----:B----4-:R-:W-:Y:S02]  /*12110*/  ISETP.GE.AND P0, PT, R179, UR8, PT ;  /* 0x00000008b3007c0c */ /* 0x010fe4000bf06270 */
[----:B------:R-:W-:Y:S02]  /*12120*/  PRMT R6, R56, 0x3340, R11 ;  /* 0x0000334038067816 */ /* 0x000fe4000000000b */
[----:B------:R-:W-:-:S02]  /*12130*/  PRMT R4, R40, 0x3340, R5 ;  /* 0x0000334028047816 */ /* 0x000fc40000000005 */
[----:B---3--:R-:W-:Y:S01]  /*12140*/  ISETP.LT.AND P1, PT, R180, UR4, !P0 ;  /* 0x00000004b4007c0c */ /* 0x008fe2000c721270 */
[----:B------:R-:W-:Y:S01]  /*12150*/  ULDC UR4, c[0x0][0x22c] ;  /* 0x00008b0000047ab9 */ /* 0x000fe20000000800 */
[----:B------:R-:W-:Y:S02]  /*12160*/  PRMT R6, R6, 0x5410, R15 ;  /* 0x0000541006067816 */ /* 0x000fe4000000000f */
[----:B------:R-:W-:Y:S02]  /*12170*/  LOP3.LUT R15, R30, 0xffff, RZ, 0xc0, !PT ;  /* 0x0000ffff1e0f7812 */ /* 0x000fe400078ec0ff */
[----:B------:R-:W-:Y:S02]  /*12180*/  PRMT R4, R4, 0x5410, R7 ;  /* 0x0000541004047816 */ /* 0x000fe40000000007 */
[----:B------:R-:W-:Y:S02]  /*12190*/  ISETP.LT.AND P5, PT, R10, UR4, !P0 ;  /* 0x000000040a007c0c */ /* 0x000fe4000c7a1270 */
[----:B------:R-:W-:-:S02]  /*121a0*/  PRMT R7, R8, 0x5410, R17 ;  /* 0x0000541008077816 */ /* 0x000fc40000000011 */
[----:B------:R-:W-:Y:S02]  /*121b0*/  LOP3.LUT R17, R46, 0xffff, RZ, 0xc0, !PT ;  /* 0x0000ffff2e117812 */ /* 0x000fe400078ec0ff */
[--C-:B------:R-:W-:Y:S02]  /*121c0*/  PRMT R10, R31, 0x3340, R16.reuse ;  /* 0x000033401f0a7816 */ /* 0x100fe40000000010 */
[----:B------:R-:W-:Y:S02]  /*121d0*/  PRMT R8, R26, 0x3340, R15 ;  /* 0x000033401a087816 */ /* 0x000fe4000000000f */
[----:B------:R-:W-:Y:S02]  /*121e0*/  SHF.R.U32.HI R16, RZ, 0x8, R16 ;  /* 0x00000008ff107819 */ /* 0x000fe40000011610 */
[----:B------:R-:W-:Y:S02]  /*121f0*/  SHF.R.U32.HI R31, RZ, 0x8, R31 ;  /* 0x00000008ff1f7819 */ /* 0x000fe4000001161f */
[----:B------:R-:W-:-:S02]  /*12200*/  SHF.R.U32.HI R40, RZ, 0x8, R40 ;  /* 0x00000008ff287819 */ /* 0x000fc40000011628 */
[----:B------:R-:W-:Y:S02]  /*12210*/  SHF.R.U32.HI R5, RZ, 0x8, R5 ;  /* 0x00000008ff057819 */ /* 0x000fe40000011605 */
[----:B------:R-:W-:Y:S02]  /*12220*/  PRMT R12, R42, 0x3340, R17 ;  /* 0x000033402a0c7816 */ /* 0x000fe40000000011 */
[----:B------:R-:W-:Y:S02]  /*12230*/  PRMT R10, R10, 0x5410, R19 ;  /* 0x000054100a0a7816 */ /* 0x000fe40000000013 */
[----:B------:R-:W-:Y:S02]  /*12240*/  PRMT R8, R8, 0x5410, R21 ;  /* 0x0000541008087816 */ /* 0x000fe40000000015 */
[----:B------:R-:W-:Y:S02]  /*12250*/  LOP3.LUT R19, R78, 0xffff, RZ, 0xc0, !PT ;  /* 0x0000ffff4e137812 */ /* 0x000fe400078ec0ff */
[----:B------:R-:W-:-:S02]  /*12260*/  LOP3.LUT R16, R16, 0xffff, RZ, 0xc0, !PT ;  /* 0x0000ffff10107812 */ /* 0x000fc400078ec0ff */
[----:B------:R-:W-:Y:S02]  /*12270*/  LOP3.LUT R41, R31, 0xffff, RZ, 0xc0, !PT ;  /* 0x0000ffff1f297812 */ /* 0x000fe400078ec0ff */
[----:B------:R-:W-:Y:S02]  /*12280*/  PRMT R21, R66, 0x3340, R1 ;  /* 0x0000334042157816 */ /* 0x000fe40000000001 */
[----:B------:R-:W-:Y:S02]  /*12290*/  PRMT R30, R138, 0x3340, R45 ;  /* 0x000033408a1e7816 */ /* 0x000fe4000000002d */
[----:B------:R-:W-:Y:S02]  /*122a0*/  LOP3.LUT R0, R9, R0, RZ, 0x3c, !PT ;  /* 0x0000000009007212 */ /* 0x000fe400078e3cff */
[----:B------:R-:W-:Y:S02]  /*122b0*/  LOP3.LUT R5, R5, 0xffff, RZ, 0xc0, !PT ;  /* 0x0000ffff05057812 */ /* 0x000fe400078ec0ff */
[----:B------:R-:W-:-:S02]  /*122c0*/  LOP3.LUT R40, R40, 0xffff, RZ, 0xc0, !PT ;  /* 0x0000ffff28287812 */ /* 0x000fc400078ec0ff */
[----:B------:R-:W-:Y:S02]  /*122d0*/  PRMT R9, R12, 0x5410, R23 ;  /* 0x000054100c097816 */ /* 0x000fe40000000017 */
[----:B------:R-:W-:Y:S02]  /*122e0*/  SHF.R.U32.HI R26, RZ, 0x8, R26 ;  /* 0x00000008ff1a7819 */ /* 0x000fe4000001161a */
[----:B------:R-:W-:Y:S02]  /*122f0*/  SHF.R.U32.HI R15, RZ, 0x8, R15 ;  /* 0x00000008ff0f7819 */ /* 0x000fe4000001160f */
[----:B------:R-:W-:Y:S02]  /*12300*/  PRMT R23, R82, 0x3340, R1 ;  /* 0x0000334052177816 */ /* 0x000fe40000000001 */
[----:B------:R-:W-:Y:S02]  /*12310*/  PRMT R12, R74, 0x3340, R19 ;  /* 0x000033404a0c7816 */ /* 0x000fe40000000013 */
[----:B------:R-:W-:-:S02]  /*12320*/  PRMT R16, R41, 0x3340, R16 ;  /* 0x0000334029107816 */ /* 0x000fc40000000010 */
[----:B------:R-:W-:Y:S02]  /*12330*/  PRMT R14, R14, 0x5410, R21 ;  /* 0x000054100e0e7816 */ /* 0x000fe40000000015 */
[----:B------:R-:W-:Y:S02]  /*12340*/  PRMT R30, R30, 0x5410, R51 ;  /* 0x000054101e1e7816 */ /* 0x000fe40000000033 */
[----:B------:R-:W-:Y:S02]  /*12350*/  PRMT R41, R32, 0x3340, R1 ;  /* 0x0000334020297816 */ /* 0x000fe40000000001 */
[----:B------:R-:W-:Y:S02]  /*12360*/  PRMT R21, R18, 0x5410, R33 ;  /* 0x0000541012157816 */ /* 0x000fe40000000021 */
[----:B------:R-:W-:Y:S02]  /*12370*/  PRMT R51, R40, 0x3340, R5 ;  /* 0x0000334028337816 */ /* 0x000fe40000000005 */
[----:B------:R-:W-:-:S02]  /*12380*/  LOP3.LUT R32, R72, 0xffff, RZ, 0xc0, !PT ;  /* 0x0000ffff48207812 */ /* 0x000fc400078ec0ff */
[----:B------:R-:W-:Y:S02]  /*12390*/  LOP3.LUT R33, R94, 0xffff, RZ, 0xc0, !PT ;  /* 0x0000ffff5e217812 */ /* 0x000fe400078ec0ff */
[----:B------:R-:W-:Y:S02]  /*123a0*/  LOP3.LUT R5, R15, 0xffff, RZ, 0xc0, !PT ;  /* 0x0000ffff0f057812 */ /* 0x000fe400078ec0ff */
[----:B------:R-:W-:Y:S02]  /*123b0*/  LOP3.LUT R26, R26, 0xffff, RZ, 0xc0, !PT ;  /* 0x0000ffff1a1a7812 */ /* 0x000fe400078ec0ff */
[----:B------:R-:W-:Y:S02]  /*123c0*/  PRMT R12, R12, 0x5410, R23 ;  /* 0x000054100c0c7816 */ /* 0x000fe40000000017 */
[----:B------:R-:W-:Y:S02]  /*123d0*/  PRMT R23, R128, 0x3340, R1 ;  /* 0x0000334080177816 */ /* 0x000fe40000000001 */
[----:B------:R-:W-:-:S02]  /*123e0*/  PRMT R18, R136, 0x3340, R47 ;  /* 0x0000334088127816 */ /* 0x000fc4000000002f */
[----:B------:R-:W-:Y:S02]  /*123f0*/  PRMT R32, R32, 0x3340, R13 ;  /* 0x0000334020207816 */ /* 0x000fe4000000000d */
[----:B------:R-:W-:Y:S02]  /*12400*/  PRMT R24, R90, 0x3340, R33 ;  /* 0x000033405a187816 */ /* 0x000fe40000000021 */
[----:B------:R-:W-:Y:S02]  /*12410*/  PRMT R26, R26, 0x3340, R5 ;  /* 0x000033401a1a7816 */ /* 0x000fe40000000005 */
[----:B------:R-:W-:Y:S02]  /*12420*/  PRMT R13, R34, 0x3340, R1 ;  /* 0x00003340220d7816 */ /* 0x000fe40000000001 */
[----:B------:R-:W-:Y:S02]  /*12430*/  SHF.R.U32.HI R42, RZ, 0x8, R42 ;  /* 0x00000008ff2a7819 */ /* 0x000fe4000001162a */
[----:B------:R-:W-:-:S02]  /*12440*/  LOP3.LUT R34, R25, 0xffff, RZ, 0xc0, !PT ;  /* 0x0000ffff19227812 */ /* 0x000fc400078ec0ff */
[----:B------:R-:W-:Y:S02]  /*12450*/  LOP3.LUT R5, R58, 0xffff, RZ, 0xc0, !PT ;  /* 0x0000ffff3a057812 */ /* 0x000fe400078ec0ff */
[----:B------:R-:W-:Y:S02]  /*12460*/  PRMT R22, R22, 0x5410, R23 ;  /* 0x0000541016167816 */ /* 0x000fe40000000017 */
[----:B------:R-:W-:Y:S02]  /*12470*/  PRMT R23, R18, 0x5410, R29 ;  /* 0x0000541012177816 */ /* 0x000fe4000000001d */
[----:B------:R-:W-:Y:S02]  /*12480*/  PRMT R29, R24, 0x5410, R39 ;  /* 0x00005410181d7816 */ /* 0x000fe40000000027 */
[----:B------:R-:W-:Y:S02]  /*12490*/  LOP3.LUT R39, R126, 0xffff, RZ, 0xc0, !PT ;  /* 0x0000ffff7e277812 */ /* 0x000fe400078ec0ff */
[----:B------:R-:W-:-:S02]  /*124a0*/  LOP3.LUT R40, R42, 0xffff, RZ, 0xc0, !PT ;  /* 0x0000ffff2a287812 */ /* 0x000fc400078ec0ff */
[----:B------:R-:W-:Y:S02]  /*124b0*/  PRMT R34, R5, 0x3340, R34 ;  /* 0x0000334005227816 */ /* 0x000fe40000000022 */
[----:B------:R-:W-:Y:S02]  /*124c0*/  LOP3.LUT R42, R37, 0xffff, RZ, 0xc0, !PT ;  /* 0x0000ffff252a7812 */ /* 0x000fe400078ec0ff */
[----:B------:R-:W-:Y:S02]  /*124d0*/  LOP3.LUT R5, R88, 0xffff, RZ, 0xc0, !PT ;  /* 0x0000ffff58057812 */ /* 0x000fe400078ec0ff */
[----:B------:R-:W-:Y:S02]  /*124e0*/  SHF.R.U32.HI R136, RZ, 0x8, R136 ;  /* 0x00000008ff887819 */ /* 0x000fe40000011688 */
[----:B------:R-:W-:Y:S02]  /*124f0*/  SHF.R.U32.HI R47, RZ, 0x8, R47 ;  /* 0x00000008ff2f7819 */ /* 0x000fe4000001162f */
[----:B------:R-:W-:-:S02]  /*12500*/  SHF.R.U32.HI R90, RZ, 0x8, R90 ;  /* 0x00000008ff5a7819 */ /* 0x000fc4000001165a */
[----:B------:R-:W-:Y:S02]  /*12510*/  SHF.R.U32.HI R33, RZ, 0x8, R33 ;  /* 0x00000008ff217819 */ /* 0x000fe40000011621 */
[----:B------:R-:W-:Y:S02]  /*12520*/  PRMT R18, R122, 0x3340, R39 ;  /* 0x000033407a127816 */ /* 0x000fe40000000027 */
[----:B------:R-:W-:Y:S02]  /*12530*/  SHF.R.U32.HI R106, RZ, 0x8, R106 ;  /* 0x00000008ff6a7819 */ /* 0x000fe4000001166a */
[----:B------:R-:W-:Y:S02]  /*12540*/  SHF.R.U32.HI R35, RZ, 0x8, R35 ;  /* 0x00000008ff237819 */ /* 0x000fe40000011623 */
[----:B------:R-:W-:Y:S02]  /*12550*/  PRMT R42, R5, 0x3340, R42 ;  /* 0x00003340052a7816 */ /* 0x000fe4000000002a */
[----:B------:R-:W-:-:S02]  /*12560*/  LOP3.LUT R47, R47, 0xffff, RZ, 0xc0, !PT ;  /* 0x0000ffff2f2f7812 */ /* 0x000fc400078ec0ff */
[----:B------:R-:W-:Y:S02]  /*12570*/  LOP3.LUT R136, R136, 0xffff, RZ, 0xc0, !PT ;  /* 0x0000ffff88887812 */ /* 0x000fe400078ec0ff */
[----:B------:R-:W-:Y:S02]  /*12580*/  SHF.R.U32.HI R122, RZ, 0x8, R122 ;  /* 0x00000008ff7a7819 */ /* 0x000fe4000001167a */
[----:B------:R-:W-:Y:S02]  /*12590*/  SHF.R.U32.HI R39, RZ, 0x8, R39 ;  /* 0x00000008ff277819 */ /* 0x000fe40000011627 */
[----:B------:R-:W-:Y:S02]  /*125a0*/  LOP3.LUT R5, R33, 0xffff, RZ, 0xc0, !PT ;  /* 0x0000ffff21057812 */ /* 0x000fe400078ec0ff */
[----:B------:R-:W-:Y:S02]  /*125b0*/  LOP3.LUT R90, R90, 0xffff, RZ, 0xc0, !PT ;  /* 0x0000ffff5a5a7812 */ /* 0x000fe400078ec0ff */
[----:B------:R-:W-:-:S02]  /*125c0*/  PRMT R49, R130, 0x3340, R1 ;  /* 0x0000334082317816 */ /* 0x000fc40000000001 */
[----:B------:R-:W-:Y:S02]  /*125d0*/  SHF.R.U32.HI R17, RZ, 0x8, R17 ;  /* 0x00000008ff117819 */ /* 0x000fe40000011611 */
[----:B------:R-:W-:Y:S02]  /*125e0*/  SHF.R.U32.HI R48, RZ, 0x8, R48 ;  /* 0x00000008ff307819 */ /* 0x000fe40000011630 */
[----:B------:R-:W-:Y:S02]  /*125f0*/  SHF.R.U32.HI R56, RZ, 0x8, R56 ;  /* 0x00000008ff387819 */ /* 0x000fe40000011638 */
[----:B------:R-:W-:Y:S02]  /*12600*/  SHF.R.U32.HI R11, RZ, 0x8, R11 ;  /* 0x00000008ff0b7819 */ /* 0x000fe4000001160b */
[----:B------:R-:W-:Y:S02]  /*12610*/  SHF.R.U32.HI R64, RZ, 0x8, R64 ;  /* 0x00000008ff407819 */ /* 0x000fe40000011640 */
[----:B------:R-:W-:-:S02]  /*12620*/  SHF.R.U32.HI R80, RZ, 0x8, R80 ;  /* 0x00000008ff507819 */ /* 0x000fc40000011650 */
[----:B------:R-:W-:Y:S02]  /*12630*/  SHF.R.U32.HI R50, RZ, 0x8, R50 ;  /* 0x00000008ff327819 */ /* 0x000fe40000011632 */
[----:B------:R-:W-:Y:S02]  /*12640*/  SHF.R.U32.HI R66, RZ, 0x8, R66 ;  /* 0x00000008ff427819 */ /* 0x000fe40000011642 */
[----:B------:R-:W-:Y:S02]  /*12650*/  SHF.R.U32.HI R74, RZ, 0x8, R74 ;  /* 0x00000008ff4a7819 */ /* 0x000fe4000001164a */
[----:B------:R-:W-:Y:S02]  /*12660*/  SHF.R.U32.HI R19, RZ, 0x8, R19 ;  /* 0x00000008ff137819 */ /* 0x000fe40000011613 */
[----:B------:R-:W-:Y:S02]  /*12670*/  SHF.R.U32.HI R82, RZ, 0x8, R82 ;  /* 0x00000008ff527819 */ /* 0x000fe40000011652 */
[----:B------:R-:W-:-:S02]  /*12680*/  LOP3.LUT R35, R35, 0xffff, RZ, 0xc0, !PT ;  /* 0x0000ffff23237812 */ /* 0x000fc400078ec0ff */
[----:B------:R-:W-:Y:S02]  /*12690*/  LOP3.LUT R106, R106, 0xffff, RZ, 0xc0, !PT ;  /* 0x0000ffff6a6a7812 */ /* 0x000fe400078ec0ff */
[----:B------:R-:W-:Y:S02]  /*126a0*/  PRMT R33, R136, 0x3340, R47 ;  /* 0x0000334088217816 */ /* 0x000fe4000000002f */
[----:B------:R-:W-:Y:S02]  /*126b0*/  LOP3.LUT R39, R39, 0xffff, RZ, 0xc0, !PT ;  /* 0x0000ffff27277812 */ /* 0x000fe400078ec0ff */
[----:B------:R-:W-:Y:S02]  /*126c0*/  LOP3.LUT R122, R122, 0xffff, RZ, 0xc0, !PT ;  /* 0x0000ffff7a7a7812 */ /* 0x000fe400078ec0ff */
[----:B------:R-:W-:Y:S02]  /*126d0*/  PRMT R47, R90, 0x3340, R5 ;  /* 0x000033405a2f7816 */ /* 0x000fe40000000005 */
[----:B------:R-:W-:-:S02]  /*126e0*/  PRMT R31, R18, 0x5410, R49 ;  /* 0x00005410121f7816 */ /* 0x000fc40000000031 */
[----:B------:R-:W-:Y:S02]  /*126f0*/  LOP3.LUT R17, R17, 0xffff, RZ, 0xc0, !PT ;  /* 0x0000ffff11117812 */ /* 0x000fe400078ec0ff */
[----:B------:R-:W-:Y:S02]  /*12700*/  SHF.R.U32.HI R5, RZ, 0x8, R45 ;  /* 0x00000008ff057819 */ /* 0x000fe4000001162d */
[----:B------:R-:W-:Y:S02]  /*12710*/  LOP3.LUT R24, R48, 0xffff, RZ, 0xc0, !PT ;  /* 0x0000ffff30187812 */ /* 0x000fe400078ec0ff */
[----:B------:R-:W-:Y:S02]  /*12720*/  LOP3.LUT R11, R11, 0xffff, RZ, 0xc0, !PT ;  /* 0x0000ffff0b0b7812 */ /* 0x000fe400078ec0ff */
[----:B------:R-:W-:Y:S02]  /*12730*/  LOP3.LUT R56, R56, 0xffff, RZ, 0xc0, !PT ;  /* 0x0000ffff38387812 */ /* 0x000fe400078ec0ff */
[----:B------:R-:W-:-:S02]  /*12740*/  LOP3.LUT R18, R64, 0xffff, RZ, 0xc0, !PT ;  /* 0x0000ffff40127812 */ /* 0x000fc400078ec0ff */
[----:B------:R-:W-:Y:S02]  /*12750*/  LOP3.LUT R80, R80, 0xffff, RZ, 0xc0, !PT ;  /* 0x0000ffff50507812 */ /* 0x000fe400078ec0ff */
[----:B------:R-:W-:Y:S02]  /*12760*/  LOP3.LUT R50, R50, 0xffff, RZ, 0xc0, !PT ;  /* 0x0000ffff32327812 */ /* 0x000fe400078ec0ff */
[----:B------:R-:W-:Y:S02]  /*12770*/  LOP3.LUT R66, R66, 0xffff, RZ, 0xc0, !PT ;  /* 0x0000ffff42427812 */ /* 0x000fe400078ec0ff */
[----:B------:R-:W-:Y:S02]  /*12780*/  LOP3.LUT R19, R19, 0xffff, RZ, 0xc0, !PT ;  /* 0x0000ffff13137812 */ /* 0x000fe400078ec0ff */
[----:B------:R-:W-:Y:S02]  /*12790*/  LOP3.LUT R44, R74, 0xffff, RZ, 0xc0, !PT ;  /* 0x0000ffff4a2c7812 */ /* 0x000fe400078ec0ff */
[----:B------:R-:W-:-:S02]  /*127a0*/  LOP3.LUT R82, R82, 0xffff, RZ, 0xc0, !PT ;  /* 0x0000ffff52527812 */ /* 0x000fc400078ec0ff */
[----:B------:R-:W-:Y:S02]  /*127b0*/  PRMT R106, R106, 0x3340, R35 ;  /* 0x000033406a6a7816 */ /* 0x000fe40000000023 */
[----:B------:R-:W-:Y:S01]  /*127c0*/  LOP3.LUT R53, R52, 0xffff, RZ, 0xc0, !PT ;  /* 0x0000ffff34357812 */ /* 0x000fe200078ec0ff */
[----:B------:R-:W-:Y:S01]  /*127d0*/  ULEA UR4, UR13, UR12, 0x4 ;  /* 0x0000000c0d047291 */ /* 0x000fe2000f8e203f */
[----:B------:R-:W-:Y:S02]  /*127e0*/  PRMT R122, R122, 0x3340, R39 ;  /* 0x000033407a7a7816 */ /* 0x000fe40000000027 */
[----:B------:R-:W-:Y:S02]  /*127f0*/  LOP3.LUT R35, R36, 0xffff, RZ, 0xc0, !PT ;  /* 0x0000ffff24237812 */ /* 0x000fe400078ec0ff */
[----:B------:R-:W-:Y:S02]  /*12800*/  LOP3.LUT R39, R38, 0xffff, RZ, 0xc0, !PT ;  /* 0x0000ffff26277812 */ /* 0x000fe400078ec0ff */
[----:B------:R-:W-:-:S02]  /*12810*/  LOP3.LUT R54, R54, 0xffff, RZ, 0xc0, !PT ;  /* 0x0000ffff36367812 */ /* 0x000fc400078ec0ff */
[----:B------:R-:W-:Y:S02]  /*12820*/  LOP3.LUT R55, R68, 0xffff, RZ, 0xc0, !PT ;  /* 0x0000ffff44377812 */ /* 0x000fe400078ec0ff */
[----:B------:R-:W-:Y:S02]  /*12830*/  LOP3.LUT R57, R70, 0xffff, RZ, 0xc0, !PT ;  /* 0x0000ffff46397812 */ /* 0x000fe400078ec0ff */
[----:B------:R-:W-:Y:S02]  /*12840*/  LOP3.LUT R84, R84, 0xffff, RZ, 0xc0, !PT ;  /* 0x0000ffff54547812 */ /* 0x000fe400078ec0ff */
[----:B------:R-:W-:Y:S02]  /*12850*/  LOP3.LUT R45, R86, 0xffff, RZ, 0xc0, !PT ;  /* 0x0000ffff562d7812 */ /* 0x000fe400078ec0ff */
[----:B------:R-:W-:Y:S02]  /*12860*/  PRMT R40, R40, 0x3340, R17 ;  /* 0x0000334028287816 */ /* 0x000fe40000000011 */
[----:B------:R-:W-:-:S02]  /*12870*/  LOP3.LUT R36, R5, 0xffff, RZ, 0xc0, !PT ;  /* 0x0000ffff05247812 */ /* 0x000fc400078ec0ff */
[----:B------:R-:W-:Y:S02]  /*12880*/  PRMT R24, R24, 0x3340, R1 ;  /* 0x0000334018187816 */ /* 0x000fe40000000001 */
[----:B------:R-:W-:Y:S02]  /*12890*/  PRMT R49, R56, 0x3340, R11 ;  /* 0x0000334038317816 */ /* 0x000fe4000000000b */
[--C-:B------:R-:W-:Y:S02]  /*128a0*/  PRMT R18, R18, 0x3340, R1.reuse ;  /* 0x0000334012127816 */ /* 0x100fe40000000001 */
[--C-:B------:R-:W-:Y:S02]  /*128b0*/  PRMT R15, R80, 0x3340, R1.reuse ;  /* 0x00003340500f7816 */ /* 0x100fe40000000001 */
[--C-:B------:R-:W-:Y:S02]  /*128c0*/  PRMT R25, R50, 0x3340, R1.reuse ;  /* 0x0000334032197816 */ /* 0x100fe40000000001 */
[----:B------:R-:W-:-:S02]  /*128d0*/  PRMT R17, R66, 0x3340, R1 ;  /* 0x0000334042117816 */ /* 0x000fc40000000001 */
[----:B------:R-:W-:Y:S02]  /*128e0*/  PRMT R44, R44, 0x3340, R19 ;  /* 0x000033402c2c7816 */ /* 0x000fe40000000013 */
[----:B------:R-:W-:Y:S02]  /*128f0*/  PRMT R37, R82, 0x3340, R1 ;  /* 0x0000334052257816 */ /* 0x000fe40000000001 */
[----:B------:R-:W-:Y:S02]  /*12900*/  PRMT R5, R4, 0x4210, R53 ;  /* 0x0000421004057816 */ /* 0x000fe40000000035 */
[----:B------:R-:W-:Y:S02]  /*12910*/  PRMT R4, R10, 0x4210, R35 ;  /* 0x000042100a047816 */ /* 0x000fe40000000023 */
[----:B------:R-:W-:Y:S02]  /*12920*/  PRMT R6, R6, 0x4210, R55 ;  /* 0x0000421006067816 */ /* 0x000fe40000000037 */
[----:B------:R-:W-:Y:S01]  /*12930*/  PRMT R7, R7, 0x4210, R84 ;  /* 0x0000421007077816 */ /* 0x000fe20000000054 */
[----:B------:R-:W-:Y:S01]  /*12940*/  BAR.SYNC.DEFER_BLOCKING 0x0 ;  /* 0x0000000000007b1d */ /* 0x000fe20000010000 */
[----:B------:R-:W-:-:S02]  /*12950*/  PRMT R8, R8, 0x4210, R39 ;  /* 0x0000421008087816 */ /* 0x000fc40000000027 */
[----:B------:R-:W-:Y:S02]  /*12960*/  PRMT R9, R9, 0x4210, R54 ;  /* 0x0000421009097816 */ /* 0x000fe40000000036 */
[----:B------:R-:W-:Y:S02]  /*12970*/  PRMT R10, R14, 0x4210, R57 ;  /* 0x000042100e0a7816 */ /* 0x000fe40000000039 */
[----:B------:R-:W-:Y:S02]  /*12980*/  PRMT R11, R12, 0x4210, R45 ;  /* 0x000042100c0b7816 */ /* 0x000fe4000000002d */
[----:B------:R-:W-:Y:S02]  /*12990*/  PRMT R16, R16, 0x5410, R41 ;  /* 0x0000541010107816 */ /* 0x000fe40000000029 */
[----:B------:R-:W-:Y:S02]  /*129a0*/  PRMT R24, R51, 0x5410, R24 ;  /* 0x0000541033187816 */ /* 0x000fe40000000018 */
[----:B------:R-:W-:-:S02]  /*129b0*/  PRMT R18, R49, 0x5410, R18 ;  /* 0x0000541031127816 */ /* 0x000fc40000000012 */
[----:B------:R-:W-:Y:S02]  /*129c0*/  PRMT R15, R32, 0x5410, R15 ;  /* 0x00005410200f7816 */ /* 0x000fe4000000000f */
[----:B------:R-:W-:Y:S02]  /*129d0*/  PRMT R26, R26, 0x5410, R13 ;  /* 0x000054101a1a7816 */ /* 0x000fe4000000000d */
[----:B------:R-:W-:Y:S02]  /*129e0*/  PRMT R25, R40, 0x5410, R25 ;  /* 0x0000541028197816 */ /* 0x000fe40000000019 */
[----:B------:R-:W-:Y:S02]  /*129f0*/  PRMT R34, R34, 0x5410, R17 ;  /* 0x0000541022227816 */ /* 0x000fe40000000011 */
[----:B------:R-:W-:Y:S01]  /*12a00*/  PRMT R44, R44, 0x5410, R37 ;  /* 0x000054102c2c7816 */ /* 0x000fe20000000025 */
[----:B------:R0:W-:Y:S04]  /*12a10*/  STS.128 [R0+UR4], R4 ;  /* 0x0000000400007988 */ /* 0x0001e80008000c04 */
[----:B------:R1:W-:Y:S01]  /*12a20*/  STS.128 [R0+UR4+0x80], R8 ;  /* 0x0000800800007988 */ /* 0x0003e20008000c04 */
[----:B------:R-:W-:-:S02]  /*12a30*/  SHF.R.U32.HI R96, RZ, 0x8, R96 ;  /* 0x00000008ff607819 */ /* 0x000fc40000011660 */
[----:B0-----:R-:W-:Y:S02]  /*12a40*/  PRMT R4, R16, 0x5210, R35 ;  /* 0x0000521010047816 */ /* 0x001fe40000000023 */
[----:B------:R-:W-:Y:S02]  /*12a50*/  PRMT R5, R24, 0x5210, R53 ;  /* 0x0000521018057816 */ /* 0x000fe40000000035 */
[----:B------:R-:W-:Y:S02]  /*12a60*/  PRMT R6, R18, 0x5210, R55 ;  /* 0x0000521012067816 */ /* 0x000fe40000000037 */
[----:B------:R-:W-:Y:S02]  /*12a70*/  PRMT R7, R15, 0x5210, R84 ;  /* 0x000052100f077816 */ /* 0x000fe40000000054 */
[----:B-1----:R-:W-:Y:S02]  /*12a80*/  PRMT R8, R26, 0x5210, R39 ;  /* 0x000052101a087816 */ /* 0x002fe40000000027 */
[----:B------:R-:W-:-:S02]  /*12a90*/  PRMT R9, R25, 0x5210, R54 ;  /* 0x0000521019097816 */ /* 0x000fc40000000036 */
[----:B------:R-:W-:Y:S02]  /*12aa0*/  PRMT R10, R34, 0x5210, R57 ;  /* 0x00005210220a7816 */ /* 0x000fe40000000039 */
[----:B------:R-:W-:Y:S01]  /*12ab0*/  PRMT R11, R44, 0x5210, R45 ;  /* 0x000052102c0b7816 */ /* 0x000fe2000000002d */
[----:B------:R-:W-:Y:S04]  /*12ac0*/  STS.128 [R0+UR4+0x400], R4 ;  /* 0x0004000400007988 */ /* 0x000fe80008000c04 */
[----:B------:R-:W-:Y:S01]  /*12ad0*/  STS.128 [R0+UR4+0x480], R8 ;  /* 0x0004800800007988 */ /* 0x000fe20008000c04 */
[----:B------:R-:W-:Y:S02]  /*12ae0*/  LOP3.LUT R96, R96, 0xffff, RZ, 0xc0, !PT ;  /* 0x0000ffff60607812 */ /* 0x000fe400078ec0ff */
[----:B------:R-:W-:-:S02]  /*12af0*/  SHF.R.U32.HI R120, RZ, 0x8, R120 ;  /* 0x00000008ff787819 */ /* 0x000fc40000011678 */
[----:B------:R-:W-:Y:S02]  /*12b00*/  SHF.R.U32.HI R43, RZ, 0x8, R43 ;  /* 0x00000008ff2b7819 */ /* 0x000fe4000001162b */
[----:B------:R-:W-:Y:S01]  /*12b10*/  SHF.R.U32.HI R128, RZ, 0x8, R128 ;  /* 0x00000008ff807819 */ /* 0x000fe20000011680 */
[----:B------:R-:W-:Y:S01]  /*12b20*/  USHF.R.U32.HI UR13, URZ, 0x2, UR13 ;  /* 0x000000023f0d7899 */ /* 0x000fe2000801160d */
[----:B------:R-:W-:Y:S02]  /*12b30*/  PRMT R19, R96, 0x3340, R1 ;  /* 0x0000334060137816 */ /* 0x000fe40000000001 */
[----:B------:R-:W-:Y:S02]  /*12b40*/  LOP3.LUT R43, R43, 0xffff, RZ, 0xc0, !PT ;  /* 0x0000ffff2b2b7812 */ /* 0x000fe400078ec0ff */
[----:B------:R-:W-:Y:S02]  /*12b50*/  LOP3.LUT R120, R120, 0xffff, RZ, 0xc0, !PT ;  /* 0x0000ffff78787812 */ /* 0x000fe400078ec0ff */
[----:B------:R-:W-:-:S02]  /*12b60*/  LOP3.LUT R48, R128, 0xffff, RZ, 0xc0, !PT ;  /* 0x0000ffff80307812 */ /* 0x000fc400078ec0ff */
[----:B------:R-:W-:Y:S02]  /*12b70*/  PRMT R42, R42, 0x5410, R19 ;  /* 0x000054102a2a7816 */ /* 0x000fe40000000013 */
[----:B------:R-:W-:Y:S02]  /*12b80*/  LOP3.LUT R13, R100, 0xffff, RZ, 0xc0, !PT ;  /* 0x0000ffff640d7812 */ /* 0x000fe400078ec0ff */
[----:B------:R-:W-:Y:S02]  /*12b90*/  PRMT R43, R120, 0x3340, R43 ;  /* 0x00003340782b7816 */ /* 0x000fe4000000002b */
[----:B------:R-:W-:Y:S02]  /*12ba0*/  PRMT R48, R48, 0x3340, R1 ;  /* 0x0000334030307816 */ /* 0x000fe40000000001 */
[----:B------:R-:W-:Y:S01]  /*12bb0*/  LOP3.LUT R34, R3, UR13, RZ, 0x3c, !PT ;  /* 0x0000000d03227c12 */ /* 0x000fe2000f8e3cff */
[----:B------:R-:W-:Y:S01]  /*12bc0*/  BAR.SYNC.DEFER_BLOCKING 0x0 ;  /* 0x0000000000007b1d */ /* 0x000fe20000010000 */
[----:B------:R-:W-:-:S02]  /*12bd0*/  PRMT R20, R20, 0x4210, R13 ;  /* 0x0000421014147816 */ /* 0x000fc4000000000d */
[----:B------:R-:W-:Y:S02]  /*12be0*/  PRMT R24, R42, 0x5210, R13 ;  /* 0x000052102a187816 */ /* 0x000fe4000000000d */
[----:B------:R-:W-:Y:S02]  /*12bf0*/  LOP3.LUT R13, R132, 0xffff, RZ, 0xc0, !PT ;  /* 0x0000ffff840d7812 */ /* 0x000fe400078ec0ff */
[----:B------:R-:W-:Y:S02]  /*12c00*/  PRMT R48, R43, 0x5410, R48 ;  /* 0x000054102b307816 */ /* 0x000fe40000000030 */
[----:B------:R-:W-:Y:S02]  /*12c10*/  LOP3.LUT R32, R34, 0x40, RZ, 0x3c, !PT ;  /* 0x0000004022207812 */ /* 0x000fe400078e3cff */
[--C-:B------:R-:W-:Y:S02]  /*12c20*/  PRMT R22, R22, 0x4210, R13.reuse ;  /* 0x0000421016167816 */ /* 0x100fe4000000000d */
[----:B------:R-:W-:-:S02]  /*12c30*/  PRMT R26, R48, 0x5210, R13 ;  /* 0x00005210301a7816 */ /* 0x000fc4000000000d */
[----:B------:R-:W-:Y:S02]  /*12c40*/  SHF.R.U32.HI R104, RZ, 0x8, R104 ;  /* 0x00000008ff687819 */ /* 0x000fe40000011668 */
[----:B------:R-:W-:Y:S02]  /*12c50*/  SHF.R.U32.HI R27, RZ, 0x8, R27 ;  /* 0x00000008ff1b7819 */ /* 0x000fe4000001161b */
[----:B------:R-:W-:Y:S01]  /*12c60*/  SHF.R.U32.HI R112, RZ, 0x8, R112 ;  /* 0x00000008ff707819 */ /* 0x000fe20000011670 */
[----:B------:R-:W0:Y:S04]  /*12c70*/  LDS.128 R16, [R34+UR12] ;  /* 0x0000000c22107984 */ /* 0x000e280008000c00 */
[----:B------:R-:W-:Y:S04]  /*12c80*/  LDS.128 R8, [R34+UR12+0x800] ;  /* 0x0008000c22087984 */ /* 0x000fe80008000c00 */
[----:B------:R-:W1:Y:S04]  /*12c90*/  LDS.128 R12, [R32+UR12] ;  /* 0x0000000c200c7984 */ /* 0x000e680008000c00 */
[----:B------:R-:W-:Y:S01]  /*12ca0*/  LDS.128 R4, [R32+UR12+0x800] ;  /* 0x0008000c20047984 */ /* 0x000fe20008000c00 */
[----:B------:R-:W-:-:S02]  /*12cb0*/  SHF.R.U32.HI R144, RZ, 0x8, R144 ;  /* 0x00000008ff907819 */ /* 0x000fc40000011690 */
[----:B------:R-:W-:Y:S02]  /*12cc0*/  LOP3.LUT R27, R27, 0xffff, RZ, 0xc0, !PT ;  /* 0x0000ffff1b1b7812 */ /* 0x000fe400078ec0ff */
[----:B------:R-:W-:Y:S02]  /*12cd0*/  LOP3.LUT R104, R104, 0xffff, RZ, 0xc0, !PT ;  /* 0x0000ffff68687812 */ /* 0x000fe400078ec0ff */
[----:B------:R-:W-:Y:S02]  /*12ce0*/  LOP3.LUT R46, R112, 0xffff, RZ, 0xc0, !PT ;  /* 0x0000ffff702e7812 */ /* 0x000fe400078ec0ff */
[----:B------:R-:W-:Y:S02]  /*12cf0*/  LOP3.LUT R50, R144, 0xffff, RZ, 0xc0, !PT ;  /* 0x0000ffff90327812 */ /* 0x000fe400078ec0ff */
[----:B------:R-:W-:Y:S02]  /*12d00*/  SHF.R.U32.HI R114, RZ, 0x8, R114 ;  /* 0x00000008ff727819 */ /* 0x000fe40000011672 */
[----:B------:R-:W-:-:S02]  /*12d10*/  PRMT R27, R104, 0x3340, R27 ;  /* 0x00003340681b7816 */ /* 0x000fc4000000001b */
[--C-:B------:R-:W-:Y:S02]  /*12d20*/  PRMT R46, R46, 0x3340, R1.reuse ;  /* 0x000033402e2e7816 */ /* 0x100fe40000000001 */
[----:B------:R-:W-:Y:S02]  /*12d30*/  F2FP.SATFINITE.E5M2.F32.PACK_AB_MERGE_C R148, R149, R148, RZ ;  /* 0x000000949594723e */ /* 0x000fe400048060ff */
[----:B------:R-:W-:Y:S02]  /*12d40*/  PRMT R50, R50, 0x3340, R1 ;  /* 0x0000334032327816 */ /* 0x000fe40000000001 */
[----:B------:R-:W-:Y:S02]  /*12d50*/  LOP3.LUT R114, R114, 0xffff, RZ, 0xc0, !PT ;  /* 0x0000ffff72727812 */ /* 0x000fe400078ec0ff */
[----:B------:R-:W-:Y:S02]  /*12d60*/  SHF.R.U32.HI R138, RZ, 0x8, R138 ;  /* 0x00000008ff8a7819 */ /* 0x000fe4000001168a */
[----:B------:R-:W-:-:S02]  /*12d70*/  SHF.R.U32.HI R98, RZ, 0x8, R98 ;  /* 0x00000008ff627819 */ /* 0x000fc40000011662 */
[----:B------:R-:W-:Y:S02]  /*12d80*/  SHF.R.U32.HI R130, RZ, 0x8, R130 ;  /* 0x00000008ff827819 */ /* 0x000fe40000011682 */
[----:B------:R-:W-:Y:S02]  /*12d90*/  SHF.R.U32.HI R146, RZ, 0x8, R146 ;  /* 0x00000008ff927819 */ /* 0x000fe40000011692 */
[----:B------:R-:W-:Y:S02]  /*12da0*/  PRMT R27, R27, 0x5410, R46 ;  /* 0x000054101b1b7816 */ /* 0x000fe4000000002e */
[----:B------:R-:W-:Y:S02]  /*12db0*/  LOP3.LUT R116, R116, 0xffff, RZ, 0xc0, !PT ;  /* 0x0000ffff74747812 */ /* 0x000fe400078ec0ff */
[----:B------:R-:W-:Y:S02]  /*12dc0*/  PRMT R33, R33, 0x5410, R50 ;  /* 0x0000541021217816 */ /* 0x000fe40000000032 */
[----:B------:R-:W-:-:S02]  /*12dd0*/  LOP3.LUT R148, R148, 0xffff, RZ, 0xc0, !PT ;  /* 0x0000ffff94947812 */ /* 0x000fc400078ec0ff */
[----:B------:R-:W-:Y:S02]  /*12de0*/  PRMT R59, R114, 0x3340, R1 ;  /* 0x00003340723b7816 */ /* 0x000fe40000000001 */
[----:B------:R-:W-:Y:S02]  /*12df0*/  LOP3.LUT R63, R138, 0xffff, RZ, 0xc0, !PT ;  /* 0x0000ffff8a3f7812 */ /* 0x000fe400078ec0ff */
[----:B------:R-:W-:Y:S02]  /*12e00*/  LOP3.LUT R98, R98, 0xffff, RZ, 0xc0, !PT ;  /* 0x0000ffff62627812 */ /* 0x000fe400078ec0ff */
[----:B------:R-:W-:Y:S02]  /*12e10*/  LOP3.LUT R130, R130, 0xffff, RZ, 0xc0, !PT ;  /* 0x0000ffff82827812 */ /* 0x000fe400078ec0ff */
[----:B------:R-:W-:Y:S02]  /*12e20*/  LOP3.LUT R146, R146, 0xffff, RZ, 0xc0, !PT ;  /* 0x0000ffff92927812 */ /* 0x000fe400078ec0ff */
[----:B------:R-:W-:-:S02]  /*12e30*/  PRMT R25, R27, 0x5210, R116 ;  /* 0x000052101b197816 */ /* 0x000fc40000000074 */
[----:B------:R-:W-:Y:S02]  /*12e40*/  PRMT R21, R21, 0x4210, R116 ;  /* 0x0000421015157816 */ /* 0x000fe40000000074 */
[--C-:B------:R-:W-:Y:S01]  /*12e50*/  PRMT R23, R23, 0x4210, R148.reuse ;  /* 0x0000421017177816 */ /* 0x100fe20000000094 */
[----:B------:R-:W-:Y:S01]  /*12e60*/  BAR.SYNC.DEFER_BLOCKING 0x0 ;  /* 0x0000000000007b1d */ /* 0x000fe20000010000 */
[----:B------:R-:W-:Y:S02]  /*12e70*/  PRMT R27, R33, 0x5210, R148 ;  /* 0x00005210211b7816 */ /* 0x000fe40000000094 */
[----:B------:R-:W-:Y:S02]  /*12e80*/  PRMT R36, R63, 0x3340, R36 ;  /* 0x000033403f247816 */ /* 0x000fe40000000024 */
[----:B------:R-:W-:-:S03]  /*12e90*/  PRMT R106, R106, 0x5410, R59 ;  /* 0x000054106a6a7816 */ /* 0x000fc6000000003b */
[----:B------:R-:W2:Y:S01]  /*12ea0*/  LDC R33, c[0x0][0x248] ;  /* 0x00009200ff217b82 */ /* 0x000ea20000000800 */
[----:B------:R-:W-:Y:S02]  /*12eb0*/  LOP3.LUT R3, R118, 0xffff, RZ, 0xc0, !PT ;  /* 0x0000ffff76037812 */ /* 0x000fe400078ec0ff */
[----:B------:R-:W-:Y:S02]  /*12ec0*/  F2FP.SATFINITE.E5M2.F32.PACK_AB_MERGE_C R150, R151, R150, RZ ;  /* 0x000000969796723e */ /* 0x000fe400048060ff */
[--C-:B------:R-:W-:Y:S02]  /*12ed0*/  PRMT R98, R98, 0x3340, R1.reuse ;  /* 0x0000334062627816 */ /* 0x100fe40000000001 */
[--C-:B------:R-:W-:Y:S02]  /*12ee0*/  PRMT R61, R130, 0x3340, R1.reuse ;  /* 0x00003340823d7816 */ /* 0x100fe40000000001 */
[----:B------:R-:W-:Y:S02]  /*12ef0*/  PRMT R63, R146, 0x3340, R1 ;  /* 0x00003340923f7816 */ /* 0x000fe40000000001 */
[----:B------:R-:W-:-:S02]  /*12f00*/  PRMT R47, R47, 0x5410, R98 ;  /* 0x000054102f2f7816 */ /* 0x000fc40000000062 */
[----:B------:R-:W-:Y:S02]  /*12f10*/  PRMT R61, R122, 0x5410, R61 ;  /* 0x000054107a3d7816 */ /* 0x000fe4000000003d */
[----:B------:R-:W-:Y:S01]  /*12f20*/  PRMT R36, R36, 0x5410, R63 ;  /* 0x0000541024247816 */ /* 0x000fe2000000003f */
[----:B------:R3:W-:Y:S01]  /*12f30*/  STS.128 [R0+UR4], R20 ;  /* 0x0000001400007988 */ /* 0x0007e20008000c04 */
[----:B------:R-:W-:-:S03]  /*12f40*/  LOP3.LUT R102, R102, 0xffff, RZ, 0xc0, !PT ;  /* 0x0000ffff66667812 */ /* 0x000fc600078ec0ff */
[----:B------:R4:W-:Y:S01]  /*12f50*/  STS.128 [R0+UR4+0x400], R24 ;  /* 0x0004001800007988 */ /* 0x0009e20008000c04 */
[----:B------:R-:W-:Y:S02]  /*12f60*/  LOP3.LUT R134, R134, 0xffff, RZ, 0xc0, !PT ;  /* 0x0000ffff86867812 */ /* 0x000fe400078ec0ff */
[--C-:B---3--:R-:W-:Y:S02]  /*12f70*/  PRMT R21, R28, 0x4210, R3.reuse ;  /* 0x000042101c157816 */ /* 0x108fe40000000003 */
[----:B----4-:R-:W-:Y:S02]  /*12f80*/  PRMT R25, R106, 0x5210, R3 ;  /* 0x000052106a197816 */ /* 0x010fe40000000003 */
[----:B------:R-:W-:Y:S02]  /*12f90*/  LOP3.LUT R3, R150, 0xffff, RZ, 0xc0, !PT ;  /* 0x0000ffff96037812 */ /* 0x000fe400078ec0ff */
[--C-:B------:R-:W-:Y:S02]  /*12fa0*/  PRMT R20, R29, 0x4210, R102.reuse ;  /* 0x000042101d147816 */ /* 0x100fe40000000066 */
[----:B------:R-:W-:-:S02]  /*12fb0*/  PRMT R24, R47, 0x5210, R102 ;  /* 0x000052102f187816 */ /* 0x000fc40000000066 */
[--C-:B------:R-:W-:Y:S02]  /*12fc0*/  PRMT R22, R31, 0x4210, R134.reuse ;  /* 0x000042101f167816 */ /* 0x100fe40000000086 */
[----:B------:R-:W-:Y:S02]  /*12fd0*/  PRMT R26, R61, 0x5210, R134 ;  /* 0x000052103d1a7816 */ /* 0x000fe40000000086 */
[--C-:B------:R-:W-:Y:S02]  /*12fe0*/  PRMT R23, R30, 0x4210, R3.reuse ;  /* 0x000042101e177816 */ /* 0x100fe40000000003 */
[----:B------:R-:W-:-:S03]  /*12ff0*/  PRMT R27, R36, 0x5210, R3 ;  /* 0x00005210241b7816 */ /* 0x000fc60000000003 */
[----:B------:R3:W-:Y:S04]  /*13000*/  STS.128 [R0+UR4+0x80], R20 ;  /* 0x0000801400007988 */ /* 0x0007e80008000c04 */
[----:B------:R1:W-:Y:S01]  /*13010*/  STS.128 [R0+UR4+0x480], R24 ;  /* 0x0004801800007988 */ /* 0x0003e20008000c04 */
[----:B------:R-:W-:Y:S01]  /*13020*/  IMAD R29, R179, UR5, RZ ;  /* 0x00000005b31d7c24 */ /* 0x000fe2000f8e02ff */
[C---:B-----5:R-:W-:Y:S01]  /*13030*/  ISETP.LT.AND P6, PT, R2.reuse, UR9, !P0 ;  /* 0x0000000902007c0c */ /* 0x060fe2000c7c1270 */
[-C--:B--2---:R-:W-:Y:S01]  /*13040*/  IMAD R30, R2, R33.reuse, RZ ;  /* 0x00000021021e7224 */ /* 0x084fe200078e02ff */
[----:B------:R-:W-:Y:S01]  /*13050*/  ULDC UR4, c[0x0][0x22c] ;  /* 0x00008b0000047ab9 */ /* 0x000fe20000000800 */
[----:B------:R-:W-:Y:S01]  /*13060*/  ULDC UR5, c[0x0][0x22c] ;  /* 0x00008b0000057ab9 */ /* 0x000fe20000000800 */
[----:B------:R-:W-:Y:S01]  /*13070*/  IADD3 R28, P2, R29, UR6, RZ ;  /* 0x000000061d1c7c10 */ /* 0x000fe2000ff5e0ff */
[----:B------:R-:W-:Y:S01]  /*13080*/  IMAD R31, R155, R33, RZ ;  /* 0x000000219b1f7224 */ /* 0x000fe200078e02ff */
[----:B0-----:R-:W-:Y:S01]  /*13090*/  PRMT R35, R16, 0x7770, RZ ;  /* 0x0000777010237816 */ /* 0x001fe200000000ff */
[----:B------:R-:W-:Y:S01]  /*130a0*/  ULDC UR6, c[0x0][0x22c] ;  /* 0x00008b0000067ab9 */ /* 0x000fe20000000800 */
[----:B------:R-:W-:-:S02]  /*130b0*/  LEA.HI.X.SX32 R29, R29, UR7, 0x1, P2 ;  /* 0x000000071d1d7c11 */ /* 0x000fc400090f0eff */
[CC--:B------:R-:W-:Y:S01]  /*130c0*/  IADD3 R2, P2, R30.reuse, R28.reuse, RZ ;  /* 0x0000001c1e027210 */ /* 0x0c0fe20007f5e0ff */
[----:B---3--:R-:W-:Y:S01]  /*130d0*/  IMAD R22, R153, R33, RZ ;  /* 0x0000002199167224 */ /* 0x008fe200078e02ff */
[----:B------:R-:W-:Y:S01]  /*130e0*/  BAR.SYNC.DEFER_BLOCKING 0x0 ;  /* 0x0000000000007b1d */ /* 0x000fe20000010000 */
[----:B------:R-:W-:Y:S02]  /*130f0*/  ISETP.LT.AND P3, PT, R155, UR4, !P0 ;  /* 0x000000049b007c0c */ /* 0x000fe4000c761270 */
[----:B------:R-:W-:Y:S02]  /*13100*/  LEA.HI.X.SX32 R3, R30, R29, 0x1, P2 ;  /* 0x0000001d1e037211 */ /* 0x000fe400010f0eff */
[----:B------:R-:W-:Y:S01]  /*13110*/  ISETP.LT.AND P2, PT, R153, UR5, !P0 ;  /* 0x0000000599007c0c */ /* 0x000fe2000c741270 */
[----:B------:R-:W-:Y:S01]  /*13120*/  ULDC UR4, c[0x0][0x22c] ;  /* 0x00008b0000047ab9 */ /* 0x000fe20000000800 */
[CC--:B------:R-:W-:Y:S01]  /*13130*/  IADD3 R20, P4, R31.reuse, R28.reuse, RZ ;  /* 0x0000001c1f147210 */ /* 0x0c0fe20007f9e0ff */
[----:B------:R-:W2:Y:S01]  /*13140*/  LDL.LU R153, [R1+0x34c] ;  /* 0x00034c0001997983 */ /* 0x000ea20000300800 */
[----:B-1----:R-:W-:Y:S01]  /*13150*/  PRMT R25, R12, 0x7770, RZ ;  /* 0x000077700c197816 */ /* 0x002fe200000000ff */
[----:B------:R-:W-:Y:S01]  /*13160*/  IMAD R0, R154, R33, RZ ;  /* 0x000000219a007224 */ /* 0x000fe200078e02ff */
[----:B------:R-:W-:Y:S01]  /*13170*/  LEA.HI.X.SX32 R21, R31, R29, 0x1, P4 ;  /* 0x0000001d1f157211 */ /* 0x000fe200020f0eff */
[----:B------:R-:W3:Y:S01]  /*13180*/  LDL.LU R155, [R1+0x348] ;  /* 0x00034800019b7983 */ /* 0x000ee20000300800 */
[----:B------:R-:W-:Y:S01]  /*13190*/  PRMT R23, R16, 0x7771, RZ ;  /* 0x0000777110177816 */ /* 0x000fe200000000ff */
[----:B------:R-:W-:Y:S01]  /*131a0*/  ULDC UR5, c[0x0][0x22c] ;  /* 0x00008b0000057ab9 */ /* 0x000fe20000000800 */
[----:B------:R-:W-:Y:S01]  /*131b0*/  ISETP.LT.AND P4, PT, R154, UR4, !P0 ;  /* 0x000000049a007c0c */ /* 0x000fe2000c781270 */
[----:B------:R-:W-:Y:S01]  /*131c0*/  ULDC UR4, c[0x0][0x22c] ;  /* 0x00008b0000047ab9 */ /* 0x000fe20000000800 */
[----:B------:R-:W4:Y:S04]  /*131d0*/  LDL.LU R154, [R1+0x344] ;  /* 0x00034400019a7983 */ /* 0x000f280000300800 */
[----:B------:R0:W-:Y:S04]  /*131e0*/  @P6 STG.E.U8 desc[UR16][R2.64], R35 ;  /* 0x0000002302006986 */ /* 0x0001e8000c101110 */
[----:B------:R-:W-:Y:S01]  /*131f0*/  @P3 STG.E.U8 desc[UR16][R20.64], R25 ;  /* 0x0000001914003986 */ /* 0x000fe2000c101110 */
[----:B0-----:R-:W-:-:S04]  /*13200*/  IADD3 R2, P6, R22, R28, RZ ;  /* 0x0000001c16027210 */ /* 0x001fc80007fde0ff */
[----:B------:R-:W-:-:S05]  /*13210*/  LEA.HI.X.SX32 R3, R22, R29, 0x1, P6 ;  /* 0x0000001d16037211 */ /* 0x000fca00030f0eff */
[----:B------:R0:W-:Y:S02]  /*13220*/  @P2 STG.E.U8 desc[UR16][R2.64], R23 ;  /* 0x0000001702002986 */ /* 0x0001e4000c101110 */
[----:B0-----:R-:W-:-:S04]  /*13230*/  IADD3 R2, P2, R0, R28, RZ ;  /* 0x0000001c00027210 */ /* 0x001fc80007f5e0ff */
[----:B------:R-:W-:Y:S01]  /*13240*/  LEA.HI.X.SX32 R3, R0, R29, 0x1, P2 ;  /* 0x0000001d00037211 */ /* 0x000fe200010f0eff */
[CC--:B------:R-:W-:Y:S01]  /*13250*/  IMAD R0, R152.reuse, R33.reuse, RZ ;  /* 0x0000002198007224 */ /* 0x0c0fe200078e02ff */
[----:B------:R-:W-:Y:S01]  /*13260*/  ISETP.LT.AND P2, PT, R152, UR5, !P0 ;  /* 0x0000000598007c0c */ /* 0x000fe2000c741270 */
[----:B------:R-:W-:Y:S01]  /*13270*/  IMAD R22, R156, R33, RZ ;  /* 0x000000219c167224 */ /* 0x000fe200078e02ff */
[----:B------:R-:W4:Y:S01]  /*13280*/  LDL.LU R152, [R1+0x340] ;  /* 0x0003400001987983 */ /* 0x000f220000300800 */
[----:B------:R-:W-:Y:S01]  /*13290*/  PRMT R31, R12, 0x7771, RZ ;  /* 0x000077710c1f7816 */ /* 0x000fe200000000ff */
[----:B------:R-:W-:Y:S01]  /*132a0*/  ULDC UR5, c[0x0][0x22c] ;  /* 0x00008b0000057ab9 */ /* 0x000fe20000000800 */
[----:B------:R-:W-:Y:S01]  /*132b0*/  ISETP.LT.AND P3, PT, R156, UR4, !P0 ;  /* 0x000000049c007c0c */ /* 0x000fe2000c761270 */
[----:B------:R-:W-:Y:S01]  /*132c0*/  ULDC UR4, c[0x0][0x22c] ;  /* 0x00008b0000047ab9 */ /* 0x000fe20000000800 */
[----:B------:R-:W-:Y:S01]  /*132d0*/  IADD3 R20, P6, R22, R28, RZ ;  /* 0x0000001c16147210 */ /* 0x000fe20007fde0ff */
[----:B------:R0:W-:Y:S01]  /*132e0*/  @P4 STG.E.U8 desc[UR16][R2.64], R31 ;  /* 0x0000001f02004986 */ /* 0x0001e2000c101110 */
[----:B------:R-:W-:-:S02]  /*132f0*/  PRMT R25, R16, 0x7772, RZ ;  /* 0x0000777210197816 */ /* 0x000fc400000000ff */
[----:B------:R-:W-:Y:S01]  /*13300*/  LEA.HI.X.SX32 R21, R22, R29, 0x1, P6 ;  /* 0x0000001d16157211 */ /* 0x000fe200030f0eff */
[----:B------:R-:W4:Y:S01]  /*13310*/  LDL.LU R156, [R1+0x33c] ;  /* 0x00033c00019c7983 */ /* 0x000f220000300800 */
[----:B------:R-:W-:Y:S02]  /*13320*/  PRMT R27, R12, 0x7772, RZ ;  /* 0x000077720c1b7816 */ /* 0x000fe400000000ff */
[----:B0-----:R-:W-:-:S04]  /*13330*/  IADD3 R2, P4, R0, R28, RZ ;  /* 0x0000001c00027210 */ /* 0x001fc80007f9e0ff */
[----:B------:R-:W-:Y:S01]  /*13340*/  LEA.HI.X.SX32 R3, R0, R29, 0x1, P4 ;  /* 0x0000001d00037211 */ /* 0x000fe200020f0eff */
[----:B------:R-:W-:Y:S04]  /*13350*/  @P3 STG.E.U8 desc[UR16][R20.64], R25 ;  /* 0x0000001914003986 */ /* 0x000fe8000c101110 */
[----:B------:R0:W-:Y:S01]  /*13360*/  @P2 STG.E.U8 desc[UR16][R2.64], R27 ;  /* 0x0000001b02002986 */ /* 0x0001e2000c101110 */
[----:B------:R-:W-:Y:S02]  /*13370*/  PRMT R23, R16, 0x7773, RZ ;  /* 0x0000777310177816 */ /* 0x000fe400000000ff */
[C---:B--2---:R-:W-:Y:S01]  /*13380*/  ISETP.LT.AND P6, PT, R153.reuse, UR4, !P0 ;  /* 0x0000000499007c0c */ /* 0x044fe2000c7c1270 */
[-C--:B------:R-:W-:Y:S01]  /*13390*/  IMAD R0, R153, R33.reuse, RZ ;  /* 0x0000002199007224 */ /* 0x080fe200078e02ff */
[----:B------:R-:W-:Y:S01]  /*133a0*/  ULDC UR4, c[0x0][0x22c] ;  /* 0x00008b0000047ab9 */ /* 0x000fe20000000800 */
[----:B------:R-:W2:Y:S03]  /*133b0*/  LDL.LU R153, [R1+0x338] ;  /* 0x0003380001997983 */ /* 0x000ea60000300800 */
[----:B0-----:R-:W-:Y:S01]  /*133c0*/  IADD3 R2, P3, R0, R28, RZ ;  /* 0x0000001c00027210 */ /* 0x001fe20007f7e0ff */
[----:B---3--:R-:W-:-:S03]  /*133d0*/  IMAD R22, R155, R33, RZ ;  /* 0x000000219b167224 */ /* 0x008fc600078e02ff */
[----:B------:R-:W-:Y:S01]  /*133e0*/  LEA.HI.X.SX32 R3, R0, R29, 0x1, P3 ;  /* 0x0000001d00037211 */ /* 0x000fe200018f0eff */
[C---:B----4-:R-:W-:Y:S01]  /*133f0*/  IMAD R0, R154.reuse, R33, RZ ;  /* 0x000000219a007224 */ /* 0x050fe200078e02ff */
[----:B------:R-:W-:Y:S01]  /*13400*/  ISETP.LT.AND P3, PT, R154, UR5, !P0 ;  /* 0x000000059a007c0c */ /* 0x000fe2000c761270 */
[----:B------:R-:W-:Y:S01]  /*13410*/  ULDC UR5, c[0x0][0x22c] ;  /* 0x00008b0000057ab9 */ /* 0x000fe20000000800 */
[----:B------:R-:W3:Y:S01]  /*13420*/  LDL.LU R154, [R1+0x334] ;  /* 0x00033400019a7983 */ /* 0x000ee20000300800 */
[----:B------:R-:W-:-:S03]  /*13430*/  IADD3 R20, P4, R22, R28, RZ ;  /* 0x0000001c16147210 */ /* 0x000fc60007f9e0ff */
[----:B------:R0:W-:Y:S01]  /*13440*/  @P6 STG.E.U8 desc[UR16][R2.64], R23 ;  /* 0x0000001702006986 */ /* 0x0001e2000c101110 */
[----:B------:R-:W-:Y:S01]  /*13450*/  ISETP.LT.AND P2, PT, R155, UR4, !P0 ;  /* 0x000000049b007c0c */ /* 0x000fe2000c741270 */
[----:B------:R-:W-:Y:S01]  /*13460*/  ULDC UR4, c[0x0][0x22c] ;  /* 0x00008b0000047ab9 */ /* 0x000fe20000000800 */
[----:B------:R-:W-:Y:S02]  /*13470*/  LEA.HI.X.SX32 R21, R22, R29, 0x1, P4 ;  /* 0x0000001d16157211 */ /* 0x000fe400020f0eff */
[----:B0-----:R-:W-:-:S04]  /*13480*/  IADD3 R2, P6, R0, R28, RZ ;  /* 0x0000001c00027210 */ /* 0x001fc80007fde0ff */
[----:B------:R-:W-:Y:S02]  /*13490*/  LEA.HI.X.SX32 R3, R0, R29, 0x1, P6 ;  /* 0x0000001d00037211 */ /* 0x000fe400030f0eff */
[C---:B------:R-:W-:Y:S01]  /*134a0*/  ISETP.LT.AND P4, PT, R152.reuse, UR4, !P0 ;  /* 0x0000000498007c0c */ /* 0x040fe2000c781270 */
[----:B------:R-:W-:Y:S01]  /*134b0*/  IMAD R0, R152, R33, RZ ;  /* 0x0000002198007224 */ /* 0x000fe200078e02ff */
[----:B------:R-:W-:Y:S01]  /*134c0*/  PRMT R31, R12, 0x7773, RZ ;  /* 0x000077730c1f7816 */ /* 0x000fe200000000ff */
[----:B------:R-:W4:Y:S01]  /*134d0*/  LDL.LU R152, [R1+0x330] ;  /* 0x0003300001987983 */ /* 0x000f220000300800 */
[----:B------:R-:W-:Y:S01]  /*134e0*/  PRMT R25, R17, 0x7770, RZ ;  /* 0x0000777011197816 */ /* 0x000fe200000000ff */
[----:B------:R-:W-:Y:S02]  /*134f0*/  ULDC UR4, c[0x0][0x22c] ;  /* 0x00008b0000047ab9 */ /* 0x000fe40000000800 */
[----:B------:R0:W-:Y:S01]  /*13500*/  @P2 STG.E.U8 desc[UR16][R20.64], R31 ;  /* 0x0000001f14002986 */ /* 0x0001e2000c101110 */
[----:B------:R-:W-:-:S03]  /*13510*/  IADD3 R22, P2, R0, R28, RZ ;  /* 0x0000001c00167210 */ /* 0x000fc60007f5e0ff */
[----:B------:R-:W4:Y:S01]  /*13520*/  LDL.LU R155, [R1+0x32c] ;  /* 0x00032c00019b7983 */ /* 0x000f220000300800 */
[----:B------:R-:W-:Y:S01]  /*13530*/  LEA.HI.X.SX32 R23, R0, R29, 0x1, P2 ;  /* 0x0000001d00177211 */ /* 0x000fe200010f0eff */
[C---:B------:R-:W-:Y:S01]  /*13540*/  IMAD R12, R156.reuse, R33, RZ ;  /* 0x000000219c0c7224 */ /* 0x040fe200078e02ff */
[----:B------:R-:W-:Y:S01]  /*13550*/  PRMT R27, R13, 0x7770, RZ ;  /* 0x000077700d1b7816 */ /* 0x000fe200000000ff */
[----:B------:R1:W-:Y:S01]  /*13560*/  @P3 STG.E.U8 desc[UR16][R2.64], R25 ;  /* 0x0000001902003986 */ /* 0x0003e2000c101110 */
[----:B------:R-:W-:Y:S01]  /*13570*/  ISETP.LT.AND P3, PT, R156, UR4, !P0 ;  /* 0x000000049c007c0c */ /* 0x000fe2000c761270 */
[----:B------:R-:W-:Y:S02]  /*13580*/  ULDC UR4, c[0x0][0x22c] ;  /* 0x00008b0000047ab9 */ /* 0x000fe40000000800 */
[----:B------:R3:W-:Y:S01]  /*13590*/  @P4 STG.E.U8 desc[UR16][R22.64], R27 ;  /* 0x0000001b16004986 */ /* 0x0007e2000c101110 */
[----:B0-----:R-:W-:-:S04]  /*135a0*/  IADD3 R20, P6, R12, R28, RZ ;  /* 0x0000001c0c147210 */ /* 0x001fc80007fde0ff */
[----:B------:R-:W-:Y:S02]  /*135b0*/  LEA.HI.X.SX32 R21, R12, R29, 0x1, P6 ;  /* 0x0000001d0c157211 */ /* 0x000fe400030f0eff */
[----:B-1----:R-:W-:Y:S02]  /*135c0*/  PRMT R25, R17, 0x7771, RZ ;  /* 0x0000777111197816 */ /* 0x002fe400000000ff */
[----:B------:R-:W-:-:S03]  /*135d0*/  PRMT R31, R13, 0x7771, RZ ;  /* 0x000077710d1f7816 */ /* 0x000fc600000000ff */
[----:B------:R-:W-:Y:S01]  /*135e0*/  @P3 STG.E.U8 desc[UR16][R20.64], R25 ;  /* 0x0000001914003986 */ /* 0x000fe2000c101110 */
[C---:B--2---:R-:W-:Y:S01]  /*135f0*/  IMAD R0, R153.reuse, R33, RZ ;  /* 0x0000002199007224 */ /* 0x044fe200078e02ff */
[----:B------:R-:W-:Y:S01]  /*13600*/  ISETP.LT.AND P2, PT, R153, UR5, !P0 ;  /* 0x0000000599007c0c */ /* 0x000fe2000c741270 */
[----:B------:R-:W-:Y:S01]  /*13610*/  ULDC UR5, c[0x0][0x22c] ;  /* 0x00008b0000057ab9 */ /* 0x000fe20000000800 */
[----:B------:R-:W2:Y:S02]  /*13620*/  LDL.LU R153, [R1+0x328] ;  /* 0x0003280001997983 */ /* 0x000ea40000300800 */
[CC--:B------:R-:W-:Y:S02]  /*13630*/  IADD3 R2, P4, R0.reuse, R28.reuse, RZ ;  /* 0x0000001c00027210 */ /* 0x0c0fe40007f9e0ff */
[----:B------:R-:W2:Y:S02]  /*13640*/  LDL.LU R16, [R1+0x41c] ;  /* 0x00041c0001107983 */ /* 0x000ea40000300800 */
[----:B------:R-:W-:Y:S01]  /*13650*/  LEA.HI.X.SX32 R3, R0, R29, 0x1, P4 ;  /* 0x0000001d00037211 */ /* 0x000fe200020f0eff */
[C---:B---3--:R-:W-:Y:S01]  /*13660*/  IMAD R0, R154.reuse, R33, RZ ;  /* 0x000000219a007224 */ /* 0x048fe200078e02ff */
[----:B------:R-:W-:Y:S01]  /*13670*/  ISETP.LT.AND P6, PT, R154, UR4, !P0 ;  /* 0x000000049a007c0c */ /* 0x000fe2000c7c1270 */
[----:B------:R-:W-:Y:S01]  /*13680*/  ULDC UR4, c[0x0][0x22c] ;  /* 0x00008b0000047ab9 */ /* 0x000fe20000000800 */
[----:B------:R-:W3:Y:S02]  /*13690*/  LDL.LU R154, [R1+0x418] ;  /* 0x00041800019a7983 */ /* 0x000ee40000300800 */
[----:B------:R-:W-:-:S02]  /*136a0*/  IADD3 R22, P3, R0, R28, RZ ;  /* 0x0000001c00167210 */ /* 0x000fc40007f7e0ff */
[----:B------:R0:W-:Y:S02]  /*136b0*/  @P2 STG.E.U8 desc[UR16][R2.64], R31 ;  /* 0x0000001f02002986 */ /* 0x0001e4000c101110 */
[----:B------:R-:W-:Y:S02]  /*136c0*/  LEA.HI.X.SX32 R23, R0, R29, 0x1, P3 ;  /* 0x0000001d00177211 */ /* 0x000fe400018f0eff */
[C---:B----4-:R-:W-:Y:S01]  /*136d0*/  ISETP.LT.AND P2, PT, R152.reuse, UR4, !P0 ;  /* 0x0000000498007c0c */ /* 0x050fe2000c741270 */
[-C--:B------:R-:W-:Y:S01]  /*136e0*/  IMAD R0, R152, R33.reuse, RZ ;  /* 0x0000002198007224 */ /* 0x080fe200078e02ff */
[----:B------:R-:W-:Y:S01]  /*136f0*/  PRMT R27, R17, 0x7772, RZ ;  /* 0x00007772111b7816 */ /* 0x000fe200000000ff */
[----:B------:R-:W4:Y:S01]  /*13700*/  LDL.LU R152, [R1+0x414] ;  /* 0x0004140001987983 */ /* 0x000f220000300800 */
[C---:B------:R-:W-:Y:S01]  /*13710*/  IMAD R12, R155.reuse, R33, RZ ;  /* 0x000000219b0c7224 */ /* 0x040fe200078e02ff */
[----:B------:R-:W-:Y:S02]  /*13720*/  ISETP.LT.AND P3, PT, R155, UR5, !P0 ;  /* 0x000000059b007c0c */ /* 0x000fe4000c761270 */
[----:B------:R1:W-:Y:S01]  /*13730*/  @P6 STG.E.U8 desc[UR16][R22.64], R27 ;  /* 0x0000001b16006986 */ /* 0x0003e2000c101110 */
[CC--:B0-----:R-:W-:Y:S01]  /*13740*/  IADD3 R2, P6, R0.reuse, R28.reuse, RZ ;  /* 0x0000001c00027210 */ /* 0x0c1fe20007fde0ff */
[----:B------:R-:W-:Y:S01]  /*13750*/  ULDC UR5, c[0x0][0x22c] ;  /* 0x00008b0000057ab9 */ /* 0x000fe20000000800 */
[----:B------:R-:W-:Y:S01]  /*13760*/  PRMT R31, R13, 0x7772, RZ ;  /* 0x000077720d1f7816 */ /* 0x000fe200000000ff */
[----:B------:R-:W4:Y:S01]  /*13770*/  LDL.LU R155, [R1+0x324] ;  /* 0x00032400019b7983 */ /* 0x000f220000300800 */
[----:B------:R-:W-:Y:S01]  /*13780*/  LEA.HI.X.SX32 R3, R0, R29, 0x1, P6 ;  /* 0x0000001d00037211 */ /* 0x000fe200030f0eff */
[----:B------:R-:W-:Y:S01]  /*13790*/  ULDC UR4, c[0x0][0x22c] ;  /* 0x00008b0000047ab9 */ /* 0x000fe20000000800 */
[----:B------:R-:W-:-:S03]  /*137a0*/  IADD3 R20, P4, R12, R28, RZ ;  /* 0x0000001c0c147210 */ /* 0x000fc60007f9e0ff */
[----:B------:R0:W-:Y:S01]  /*137b0*/  @P2 STG.E.U8 desc[UR16][R2.64], R31 ;  /* 0x0000001f02002986 */ /* 0x0001e2000c101110 */
[----:B------:R-:W-:Y:S01]  /*137c0*/  LEA.HI.X.SX32 R21, R12, R29, 0x1, P4 ;  /* 0x0000001d0c157211 */ /* 0x000fe200020f0eff */
[----:B------:R-:W-:Y:S01]  /*137d0*/  IMAD R30, R33, 0x40, R30 ;  /* 0x00000040211e7824 */ /* 0x000fe200078e021e */
[----:B------:R-:W-:-:S05]  /*137e0*/  PRMT R25, R17, 0x7773, RZ ;  /* 0x0000777311197816 */ /* 0x000fca00000000ff */
[----:B------:R0:W-:Y:S01]  /*137f0*/  @P3 STG.E.U8 desc[UR16][R20.64], R25 ;  /* 0x0000001914003986 */ /* 0x0001e2000c101110 */
[CC--:B------:R-:W-:Y:S02]  /*13800*/  IADD3 R12, P3, R30.reuse, R28.reuse, RZ ;  /* 0x0000001c1e0c7210 */ /* 0x0c0fe40007f7e0ff */
[----:B-1----:R-:W-:Y:S02]  /*13810*/  PRMT R27, R13, 0x7773, RZ ;  /* 0x000077730d1b7816 */ /* 0x002fe400000000ff */
[----:B------:R-:W-:Y:S01]  /*13820*/  LEA.HI.X.SX32 R13, R30, R29, 0x1, P3 ;  /* 0x0000001d1e0d7211 */ /* 0x000fe200018f0eff */
[C---:B--2---:R-:W-:Y:S01]  /*13830*/  IMAD R0, R153.reuse, R33, RZ ;  /* 0x0000002199007224 */ /* 0x044fe200078e02ff */
[----:B------:R-:W-:Y:S01]  /*13840*/  ISETP.LT.AND P6, PT, R153, UR4, !P0 ;  /* 0x0000000499007c0c */ /* 0x000fe2000c7c1270 */
[----:B------:R-:W-:Y:S01]  /*13850*/  ULDC UR4, c[0x0][0x22c] ;  /* 0x00008b0000047ab9 */ /* 0x000fe20000000800 */
[----:B------:R-:W2:Y:S01]  /*13860*/  LDL.LU R153, [R1+0x410] ;  /* 0x0004100001997983 */ /* 0x000ea20000300800 */
[----:B------:R-:W-:Y:S01]  /*13870*/  ISETP.LT.AND P2, PT, R16, UR5, !P0 ;  /* 0x0000000510007c0c */ /* 0x000fe2000c741270 */
[----:B------:R-:W-:Y:S01]  /*13880*/  IMAD R30, R33, 0x4, R30 ;  /* 0x00000004211e7824 */ /* 0x000fe200078e021e */
[----:B------:R-:W-:Y:S01]  /*13890*/  IADD3 R16, P4, R0, R28, RZ ;  /* 0x0000001c00107210 */ /* 0x000fe20007f9e0ff */
[----:B------:R-:W-:-:S03]  /*138a0*/  ULDC UR5, c[0x0][0x22c] ;  /* 0x00008b0000057ab9 */ /* 0x000fc60000000800 */
[----:B------:R-:W-:Y:S02]  /*138b0*/  LEA.HI.X.SX32 R17, R0, R29, 0x1, P4 ;  /* 0x0000001d00117211 */ /* 0x000fe400020f0eff */
[----:B---3--:R-:W-:Y:S01]  /*138c0*/  ISETP.LT.AND P4, PT, R154, UR4, !P0 ;  /* 0x000000049a007c0c */ /* 0x008fe2000c781270 */
[----:B------:R-:W-:Y:S01]  /*138d0*/  ULDC UR4, c[0x0][0x22c] ;  /* 0x00008b0000047ab9 */ /* 0x000fe20000000800 */
[----:B------:R-:W3:Y:S04]  /*138e0*/  LDL.LU R154, [R1+0x40c] ;  /* 0x00040c00019a7983 */ /* 0x000ee80000300800 */
[----:B------:R-:W3:Y:S01]  /*138f0*/  LDL.LU R22, [R1+0x408] ;  /* 0x0004080001167983 */ /* 0x000ee20000300800 */
[----:B----4-:R-:W-:Y:S01]  /*13900*/  ISETP.LT.AND P3, PT, R152, UR4, !P0 ;  /* 0x0000000498007c0c */ /* 0x010fe2000c761270 */
[----:B------:R-:W-:-:S02]  /*13910*/  IMAD R0, R33, 0x4, R30 ;  /* 0x0000000421007824 */ /* 0x000fc400078e021e */
[----:B------:R-:W4:Y:S01]  /*13920*/  LDL.LU R152, [R1+0x320] ;  /* 0x0003200001987983 */ /* 0x000f220000300800 */
[----:B------:R-:W-:Y:S01]  /*13930*/  PRMT R23, R18, 0x7770, RZ ;  /* 0x0000777012177816 */ /* 0x000fe200000000ff */
[----:B------:R-:W-:Y:S02]  /*13940*/  ULDC UR4, c[0x0][0x22c] ;  /* 0x00008b0000047ab9 */ /* 0x000fe40000000800 */
[----:B------:R1:W-:Y:S04]  /*13950*/  @P6 STG.E.U8 desc[UR16][R16.64], R27 ;  /* 0x0000001b10006986 */ /* 0x0003e8000c101110 */
[----:B------:R1:W-:Y:S01]  /*13960*/  @P1 STG.E.U8 desc[UR16][R12.64], R23 ;  /* 0x000000170c001986 */ /* 0x0003e2000c101110 */
[-C--:B0-----:R-:W-:Y:S01]  /*13970*/  IADD3 R2, P1, R30, R28.reuse, RZ ;  /* 0x0000001c1e027210 */ /* 0x081fe20007f3e0ff */
[----:B------:R-:W-:Y:S01]  /*13980*/  IMAD R20, R155, R33, RZ ;  /* 0x000000219b147224 */ /* 0x000fe200078e02ff */
[----:B------:R-:W-:Y:S01]  /*13990*/  PRMT R31, R14, 0x7770, RZ ;  /* 0x000077700e1f7816 */ /* 0x000fe200000000ff */
[----:B------:R-:W4:Y:S01]  /*139a0*/  LDL.LU R156, [R1+0x404] ;  /* 0x00040400019c7983 */ /* 0x000f220000300800 */
[----:B-1----:R-:W-:-:S02]  /*139b0*/  IADD3 R16, P6, R0, R28, RZ ;  /* 0x0000001c00107210 */ /* 0x002fc40007fde0ff */
[-C--:B------:R-:W-:Y:S02]  /*139c0*/  LEA.HI.X.SX32 R3, R30, R29.reuse, 0x1, P1 ;  /* 0x0000001d1e037211 */ /* 0x080fe400008f0eff */
[----:B------:R-:W-:Y:S01]  /*139d0*/  LEA.HI.X.SX32 R17, R0, R29, 0x1, P6 ;  /* 0x0000001d00117211 */ /* 0x000fe200030f0eff */
[----:B------:R-:W-:Y:S01]  /*139e0*/  IMAD R0, R33, 0x8, R0 ;  /* 0x0000000821007824 */ /* 0x000fe200078e0200 */
[----:B------:R-:W-:Y:S02]  /*139f0*/  ISETP.LT.AND P1, PT, R155, UR4, !P0 ;  /* 0x000000049b007c0c */ /* 0x000fe4000c721270 */
[----:B------:R-:W-:Y:S02]  /*13a00*/  PRMT R25, R18, 0x7771, RZ ;  /* 0x0000777112197816 */ /* 0x000fe400000000ff */
[----:B------:R-:W-:Y:S02]  /*13a10*/  PRMT R27, R14, 0x7771, RZ ;  /* 0x000077710e1b7816 */ /* 0x000fe400000000ff */
[----:B------:R-:W-:Y:S01]  /*13a20*/  PRMT R23, R18, 0x7772, RZ ;  /* 0x0000777212177816 */ /* 0x000fe200000000ff */
[----:B------:R0:W-:Y:S01]  /*13a30*/  @P5 STG.E.U8 desc[UR16][R2.64], R31 ;  /* 0x0000001f02005986 */ /* 0x0001e2000c101110 */
[----:B------:R-:W-:Y:S01]  /*13a40*/  IADD3 R12, P6, R20, R28, RZ ;  /* 0x0000001c140c7210 */ /* 0x000fe20007fde0ff */
[----:B------:R-:W-:-:S03]  /*13a50*/  ULDC UR4, c[0x0][0x22c] ;  /* 0x00008b0000047ab9 */ /* 0x000fc60000000800 */
[-C--:B------:R-:W-:Y:S02]  /*13a60*/  LEA.HI.X.SX32 R13, R20, R29.reuse, 0x1, P6 ;  /* 0x0000001d140d7211 */ /* 0x080fe400030f0eff */
[CC--:B------:R-:W-:Y:S01]  /*13a70*/  IADD3 R20, P6, R0.reuse, R28.reuse, RZ ;  /* 0x0000001c00147210 */ /* 0x0c0fe20007fde0ff */
[----:B------:R-:W-:Y:S03]  /*13a80*/  @P2 STG.E.U8 desc[UR16][R16.64], R25 ;  /* 0x0000001910002986 */ /* 0x000fe6000c101110 */
[----:B------:R-:W-:Y:S01]  /*13a90*/  LEA.HI.X.SX32 R21, R0, R29, 0x1, P6 ;  /* 0x0000001d00157211 */ /* 0x000fe200030f0eff */
[----:B------:R-:W-:Y:S01]  /*13aa0*/  IMAD R0, R33, 0x4, R0 ;  /* 0x0000000421007824 */ /* 0x000fe200078e0200 */
[----:B------:R1:W-:Y:S04]  /*13ab0*/  @P1 STG.E.U8 desc[UR16][R12.64], R27 ;  /* 0x0000001b0c001986 */ /* 0x0003e8000c101110 */
[----:B------:R1:W-:Y:S01]  /*13ac0*/  @P4 STG.E.U8 desc[UR16][R20.64], R23 ;  /* 0x0000001714004986 */ /* 0x0003e2000c101110 */
[----:B0-----:R-:W-:-:S04]  /*13ad0*/  IADD3 R2, P4, R0, R28, RZ ;  /* 0x0000001c00027210 */ /* 0x001fc80007f9e0ff */
[----:B------:R-:W-:Y:S02]  /*13ae0*/  LEA.HI.X.SX32 R3, R0, R29, 0x1, P4 ;  /* 0x0000001d00037211 */ /* 0x000fe400020f0eff */
[----:B--2---:R-:W-:Y:S01]  /*13af0*/  ISETP.LT.AND P5, PT, R153, UR5, !P0 ;  /* 0x0000000599007c0c */ /* 0x004fe2000c7a1270 */
[----:B------:R-:W-:Y:S01]  /*13b00*/  ULDC UR5, c[0x0][0x22c] ;  /* 0x00008b0000057ab9 */ /* 0x000fe20000000800 */
[----:B------:R-:W2:Y:S04]  /*13b10*/  LDL.LU R153, [R1+0x400] ;  /* 0x0004000001997983 */ /* 0x000ea80000300800 */
[----:B------:R-:W2:Y:S01]  /*13b20*/  LDL.LU R155, [R1+0x3fc] ;  /* 0x0003fc00019b7983 */ /* 0x000ea20000300800 */
[----:B---3--:R-:W-:Y:S01]  /*13b30*/  ISETP.LT.AND P2, PT, R154, UR4, !P0 ;  /* 0x000000049a007c0c */ /* 0x008fe2000c741270 */
[----:B------:R-:W-:-:S02]  /*13b40*/  ULDC UR4, c[0x0][0x22c] ;  /* 0x00008b0000047ab9 */ /* 0x000fc40000000800 */
[----:B------:R-:W3:Y:S01]  /*13b50*/  LDL.LU R154, [R1+0x31c] ;  /* 0x00031c00019a7983 */ /* 0x000ee20000300800 */
[----:B------:R-:W-:Y:S01]  /*13b60*/  ISETP.LT.AND P1, PT, R22, UR4, !P0 ;  /* 0x0000000416007c0c */ /* 0x000fe2000c721270 */
[----:B------:R-:W-:Y:S01]  /*13b70*/  ULDC UR4, c[0x0][0x22c] ;  /* 0x00008b0000047ab9 */ /* 0x000fe20000000800 */
[----:B------:R-:W-:Y:S01]  /*13b80*/  IMAD R22, R33, 0x4, R0 ;  /* 0x0000000421167824 */ /* 0x000fe200078e0200 */
[C---:B----4-:R-:W-:Y:S01]  /*13b90*/  ISETP.LT.AND P4, PT, R152.reuse, UR4, !P0 ;  /* 0x0000000498007c0c */ /* 0x050fe2000c781270 */
[----:B------:R-:W-:-:S03]  /*13ba0*/  IMAD R0, R152, R33, RZ ;  /* 0x0000002198007224 */ /* 0x000fc600078e02ff */
[-C--:B-1----:R-:W-:Y:S01]  /*13bb0*/  IADD3 R12, P6, R22, R28.reuse, RZ ;  /* 0x0000001c160c7210 */ /* 0x082fe20007fde0ff */
[----:B------:R-:W4:Y:S01]  /*13bc0*/  LDL.LU R152, [R1+0x3f8] ;  /* 0x0003f80001987983 */ /* 0x000f220000300800 */
[----:B------:R-:W-:Y:S01]  /*13bd0*/  PRMT R31, R14, 0x7772, RZ ;  /* 0x000077720e1f7816 */ /* 0x000fe200000000ff */
[----:B------:R-:W-:Y:S01]  /*13be0*/  ULDC UR4, c[0x0][0x22c] ;  /* 0x00008b0000047ab9 */ /* 0x000fe20000000800 */
[----:B------:R-:W-:Y:S01]  /*13bf0*/  LEA.HI.X.SX32 R13, R22, R29, 0x1, P6 ;  /* 0x0000001d160d7211 */ /* 0x000fe200030f0eff */
[----:B------:R-:W-:Y:S01]  /*13c00*/  IMAD R22, R33, 0x8, R22 ;  /* 0x0000000821167824 */ /* 0x000fe200078e0216 */
[----:B------:R-:W-:-:S04]  /*13c10*/  IADD3 R16, P6, R0, R28, RZ ;  /* 0x0000001c00107210 */ /* 0x000fc80007fde0ff */
[----:B------:R-:W-:Y:S02]  /*13c20*/  LEA.HI.X.SX32 R17, R0, R29, 0x1, P6 ;  /* 0x0000001d00117211 */ /* 0x000fe400030f0eff */
[----:B------:R-:W-:-:S04]  /*13c30*/  IADD3 R20, P6, R22, R28, RZ ;  /* 0x0000001c16147210 */ /* 0x000fc80007fde0ff */
[----:B------:R-:W-:Y:S01]  /*13c40*/  LEA.HI.X.SX32 R21, R22, R29, 0x1, P6 ;  /* 0x0000001d16157211 */ /* 0x000fe200030f0eff */
[----:B------:R-:W-:Y:S01]  /*13c50*/  IMAD R22, R33, 0x4, R22 ;  /* 0x0000000421167824 */ /* 0x000fe200078e0216 */
[----:B------:R-:W-:Y:S01]  /*13c60*/  PRMT R25, R18, 0x7773, RZ ;  /* 0x0000777312197816 */ /* 0x000fe200000000ff */
[----:B------:R0:W-:Y:S01]  /*13c70*/  @P3 STG.E.U8 desc[UR16][R2.64], R31 ;  /* 0x0000001f02003986 */ /* 0x0001e2000c101110 */
[----:B------:R-:W-:Y:S02]  /*13c80*/  PRMT R27, R14, 0x7773, RZ ;  /* 0x000077730e1b7816 */ /* 0x000fe400000000ff */
[----:B------:R-:W-:Y:S01]  /*13c90*/  PRMT R23, R19, 0x7770, RZ ;  /* 0x0000777013177816 */ /* 0x000fe200000000ff */
[----:B------:R-:W-:Y:S04]  /*13ca0*/  @P5 STG.E.U8 desc[UR16][R12.64], R25 ;  /* 0x000000190c005986 */ /* 0x000fe8000c101110 */
[----:B------:R1:W-:Y:S01]  /*13cb0*/  @P4 STG.E.U8 desc[UR16][R16.64], R27 ;  /* 0x0000001b10004986 */ /* 0x0003e2000c101110 */
[----:B0-----:R-:W-:-:S04]  /*13cc0*/  IADD3 R2, P6, R22, R28, RZ ;  /* 0x0000001c16027210 */ /* 0x001fc80007fde0ff */
[----:B------:R-:W-:Y:S02]  /*13cd0*/  LEA.HI.X.SX32 R3, R22, R29, 0x1, P6 ;  /* 0x0000001d16037211 */ /* 0x000fe400030f0eff */
[----:B-1----:R-:W-:Y:S01]  /*13ce0*/  PRMT R27, R15, 0x7770, RZ ;  /* 0x000077700f1b7816 */ /* 0x002fe200000000ff */
[----:B------:R-:W-:Y:S01]  /*13cf0*/  @P2 STG.E.U8 desc[UR16][R20.64], R23 ;  /* 0x0000001714002986 */ /* 0x000fe2000c101110 */
[----:B------:R-:W-:Y:S01]  /*13d00*/  ISETP.LT.AND P3, PT, R156, UR5, !P0 ;  /* 0x000000059c007c0c */ /* 0x000fe2000c761270 */
[----:B------:R-:W-:Y:S02]  /*13d10*/  ULDC UR5, c[0x0][0x22c] ;  /* 0x00008b0000057ab9 */ /* 0x000fe40000000800 */
[----:B------:R0:W-:Y:S01]  /*13d20*/  @P1 STG.E.U8 desc[UR16][R2.64], R27 ;  /* 0x0000001b02001986 */ /* 0x0001e2000c101110 */
[----:B--2---:R-:W-:Y:S01]  /*13d30*/  ISETP.LT.AND P5, PT, R153, UR4, !P0 ;  /* 0x0000000499007c0c */ /* 0x004fe2000c7a1270 */
[----:B------:R-:W-:Y:S02]  /*13d40*/  IMAD R0, R33, 0x4, R22 ;  /* 0x0000000421007824 */ /* 0x000fe400078e0216 */
[----:B------:R-:W2:Y:S01]  /*13d50*/  LDL.LU R153, [R1+0x424] ;  /* 0x0004240001997983 */ /* 0x000ea20000300800 */
[----:B------:R-:W-:-:S03]  /*13d60*/  ULDC UR4, c[0x0][0x22c] ;  /* 0x00008b0000047ab9 */ /* 0x000fc60000000800 */
[----:B------:R-:W2:Y:S04]  /*13d70*/  LDL.LU R18, [R1+0x420] ;  /* 0x0004200001127983 */ /* 0x000ea80000300800 */
[----:B------:R-:W2:Y:S01]  /*13d80*/  LDL.LU R156, [R1+0x318] ;  /* 0x00031800019c7983 */ /* 0x000ea20000300800 */
[----:B----4-:R-:W-:Y:S01]  /*13d90*/  ISETP.LT.AND P1, PT, R152, UR5, !P0 ;  /* 0x0000000598007c0c */ /* 0x010fe2000c721270 */
[----:B---3--:R-:W-:Y:S02]  /*13da0*/  IMAD R14, R154, R33, RZ ;  /* 0x000000219a0e7224 */ /* 0x008fe400078e02ff */
[----:B------:R-:W3:Y:S01]  /*13db0*/  LDL.LU R152, [R1+0x4cc] ;  /* 0x0004cc0001987983 */ /* 0x000ee20000300800 */
[CC--:B------:R-:W-:Y:S01]  /*13dc0*/  IADD3 R12, P6, R0.reuse, R28.reuse, RZ ;  /* 0x0000001c000c7210 */ /* 0x0c0fe20007fde0ff */
[----:B------:R-:W-:Y:S01]  /*13dd0*/  ULDC UR5, c[0x0][0x22c] ;  /* 0x00008b0000057ab9 */ /* 0x000fe20000000800 */
[----:B------:R-:W-:Y:S01]  /*13de0*/  ISETP.LT.AND P4, PT, R155, UR4, !P0 ;  /* 0x000000049b007c0c */ /* 0x000fe2000c781270 */
[----:B------:R-:W-:Y:S01]  /*13df0*/  ULDC UR4, c[0x0][0x22c] ;  /* 0x00008b0000047ab9 */ /* 0x000fe20000000800 */
[-C--:B------:R-:W-:Y:S01]  /*13e00*/  LEA.HI.X.SX32 R13, R0, R29.reuse, 0x1, P6 ;  /* 0x0000001d000d7211 */ /* 0x080fe200030f0eff */
[----:B------:R-:W-:Y:S01]  /*13e10*/  IMAD R0, R33, 0x8, R0 ;  /* 0x0000000821007824 */ /* 0x000fe200078e0200 */
[----:B------:R-:W-:Y:S01]  /*13e20*/  ISETP.LT.AND P2, PT, R154, UR4, !P0 ;  /* 0x000000049a007c0c */ /* 0x000fe2000c741270 */
[----:B------:R-:W-:Y:S01]  /*13e30*/  ULDC UR4, c[0x0][0x22c] ;  /* 0x00008b0000047ab9 */ /* 0x000fe20000000800 */
[CC--:B------:R-:W-:Y:S01]  /*13e40*/  IADD3 R24, P6, R14.reuse, R28.reuse, RZ ;  /* 0x0000001c0e187210 */ /* 0x0c0fe20007fde0ff */
[----:B------:R-:W4:Y:S03]  /*13e50*/  LDL.LU R154, [R1+0x4c8] ;  /* 0x0004c800019a7983 */ /* 0x000f260000300800 */
[----:B------:R-:W-:Y:S01]  /*13e60*/  LEA.HI.X.SX32 R25, R14, R29, 0x1, P6 ;  /* 0x0000001d0e197211 */ /* 0x000fe200030f0eff */
[----:B------:R-:W1:Y:S01]  /*13e70*/  LDS.128 R20, [R34+UR12] ;  /* 0x0000000c22147984 */ /* 0x000e620008000c00 */
[----:B0-----:R-:W-:-:S02]  /*13e80*/  IADD3 R2, P6, R0, R28, RZ ;  /* 0x0000001c00027210 */ /* 0x001fc40007fde0ff */
[----:B------:R-:W-:Y:S02]  /*13e90*/  PRMT R17, R19, 0x7771, RZ ;  /* 0x0000777113117816 */ /* 0x000fe400000000ff */
[----:B------:R-:W-:Y:S02]  /*13ea0*/  PRMT R35, R15, 0x7771, RZ ;  /* 0x000077710f237816 */ /* 0x000fe400000000ff */
[----:B------:R-:W-:Y:S01]  /*13eb0*/  LEA.HI.X.SX32 R3, R0, R29, 0x1, P6 ;  /* 0x0000001d00037211 */ /* 0x000fe200030f0eff */
[----:B------:R-:W-:Y:S01]  /*13ec0*/  IMAD R0, R33, 0x4, R0 ;  /* 0x0000000421007824 */ /* 0x000fe200078e0200 */
[----:B------:R-:W-:Y:S01]  /*13ed0*/  PRMT R31, R19, 0x7772, RZ ;  /* 0x00007772131f7816 */ /* 0x000fe200000000ff */
[----:B------:R0:W-:Y:S04]  /*13ee0*/  @P3 STG.E.U8 desc[UR16][R12.64], R17 ;  /* 0x000000110c003986 */ /* 0x0001e8000c101110 */
[----:B------:R0:W-:Y:S04]  /*13ef0*/  @P2 STG.E.U8 desc[UR16][R24.64], R35 ;  /* 0x0000002318002986 */ /* 0x0001e8000c101110 */
[----:B------:R3:W-:Y:S01]  /*13f00*/  @P5 STG.E.U8 desc[UR16][R2.64], R31 ;  /* 0x0000001f02005986 */ /* 0x0007e2000c101110 */
[----:B0-----:R-:W-:-:S04]  /*13f10*/  IADD3 R12, P5, R0, R28, RZ ;  /* 0x0000001c000c7210 */ /* 0x001fc80007fbe0ff */
[----:B------:R-:W-:Y:S02]  /*13f20*/  LEA.HI.X.SX32 R13, R0, R29, 0x1, P5 ;  /* 0x0000001d000d7211 */ /* 0x000fe400028f0eff */
[----:B------:R-:W-:-:S05]  /*13f30*/  PRMT R35, R15, 0x7772, RZ ;  /* 0x000077720f237816 */ /* 0x000fca00000000ff */
[----:B------:R1:W-:Y:S01]  /*13f40*/  @P4 STG.E.U8 desc[UR16][R12.64], R35 ;  /* 0x000000230c004986 */ /* 0x0003e2000c101110 */
[----:B--2---:R-:W-:Y:S01]  /*13f50*/  ISETP.LT.AND P3, PT, R153, UR4, !P0 ;  /* 0x0000000499007c0c */ /* 0x004fe2000c761270 */
[----:B------:R-:W-:Y:S02]  /*13f60*/  ULDC UR4, c[0x0][0x22c] ;  /* 0x00008b0000047ab9 */ /* 0x000fe40000000800 */
[----:B------:R-:W2:Y:S04]  /*13f70*/  LDL.LU R153, [R1+0x4c4] ;  /* 0x0004c40001997983 */ /* 0x000ea80000300800 */
[----:B------:R-:W2:Y:S01]  /*13f80*/  LDL.LU R155, [R1+0x314] ;  /* 0x00031400019b7983 */ /* 0x000ea20000300800 */
[----:B---3--:R-:W-:Y:S02]  /*13f90*/  ISETP.LT.AND P4, PT, R152, UR5, !P0 ;  /* 0x0000000598007c0c */ /* 0x008fe4000c781270 */
[----:B------:R-:W-:Y:S01]  /*13fa0*/  PRMT R27, R19, 0x7773, RZ ;  /* 0x00007773131b7816 */ /* 0x000fe200000000ff */
[----:B------:R-:W3:Y:S01]  /*13fb0*/  LDL.LU R152, [R1+0x4c0] ;  /* 0x0004c00001987983 */ /* 0x000ee20000300800 */
[----:B------:R-:W-:Y:S01]  /*13fc0*/  ISETP.LT.AND P2, PT, R18, UR4, !P0 ;  /* 0x0000000412007c0c */ /* 0x000fe2000c741270 */
[----:B------:R-:W-:Y:S01]  /*13fd0*/  IMAD R14, R33, 0x4, R0 ;  /* 0x00000004210e7824 */ /* 0x000fe200078e0200 */
[----:B------:R-:W-:Y:S01]  /*13fe0*/  ULDC UR4, c[0x0][0x22c] ;  /* 0x00008b0000047ab9 */ /* 0x000fe20000000800 */
[----:B------:R-:W0:Y:S01]  /*13ff0*/  LDS.128 R16, [R32+UR12] ;  /* 0x0000000c20107984 */ /* 0x000e220008000c00 */
[----:B------:R-:W-:Y:S01]  /*14000*/  IMAD R0, R156, R33, RZ ;  /* 0x000000219c007224 */ /* 0x000fe200078e02ff */
[----:B------:R-:W-:Y:S01]  /*14010*/  PRMT R31, R15, 0x7773, RZ ;  /* 0x000077730f1f7816 */ /* 0x000fe200000000ff */
[----:B------:R-:W-:Y:S01]  /*14020*/  ULDC UR5, c[0x0][0x22c] ;  /* 0x00008b0000057ab9 */ /* 0x000fe20000000800 */
[----:B------:R-:W-:Y:S01]  /*14030*/  IADD3 R24, P6, R14, R28, RZ ;  /* 0x0000001c0e187210 */ /* 0x000fe20007fde0ff */
[----:B------:R-:W-:-:S03]  /*14040*/  IMAD R26, R33, 0x8, R14 ;  /* 0x00000008211a7824 */ /* 0x000fc600078e020e */
[----:B------:R-:W-:Y:S02]  /*14050*/  LEA.HI.X.SX32 R25, R14, R29, 0x1, P6 ;  /* 0x0000001d0e197211 */ /* 0x000fe400030f0eff */
[----:B------:R-:W-:-:S04]  /*14060*/  IADD3 R2, P6, R0, R28, RZ ;  /* 0x0000001c00027210 */ /* 0x000fc80007fde0ff */
[-C--:B------:R-:W-:Y:S02]  /*14070*/  LEA.HI.X.SX32 R3, R0, R29.reuse, 0x1, P6 ;  /* 0x0000001d00037211 */ /* 0x080fe400030f0eff */
[----:B------:R-:W-:Y:S02]  /*14080*/  IADD3 R14, P6, R26, R28, RZ ;  /* 0x0000001c1a0e7210 */ /* 0x000fe40007fde0ff */
[----:B------:R-:W-:Y:S01]  /*14090*/  ISETP.LT.AND P5, PT, R156, UR4, !P0 ;  /* 0x000000049c007c0c */ /* 0x000fe2000c7a1270 */
[----:B------:R0:W-:Y:S01]  /*140a0*/  @P1 STG.E.U8 desc[UR16][R24.64], R27 ;  /* 0x0000001b18001986 */ /* 0x0001e2000c101110 */
[----:B------:R-:W-:Y:S01]  /*140b0*/  LEA.HI.X.SX32 R15, R26, R29, 0x1, P6 ;  /* 0x0000001d1a0f7211 */ /* 0x000fe200030f0eff */
[----:B------:R-:W-:Y:S01]  /*140c0*/  IMAD R26, R33, 0x4, R26 ;  /* 0x00000004211a7824 */ /* 0x000fe200078e021a */
[----:B------:R-:W-:Y:S01]  /*140d0*/  ULDC UR4, c[0x0][0x22c] ;  /* 0x00008b0000047ab9 */ /* 0x000fe20000000800 */
[----:B-1----:R-:W-:-:S03]  /*140e0*/  PRMT R35, R20, 0x7770, RZ ;  /* 0x0000777014237816 */ /* 0x002fc600000000ff */
[----:B------:R-:W-:Y:S02]  /*140f0*/  IADD3 R12, P6, R26, R28, RZ ;  /* 0x0000001c1a0c7210 */ /* 0x000fe40007fde0ff */
[----:B----4-:R-:W-:Y:S01]  /*14100*/  ISETP.LT.AND P1, PT, R154, UR4, !P0 ;  /* 0x000000049a007c0c */ /* 0x010fe2000c721270 */
[----:B------:R-:W-:Y:S01]  /*14110*/  ULDC UR4, c[0x0][0x22c] ;  /* 0x00008b0000047ab9 */ /* 0x000fe20000000800 */
[----:B------:R-:W-:Y:S01]  /*14120*/  LEA.HI.X.SX32 R13, R26, R29, 0x1, P6 ;  /* 0x0000001d1a0d7211 */ /* 0x000fe200030f0eff */
[----:B------:R-:W4:Y:S04]  /*14130*/  LDL.LU R154, [R1+0x4bc] ;  /* 0x0004bc00019a7983 */ /* 0x000f280000300800 */
[----:B------:R1:W-:Y:S01]  /*14140*/  @P5 STG.E.U8 desc[UR16][R2.64], R31 ;  /* 0x0000001f02005986 */ /* 0x0003e2000c101110 */
[----:B0-----:R-:W-:-:S03]  /*14150*/  PRMT R27, R16, 0x7770, RZ ;  /* 0x00007770101b7816 */ /* 0x001fc600000000ff */
[----:B------:R0:W-:Y:S04]  /*14160*/  @P3 STG.E.U8 desc[UR16][R14.64], R35 ;  /* 0x000000230e003986 */ /* 0x0001e8000c101110 */
[----:B------:R0:W-:Y:S01]  /*14170*/  @P2 STG.E.U8 desc[UR16][R12.64], R27 ;  /* 0x0000001b0c002986 */ /* 0x0001e2000c101110 */
[----:B--2---:R-:W-:Y:S01]  /*14180*/  ISETP.LT.AND P5, PT, R153, UR4, !P0 ;  /* 0x0000000499007c0c */ /* 0x004fe2000c7a1270 */
[----:B------:R-:W-:Y:S02]  /*14190*/  IMAD R0, R33, 0x4, R26 ;  /* 0x0000000421007824 */ /* 0x000fe400078e021a */
[----:B------:R-:W2:Y:S01]  /*141a0*/  LDL.LU R153, [R1+0x4b8] ;  /* 0x0004b80001997983 */ /* 0x000ea20000300800 */
[----:B------:R-:W-:-:S03]  /*141b0*/  ULDC UR4, c[0x0][0x22c] ;  /* 0x00008b0000047ab9 */ /* 0x000fc60000000800 */
[----:B------:R-:W2:Y:S01]  /*141c0*/  LDL.LU R156, [R1+0x310] ;  /* 0x00031000019c7983 */ /* 0x000ea20000300800 */
[----:B---3--:R-:W-:Y:S01]  /*141d0*/  ISETP.LT.AND P2, PT, R152, UR5, !P0 ;  /* 0x0000000598007c0c */ /* 0x008fe2000c741270 */
[----:B-1----:R-:W-:Y:S02]  /*141e0*/  IMAD R3, R155, R33, RZ ;  /* 0x000000219b037224 */ /* 0x002fe400078e02ff */
[----:B------:R-:W3:Y:S01]  /*141f0*/  LDL.LU R152, [R1+0x4b4] ;  /* 0x0004b40001987983 */ /* 0x000ee20000300800 */
[----:B------:R-:W-:Y:S01]  /*14200*/  IADD3 R24, P6, R0, R28, RZ ;  /* 0x0000001c00187210 */ /* 0x000fe20007fde0ff */
[----:B------:R-:W-:-:S03]  /*14210*/  ULDC UR5, c[0x0][0x22c] ;  /* 0x00008b0000057ab9 */ /* 0x000fc60000000800 */
[----:B------:R-:W-:Y:S01]  /*14220*/  LEA.HI.X.SX32 R25, R0, R29, 0x1, P6 ;  /* 0x0000001d00197211 */ /* 0x000fe200030f0eff */
[----:B------:R-:W-:Y:S01]  /*14230*/  IMAD R0, R33, 0x8, R0 ;  /* 0x0000000821007824 */ /* 0x000fe200078e0200 */
[----:B------:R-:W-:-:S04]  /*14240*/  IADD3 R2, P6, R3, R28, RZ ;  /* 0x0000001c03027210 */ /* 0x000fc80007fde0ff */
[-C--:B------:R-:W-:Y:S02]  /*14250*/  LEA.HI.X.SX32 R3, R3, R29.reuse, 0x1, P6 ;  /* 0x0000001d03037211 */ /* 0x080fe400030f0eff */
[C---:B0-----:R-:W-:Y:S02]  /*14260*/  IADD3 R14, P6, R0.reuse, R28, RZ ;  /* 0x0000001c000e7210 */ /* 0x041fe40007fde0ff */
[----:B------:R-:W-:Y:S01]  /*14270*/  ISETP.LT.AND P3, PT, R155, UR4, !P0 ;  /* 0x000000049b007c0c */ /* 0x000fe2000c761270 */
[----:B------:R-:W-:Y:S01]  /*14280*/  ULDC UR4, c[0x0][0x22c] ;  /* 0x00008b0000047ab9 */ /* 0x000fe20000000800 */
[----:B------:R-:W-:Y:S01]  /*14290*/  LEA.HI.X.SX32 R15, R0, R29, 0x1, P6 ;  /* 0x0000001d000f7211 */ /* 0x000fe200030f0eff */
[----:B------:R-:W-:Y:S01]  /*142a0*/  IMAD R0, R33, 0x4, R0 ;  /* 0x0000000421007824 */ /* 0x000fe200078e0200 */
[----:B------:R-:W-:Y:S01]  /*142b0*/  PRMT R31, R20, 0x7771, RZ ;  /* 0x00007771141f7816 */ /* 0x000fe200000000ff */
[----:B------:R-:W3:Y:S01]  /*142c0*/  LDL.LU R155, [R1+0x4b0] ;  /* 0x0004b000019b7983 */ /* 0x000ee20000300800 */
[----:B------:R-:W-:-:S02]  /*142d0*/  PRMT R35, R16, 0x7771, RZ ;  /* 0x0000777110237816 */ /* 0x000fc400000000ff */
[----:B------:R-:W-:Y:S02]  /*142e0*/  IADD3 R12, P6, R0, R28, RZ ;  /* 0x0000001c000c7210 */ /* 0x000fe40007fde0ff */
[----:B------:R-:W-:Y:S01]  /*142f0*/  PRMT R27, R20, 0x7772, RZ ;  /* 0x00007772141b7816 */ /* 0x000fe200000000ff */
[----:B------:R0:W-:Y:S01]  /*14300*/  @P4 STG.E.U8 desc[UR16][R24.64], R31 ;  /* 0x0000001f18004986 */ /* 0x0001e2000c101110 */
[----:B------:R-:W-:Y:S02]  /*14310*/  LEA.HI.X.SX32 R13, R0, R29, 0x1, P6 ;  /* 0x0000001d000d7211 */ /* 0x000fe400030f0eff */
[----:B------:R-:W-:Y:S01]  /*14320*/  PRMT R37, R16, 0x7772, RZ ;  /* 0x0000777210257816 */ /* 0x000fe200000000ff */
[----:B------:R1:W-:Y:S01]  /*14330*/  @P3 STG.E.U8 desc[UR16][R2.64], R35 ;  /* 0x0000002302003986 */ /* 0x0003e2000c101110 */
[----:B----4-:R-:W-:Y:S01]  /*14340*/  ISETP.LT.AND P4, PT, R154, UR4, !P0 ;  /* 0x000000049a007c0c */ /* 0x010fe2000c781270 */
[----:B------:R-:W-:Y:S02]  /*14350*/  ULDC UR4, c[0x0][0x22c] ;  /* 0x00008b0000047ab9 */ /* 0x000fe40000000800 */
[----:B------:R-:W4:Y:S04]  /*14360*/  LDL.LU R154, [R1+0x4ac] ;  /* 0x0004ac00019a7983 */ /* 0x000f280000300800 */
[----:B------:R1:W-:Y:S04]  /*14370*/  @P1 STG.E.U8 desc[UR16][R14.64], R27 ;  /* 0x0000001b0e001986 */ /* 0x0003e8000c101110 */
[----:B------:R1:W-:Y:S01]  /*14380*/  @P5 STG.E.U8 desc[UR16][R12.64], R37 ;  /* 0x000000250c005986 */ /* 0x0003e2000c101110 */
[----:B--2---:R-:W-:Y:S01]  /*14390*/  ISETP.LT.AND P3, PT, R153, UR4, !P0 ;  /* 0x0000000499007c0c */ /* 0x004fe2000c761270 */
[----:B------:R-:W-:-:S02]  /*143a0*/  IMAD R26, R33, 0x4, R0 ;  /* 0x00000004211a7824 */ /* 0x000fc400078e0200 */
[----:B------:R-:W2:Y:S01]  /*143b0*/  LDL.LU R153, [R1+0x30c] ;  /* 0x00030c0001997983 */ /* 0x000ea20000300800 */
[----:B------:R-:W-:Y:S01]  /*143c0*/  ULDC UR4, c[0x0][0x22c] ;  /* 0x00008b0000047ab9 */ /* 0x000fe20000000800 */
[----:B---3--:R-:W-:Y:S01]  /*143d0*/  ISETP.LT.AND P5, PT, R152, UR5, !P0 ;  /* 0x0000000598007c0c */ /* 0x008fe2000c7a1270 */
[----:B------:R-:W-:Y:S01]  /*143e0*/  IMAD R0, R156, R33, RZ ;  /* 0x000000219c007224 */ /* 0x000fe200078e02ff */
[----:B------:R-:W3:Y:S01]  /*143f0*/  LDL.LU R152, [R1+0x4a8] ;  /* 0x0004a80001987983 */ /* 0x000ee20000300800 */
[----:B0-----:R-:W-:Y:S01]  /*14400*/  IADD3 R24, P6, R26, R28, RZ ;  /* 0x0000001c1a187210 */ /* 0x001fe20007fde0ff */
[----:B------:R-:W-:-:S03]  /*14410*/  ULDC UR5, c[0x0][0x22c] ;  /* 0x00008b0000057ab9 */ /* 0x000fc60000000800 */
[-C--:B------:R-:W-:Y:S01]  /*14420*/  LEA.HI.X.SX32 R25, R26, R29.reuse, 0x1, P6 ;  /* 0x0000001d1a197211 */ /* 0x080fe200030f0eff */
[----:B------:R-:W-:Y:S01]  /*14430*/  IMAD R26, R33, 0x8, R26 ;  /* 0x00000008211a7824 */ /* 0x000fe200078e021a */
[-C--:B-1----:R-:W-:Y:S02]  /*14440*/  IADD3 R2, P6, R0, R28.reuse, RZ ;  /* 0x0000001c00027210 */ /* 0x082fe40007fde0ff */
[----:B------:R-:W-:Y:S02]  /*14450*/  PRMT R31, R20, 0x7773, RZ ;  /* 0x00007773141f7816 */ /* 0x000fe400000000ff */
[----:B------:R-:W-:Y:S01]  /*14460*/  LEA.HI.X.SX32 R3, R0, R29, 0x1, P6 ;  /* 0x0000001d00037211 */ /* 0x000fe200030f0eff */
[----:B------:R-:W3:Y:S01]  /*14470*/  LDL.LU R20, [R1+0x4a4] ;  /* 0x0004a40001147983 */ /* 0x000ee20000300800 */
[----:B------:R-:W-:Y:S02]  /*14480*/  IADD3 R14, P6, R26, R28, RZ ;  /* 0x0000001c1a0e7210 */ /* 0x000fe40007fde0ff */
[----:B------:R-:W-:Y:S01]  /*14490*/  ISETP.LT.AND P1, PT, R156, UR4, !P0 ;  /* 0x000000049c007c0c */ /* 0x000fe2000c721270 */
[----:B------:R-:W-:Y:S01]  /*144a0*/  ULDC UR4, c[0x0][0x22c] ;  /* 0x00008b0000047ab9 */ /* 0x000fe20000000800 */
[----:B------:R-:W-:-:S02]  /*144b0*/  PRMT R35, R16, 0x7773, RZ ;  /* 0x0000777310237816 */ /* 0x000fc400000000ff */
[-C--:B------:R-:W-:Y:S01]  /*144c0*/  LEA.HI.X.SX32 R15, R26, R29.reuse, 0x1, P6 ;  /* 0x0000001d1a0f7211 */ /* 0x080fe200030f0eff */
[----:B------:R-:W3:Y:S01]  /*144d0*/  LDL.LU R16, [R1+0x4a0] ;  /* 0x0004a00001107983 */ /* 0x000ee20000300800 */
[----:B------:R-:W-:Y:S01]  /*144e0*/  IMAD R26, R33, 0x4, R26 ;  /* 0x00000004211a7824 */ /* 0x000fe200078e021a */
[----:B------:R-:W-:Y:S02]  /*144f0*/  PRMT R27, R21, 0x7770, RZ ;  /* 0x00007770151b7816 */ /* 0x000fe400000000ff */
[----:B------:R-:W-:Y:S02]  /*14500*/  @P2 STG.E.U8 desc[UR16][R24.64], R31 ;  /* 0x0000001f18002986 */ /* 0x000fe4000c101110 */
[C---:B------:R-:W-:Y:S02]  /*14510*/  IADD3 R12, P6, R26.reuse, R28, RZ ;  /* 0x0000001c1a0c7210 */ /* 0x040fe40007fde0ff */
[----:B------:R-:W-:Y:S01]  /*14520*/  ISETP.LT.AND P2, PT, R155, UR4, !P0 ;  /* 0x000000049b007c0c */ /* 0x000fe2000c741270 */
[----:B------:R-:W-:Y:S01]  /*14530*/  ULDC UR4, c[0x0][0x22c] ;  /* 0x00008b0000047ab9 */ /* 0x000fe20000000800 */
[----:B------:R-:W-:Y:S01]  /*14540*/  LEA.HI.X.SX32 R13, R26, R29, 0x1, P6 ;  /* 0x0000001d1a0d7211 */ /* 0x000fe200030f0eff */
[----:B------:R0:W-:Y:S01]  /*14550*/  @P1 STG.E.U8 desc[UR16][R2.64], R35 ;  /* 0x0000002302001986 */ /* 0x0001e2000c101110 */
[----:B------:R-:W-:-:S02]  /*14560*/  PRMT R37, R17, 0x7770, RZ ;  /* 0x0000777011257816 */ /* 0x000fc400000000ff */
[----:B----4-:R-:W-:Y:S01]  /*14570*/  ISETP.LT.AND P1, PT, R154, UR4, !P0 ;  /* 0x000000049a007c0c */ /* 0x010fe2000c721270 */
[----:B------:R-:W-:Y:S01]  /*14580*/  ULDC UR4, c[0x0][0x22c] ;  /* 0x00008b0000047ab9 */ /* 0x000fe20000000800 */
[----:B------:R-:W4:Y:S04]  /*14590*/  LDL.LU R156, [R1+0x308] ;  /* 0x00030800019c7983 */ /* 0x000f280000300800 */
[----:B------:R1:W-:Y:S04]  /*145a0*/  @P4 STG.E.U8 desc[UR16][R14.64], R27 ;  /* 0x0000001b0e004986 */ /* 0x0003e8000c101110 */
[----:B------:R1:W-:Y:S01]  /*145b0*/  @P3 STG.E.U8 desc[UR16][R12.64], R37 ;  /* 0x000000250c003986 */ /* 0x0003e2000c101110 */
[C---:B--2---:R-:W-:Y:S01]  /*145c0*/  ISETP.LT.AND P4, PT, R153.reuse, UR4, !P0 ;  /* 0x0000000499007c0c */ /* 0x044fe2000c781270 */
[----:B0-----:R-:W-:-:S02]  /*145d0*/  IMAD R3, R153, R33, RZ ;  /* 0x0000002199037224 */ /* 0x001fc400078e02ff */
[----:B------:R-:W-:Y:S01]  /*145e0*/  IMAD R0, R33, 0x4, R26 ;  /* 0x0000000421007824 */ /* 0x000fe200078e021a */
[----:B------:R-:W2:Y:S01]  /*145f0*/  LDL.LU R153, [R1+0x49c] ;  /* 0x00049c0001997983 */ /* 0x000ea20000300800 */
[----:B------:R-:W-:Y:S01]  /*14600*/  PRMT R31, R21, 0x7771, RZ ;  /* 0x00007771151f7816 */ /* 0x000fe200000000ff */
[----:B------:R-:W-:Y:S01]  /*14610*/  ULDC UR4, c[0x0][0x22c] ;  /* 0x00008b0000047ab9 */ /* 0x000fe20000000800 */
[----:B---3--:R-:W-:Y:S01]  /*14620*/  ISETP.LT.AND P3, PT, R152, UR5, !P0 ;  /* 0x0000000598007c0c */ /* 0x008fe2000c761270 */
[----:B------:R-:W-:Y:S01]  /*14630*/  ULDC UR5, c[0x0][0x22c] ;  /* 0x00008b0000057ab9 */ /* 0x000fe20000000800 */
[----:B------:R-:W3:Y:S01]  /*14640*/  LDL.LU R152, [R1+0x498] ;  /* 0x0004980001987983 */ /* 0x000ee20000300800 */
[CC--:B------:R-:W-:Y:S02]  /*14650*/  IADD3 R24, P6, R0.reuse, R28.reuse, RZ ;  /* 0x0000001c00187210 */ /* 0x0c0fe40007fde0ff */
[----:B------:R-:W-:Y:S01]  /*14660*/  PRMT R35, R17, 0x7771, RZ ;  /* 0x0000777111237816 */ /* 0x000fe200000000ff */
[----:B------:R-:W3:Y:S01]  /*14670*/  LDL.LU R155, [R1+0x494] ;  /* 0x00049400019b7983 */ /* 0x000ee20000300800 */
[-C--:B------:R-:W-:Y:S01]  /*14680*/  LEA.HI.X.SX32 R25, R0, R29.reuse, 0x1, P6 ;  /* 0x0000001d00197211 */ /* 0x080fe200030f0eff */
[----:B------:R-:W-:Y:S01]  /*14690*/  IMAD R0, R33, 0x8, R0 ;  /* 0x0000000821007824 */ /* 0x000fe200078e0200 */
[C---:B------:R-:W-:Y:S01]  /*146a0*/  IADD3 R2, P6, R3.reuse, R28, RZ ;  /* 0x0000001c03027210 */ /* 0x040fe20007fde0ff */
[----:B------:R-:W3:Y:S03]  /*146b0*/  LDL.LU R154, [R1+0x304] ;  /* 0x00030400019a7983 */ /* 0x000ee60000300800 */
[----:B------:R-:W-:-:S02]  /*146c0*/  LEA.HI.X.SX32 R3, R3, R29, 0x1, P6 ;  /* 0x0000001d03037211 */ /* 0x000fc400030f0eff */
[-C--:B-1----:R-:W-:Y:S01]  /*146d0*/  IADD3 R14, P6, R0, R28.reuse, RZ ;  /* 0x0000001c000e7210 */ /* 0x082fe20007fde0ff */
[----:B------:R-:W-:Y:S01]  /*146e0*/  @P5 STG.E.U8 desc[UR16][R24.64], R31 ;  /* 0x0000001f18005986 */ /* 0x000fe2000c101110 */
[----:B------:R-:W-:Y:S01]  /*146f0*/  ISETP.LT.AND P5, PT, R20, UR4, !P0 ;  /* 0x0000000414007c0c */ /* 0x000fe2000c7a1270 */
[----:B------:R-:W-:Y:S01]  /*14700*/  ULDC UR4, c[0x0][0x22c] ;  /* 0x00008b0000047ab9 */ /* 0x000fe20000000800 */
[----:B------:R-:W-:Y:S01]  /*14710*/  LEA.HI.X.SX32 R15, R0, R29, 0x1, P6 ;  /* 0x0000001d000f7211 */ /* 0x000fe200030f0eff */
[C---:B------:R-:W-:Y:S01]  /*14720*/  IMAD R0, R33.reuse, 0x4, R0 ;  /* 0x0000000421007824 */ /* 0x040fe200078e0200 */
[----:B------:R0:W-:Y:S01]  /*14730*/  @P4 STG.E.U8 desc[UR16][R2.64], R35 ;  /* 0x0000002302004986 */ /* 0x0001e2000c101110 */
[----:B------:R-:W-:Y:S01]  /*14740*/  ISETP.LT.AND P4, PT, R16, UR4, !P0 ;  /* 0x0000000410007c0c */ /* 0x000fe2000c781270 */
[----:B------:R-:W-:Y:S01]  /*14750*/  ULDC UR4, c[0x0][0x22c] ;  /* 0x00008b0000047ab9 */ /* 0x000fe20000000800 */
[----:B------:R-:W-:Y:S01]  /*14760*/  IMAD R16, R33, 0x4, R0 ;  /* 0x0000000421107824 */ /* 0x000fe200078e0200 */
[----:B------:R-:W-:-:S02]  /*14770*/  IADD3 R12, P6, R0, R28, RZ ;  /* 0x0000001c000c7210 */ /* 0x000fc40007fde0ff */
[----:B------:R-:W-:Y:S02]  /*14780*/  PRMT R27, R21, 0x7772, RZ ;  /* 0x00007772151b7816 */ /* 0x000fe400000000ff */
[-C--:B------:R-:W-:Y:S02]  /*14790*/  LEA.HI.X.SX32 R13, R0, R29.reuse, 0x1, P6 ;  /* 0x0000001d000d7211 */ /* 0x080fe400030f0eff */
[C---:B------:R-:W-:Y:S02]  /*147a0*/  IADD3 R20, P6, R16.reuse, R28, RZ ;  /* 0x0000001c10147210 */ /* 0x040fe40007fde0ff */
[----:B0-----:R-:W-:Y:S02]  /*147b0*/  PRMT R35, R17, 0x7772, RZ ;  /* 0x0000777211237816 */ /* 0x001fe400000000ff */
[----:B------:R-:W-:Y:S02]  /*147c0*/  PRMT R25, R21, 0x7773, RZ ;  /* 0x0000777315197816 */ /* 0x000fe400000000ff */
[----:B------:R-:W-:Y:S01]  /*147d0*/  LEA.HI.X.SX32 R21, R16, R29, 0x1, P6 ;  /* 0x0000001d10157211 */ /* 0x000fe200030f0eff */
[----:B------:R-:W-:Y:S01]  /*147e0*/  @P2 STG.E.U8 desc[UR16][R14.64], R27 ;  /* 0x0000001b0e002986 */ /* 0x000fe2000c101110 */
[----:B----4-:R-:W-:Y:S01]  /*147f0*/  ISETP.LT.AND P2, PT, R156, UR4, !P0 ;  /* 0x000000049c007c0c */ /* 0x010fe2000c741270 */
[----:B------:R-:W-:-:S02]  /*14800*/  ULDC UR4, c[0x0][0x22c] ;  /* 0x00008b0000047ab9 */ /* 0x000fc40000000800 */
[----:B------:R-:W-:Y:S04]  /*14810*/  @P1 STG.E.U8 desc[UR16][R12.64], R35 ;  /* 0x000000230c001986 */ /* 0x000fe8000c101110 */
[----:B------:R0:W-:Y:S01]  /*14820*/  @P3 STG.E.U8 desc[UR16][R20.64], R25 ;  /* 0x0000001914003986 */ /* 0x0001e2000c101110 */
[----:B--2---:R-:W-:Y:S01]  /*14830*/  ISETP.LT.AND P1, PT, R153, UR5, !P0 ;  /* 0x0000000599007c0c */ /* 0x004fe2000c721270 */
[----:B------:R-:W-:Y:S02]  /*14840*/  IMAD R0, R156, R33, RZ ;  /* 0x000000219c007224 */ /* 0x000fe400078e02ff */
[----:B------:R-:W2:Y:S01]  /*14850*/  LDL.LU R153, [R1+0x490] ;  /* 0x0004900001997983 */ /* 0x000ea20000300800 */
[----:B------:R-:W-:Y:S01]  /*14860*/  IMAD R16, R33, 0x8, R16 ;  /* 0x0000000821107824 */ /* 0x000fe200078e0210 */
[----:B------:R-:W-:Y:S01]  /*14870*/  PRMT R31, R17, 0x7773, RZ ;  /* 0x00007773111f7816 */ /* 0x000fe200000000ff */
[----:B------:R-:W-:Y:S01]  /*14880*/  ULDC UR5, c[0x0][0x22c] ;  /* 0x00008b0000057ab9 */ /* 0x000fe20000000800 */
[----:B---3--:R-:W-:Y:S01]  /*14890*/  ISETP.LT.AND P3, PT, R152, UR4, !P0 ;  /* 0x0000000498007c0c */ /* 0x008fe2000c761270 */
[----:B------:R-:W-:Y:S01]  /*148a0*/  ULDC UR4, c[0x0][0x22c] ;  /* 0x00008b0000047ab9 */ /* 0x000fe20000000800 */
[----:B------:R-:W3:Y:S01]  /*148b0*/  LDL.LU R152, [R1+0x47c] ;  /* 0x00047c0001987983 */ /* 0x000ee20000300800 */
[----:B------:R-:W-:-:S03]  /*148c0*/  IADD3 R2, P6, R0, R28, RZ ;  /* 0x0000001c00027210 */ /* 0x000fc60007fde0ff */
[----:B0-----:R-:W4:Y:S01]  /*148d0*/  LDL.LU R20, [R1+0x478] ;  /* 0x0004780001147983 */ /* 0x001f220000300800 */
[-C--:B------:R-:W-:Y:S02]  /*148e0*/  LEA.HI.X.SX32 R3, R0, R29.reuse, 0x1, P6 ;  /* 0x0000001d00037211 */ /* 0x080fe400030f0eff */
[C---:B------:R-:W-:Y:S01]  /*148f0*/  IADD3 R14, P6, R16.reuse, R28, RZ ;  /* 0x0000001c100e7210 */ /* 0x040fe20007fde0ff */
[----:B------:R-:W4:Y:S03]  /*14900*/  LDL.LU R156, [R1+0x300] ;  /* 0x00030000019c7983 */ /* 0x000f260000300800 */
[----:B------:R-:W-:Y:S01]  /*14910*/  LEA.HI.X.SX32 R15, R16, R29, 0x1, P6 ;  /* 0x0000001d100f7211 */ /* 0x000fe200030f0eff */
[----:B------:R-:W-:-:S04]  /*14920*/  IMAD R16, R33, 0x4, R16 ;  /* 0x0000000421107824 */ /* 0x000fc800078e0210 */
[----:B------:R-:W-:Y:S01]  /*14930*/  IMAD R0, R33, 0x4, R16 ;  /* 0x0000000421007824 */ /* 0x000fe200078e0210 */
[-C--:B------:R-:W-:Y:S02]  /*14940*/  IADD3 R12, P6, R16, R28.reuse, RZ ;  /* 0x0000001c100c7210 */ /* 0x080fe40007fde0ff */
[----:B------:R-:W-:Y:S02]  /*14950*/  PRMT R27, R22, 0x7770, RZ ;  /* 0x00007770161b7816 */ /* 0x000fe400000000ff */
[----:B------:R-:W-:Y:S02]  /*14960*/  LEA.HI.X.SX32 R13, R16, R29, 0x1, P6 ;  /* 0x0000001d100d7211 */ /* 0x000fe400030f0eff */
[----:B------:R-:W-:Y:S01]  /*14970*/  IADD3 R16, P6, R0, R28, RZ ;  /* 0x0000001c00107210 */ /* 0x000fe20007fde0ff */
[----:B------:R0:W-:Y:S01]  /*14980*/  @P2 STG.E.U8 desc[UR16][R2.64], R31 ;  /* 0x0000001f02002986 */ /* 0x0001e2000c101110 */
[----:B------:R-:W-:Y:S02]  /*14990*/  PRMT R21, R18, 0x7770, RZ ;  /* 0x0000777012157816 */ /* 0x000fe400000000ff */
[----:B------:R-:W-:Y:S01]  /*149a0*/  ISETP.LT.AND P2, PT, R155, UR4, !P0 ;  /* 0x000000049b007c0c */ /* 0x000fe2000c741270 */
[----:B------:R-:W-:Y:S01]  /*149b0*/  ULDC UR4, c[0x0][0x22c] ;  /* 0x00008b0000047ab9 */ /* 0x000fe20000000800 */
[----:B------:R-:W-:-:S02]  /*149c0*/  PRMT R25, R22, 0x7771, RZ ;  /* 0x0000777116197816 */ /* 0x000fc400000000ff */
[----:B------:R-:W-:Y:S01]  /*149d0*/  LEA.HI.X.SX32 R17, R0, R29, 0x1, P6 ;  /* 0x0000001d00117211 */ /* 0x000fe200030f0eff */
[----:B------:R1:W-:Y:S01]  /*149e0*/  @P5 STG.E.U8 desc[UR16][R14.64], R27 ;  /* 0x0000001b0e005986 */ /* 0x0003e2000c101110 */
[C---:B------:R-:W-:Y:S01]  /*149f0*/  ISETP.LT.AND P5, PT, R154.reuse, UR4, !P0 ;  /* 0x000000049a007c0c */ /* 0x040fe2000c7a1270 */
[----:B------:R-:W-:Y:S02]  /*14a00*/  ULDC UR4, c[0x0][0x22c] ;  /* 0x00008b0000047ab9 */ /* 0x000fe40000000800 */
[----:B------:R4:W-:Y:S04]  /*14a10*/  @P4 STG.E.U8 desc[UR16][R12.64], R21 ;  /* 0x000000150c004986 */ /* 0x0009e8000c101110 */
[----:B------:R4:W-:Y:S01]  /*14a20*/  @P1 STG.E.U8 desc[UR16][R16.64], R25 ;  /* 0x0000001910001986 */ /* 0x0009e2000c101110 */
[----:B0-----:R-:W-:Y:S01]  /*14a30*/  IMAD R3, R154, R33, RZ ;  /* 0x000000219a037224 */ /* 0x001fe200078e02ff */
[----:B--2---:R-:W-:Y:S01]  /*14a40*/  ISETP.LT.AND P4, PT, R153, UR5, !P0 ;  /* 0x0000000599007c0c */ /* 0x004fe2000c781270 */
[----:B------:R-:W-:Y:S01]  /*14a50*/  IMAD R0, R33, 0x8, R0 ;  /* 0x0000000821007824 */ /* 0x000fe200078e0200 */
[----:B------:R-:W2:Y:S01]  /*14a60*/  LDL.LU R153, [R1+0x474] ;  /* 0x0004740001997983 */ /* 0x000ea20000300800 */
[----:B---3--:R-:W-:Y:S01]  /*14a70*/  ISETP.LT.AND P1, PT, R152, UR4, !P0 ;  /* 0x0000000498007c0c */ /* 0x008fe2000c721270 */
[----:B------:R-:W-:-:S02]  /*14a80*/  ULDC UR4, c[0x0][0x22c] ;  /* 0x00008b0000047ab9 */ /* 0x000fc40000000800 */
[----:B------:R-:W3:Y:S01]  /*14a90*/  LDL.LU R152, [R1+0x470] ;  /* 0x0004700001987983 */ /* 0x000ee20000300800 */
[CC--:B------:R-:W-:Y:S01]  /*14aa0*/  IADD3 R2, P6, R3.reuse, R28.reuse, RZ ;  /* 0x0000001c03027210 */ /* 0x0c0fe20007fde0ff */
[----:B------:R-:W-:Y:S02]  /*14ab0*/  ULDC UR5, c[0x0][0x22c] ;  /* 0x00008b0000057ab9 */ /* 0x000fe40000000800 */
[----:B------:R-:W3:Y:S04]  /*14ac0*/  LDL.LU R155, [R1+0x46c] ;  /* 0x00046c00019b7983 */ /* 0x000ee80000300800 */
[----:B------:R-:W3:Y:S01]  /*14ad0*/  LDL.LU R154, [R1+0x2fc] ;  /* 0x0002fc00019a7983 */ /* 0x000ee20000300800 */
[----:B------:R-:W-:Y:S02]  /*14ae0*/  LEA.HI.X.SX32 R3, R3, R29, 0x1, P6 ;  /* 0x0000001d03037211 */ /* 0x000fe400030f0eff */
[----:B-1----:R-:W-:-:S02]  /*14af0*/  IADD3 R14, P6, R0, R28, RZ ;  /* 0x0000001c000e7210 */ /* 0x002fc40007fde0ff */
[----:B------:R-:W-:Y:S02]  /*14b00*/  PRMT R27, R18, 0x7771, RZ ;  /* 0x00007771121b7816 */ /* 0x000fe400000000ff */
[----:B------:R-:W-:Y:S01]  /*14b10*/  LEA.HI.X.SX32 R15, R0, R29, 0x1, P6 ;  /* 0x0000001d000f7211 */ /* 0x000fe200030f0eff */
[C---:B------:R-:W-:Y:S01]  /*14b20*/  IMAD R0, R33.reuse, 0x4, R0 ;  /* 0x0000000421007824 */ /* 0x040fe200078e0200 */
[----:B----4-:R-:W-:Y:S01]  /*14b30*/  ISETP.LT.AND P6, PT, R20, UR4, !P0 ;  /* 0x0000000414007c0c */ /* 0x010fe2000c7c1270 */
[----:B------:R0:W-:Y:S01]  /*14b40*/  @P5 STG.E.U8 desc[UR16][R2.64], R27 ;  /* 0x0000001b02005986 */ /* 0x0001e2000c101110 */
[----:B------:R-:W-:Y:S01]  /*14b50*/  PRMT R21, R22, 0x7772, RZ ;  /* 0x0000777216157816 */ /* 0x000fe200000000ff */
[----:B------:R-:W-:Y:S01]  /*14b60*/  IMAD R20, R33, 0x4, R0 ;  /* 0x0000000421147824 */ /* 0x000fe200078e0200 */
[----:B------:R-:W-:Y:S01]  /*14b70*/  IADD3 R12, P5, R0, R28, RZ ;  /* 0x0000001c000c7210 */ /* 0x000fe20007fbe0ff */
[----:B------:R-:W-:-:S03]  /*14b80*/  ULDC UR4, c[0x0][0x22c] ;  /* 0x00008b0000047ab9 */ /* 0x000fc60000000800 */
[----:B------:R-:W-:Y:S01]  /*14b90*/  LEA.HI.X.SX32 R13, R0, R29, 0x1, P5 ;  /* 0x0000001d000d7211 */ /* 0x000fe200028f0eff */
[----:B------:R-:W-:Y:S01]  /*14ba0*/  IMAD R0, R156, R33, RZ ;  /* 0x000000219c007224 */ /* 0x000fe200078e02ff */
[-C--:B------:R-:W-:Y:S01]  /*14bb0*/  IADD3 R16, P5, R20, R28.reuse, RZ ;  /* 0x0000001c14107210 */ /* 0x080fe20007fbe0ff */
[----:B------:R1:W-:Y:S01]  /*14bc0*/  @P3 STG.E.U8 desc[UR16][R14.64], R21 ;  /* 0x000000150e003986 */ /* 0x0003e2000c101110 */
[----:B------:R-:W-:Y:S01]  /*14bd0*/  ISETP.LT.AND P3, PT, R156, UR4, !P0 ;  /* 0x000000049c007c0c */ /* 0x000fe2000c761270 */
[----:B------:R-:W-:Y:S01]  /*14be0*/  ULDC UR4, c[0x0][0x22c] ;  /* 0x00008b0000047ab9 */ /* 0x000fe20000000800 */
[----:B------:R-:W-:Y:S01]  /*14bf0*/  LEA.HI.X.SX32 R17, R20, R29, 0x1, P5 ;  /* 0x0000001d14117211 */ /* 0x000fe200028f0eff */
[----:B------:R-:W-:Y:S01]  /*14c00*/  IMAD R20, R33, 0x8, R20 ;  /* 0x0000000821147824 */ /* 0x000fe200078e0214 */
[----:B0-----:R-:W-:Y:S02]  /*14c10*/  IADD3 R2, P5, R0, R28, RZ ;  /* 0x0000001c00027210 */ /* 0x001fe40007fbe0ff */
[----:B------:R-:W-:-:S02]  /*14c20*/  PRMT R27, R18, 0x7772, RZ ;  /* 0x00007772121b7816 */ /* 0x000fc400000000ff */
[----:B------:R-:W-:Y:S02]  /*14c30*/  PRMT R25, R22, 0x7773, RZ ;  /* 0x0000777316197816 */ /* 0x000fe400000000ff */
[-C--:B------:R-:W-:Y:S01]  /*14c40*/  LEA.HI.X.SX32 R3, R0, R29.reuse, 0x1, P5 ;  /* 0x0000001d00037211 */ /* 0x080fe200028f0eff */
[C---:B------:R-:W-:Y:S01]  /*14c50*/  IMAD R0, R33.reuse, 0x4, R20 ;  /* 0x0000000421007824 */ /* 0x040fe200078e0214 */
[----:B-1----:R-:W-:Y:S01]  /*14c60*/  IADD3 R14, P5, R20, R28, RZ ;  /* 0x0000001c140e7210 */ /* 0x002fe20007fbe0ff */
[----:B------:R0:W-:Y:S01]  /*14c70*/  @P2 STG.E.U8 desc[UR16][R12.64], R27 ;  /* 0x0000001b0c002986 */ /* 0x0001e2000c101110 */
[----:B------:R-:W-:Y:S02]  /*14c80*/  PRMT R31, R18, 0x7773, RZ ;  /* 0x00007773121f7816 */ /* 0x000fe400000000ff */
[----:B------:R-:W-:Y:S01]  /*14c90*/  LEA.HI.X.SX32 R15, R20, R29, 0x1, P5 ;  /* 0x0000001d140f7211 */ /* 0x000fe200028f0eff */
[----:B------:R1:W-:Y:S01]  /*14ca0*/  @P4 STG.E.U8 desc[UR16][R16.64], R25 ;  /* 0x0000001910004986 */ /* 0x0003e2000c101110 */
[----:B------:R-:W-:-:S03]  /*14cb0*/  IMAD R18, R33, 0x4, R0 ;  /* 0x0000000421127824 */ /* 0x000fc600078e0200 */
[----:B------:R4:W-:Y:S01]  /*14cc0*/  @P3 STG.E.U8 desc[UR16][R2.64], R31 ;  /* 0x0000001f02003986 */ /* 0x0009e2000c101110 */
[----:B0-----:R-:W-:-:S04]  /*14cd0*/  IADD3 R12, P5, R0, R28, RZ ;  /* 0x0000001c000c7210 */ /* 0x001fc80007fbe0ff */
[----:B------:R-:W-:Y:S02]  /*14ce0*/  LEA.HI.X.SX32 R13, R0, R29, 0x1, P5 ;  /* 0x0000001d000d7211 */ /* 0x000fe400028f0eff */
[----:B--2---:R-:W-:Y:S01]  /*14cf0*/  ISETP.LT.AND P2, PT, R153, UR5, !P0 ;  /* 0x0000000599007c0c */ /* 0x004fe2000c741270 */
[----:B------:R-:W-:Y:S01]  /*14d00*/  ULDC UR5, c[0x0][0x22c] ;  /* 0x00008b0000057ab9 */ /* 0x000fe20000000800 */
[----:B------:R-:W2:Y:S01]  /*14d10*/  LDL.LU R153, [R1+0x468] ;  /* 0x0004680001997983 */ /* 0x000ea20000300800 */
[----:B---3--:R-:W-:Y:S01]  /*14d20*/  ISETP.LT.AND P4, PT, R152, UR4, !P0 ;  /* 0x0000000498007c0c */ /* 0x008fe2000c781270 */
[----:B------:R-:W-:Y:S02]  /*14d30*/  ULDC UR4, c[0x0][0x22c] ;  /* 0x00008b0000047ab9 */ /* 0x000fe40000000800 */
[----:B------:R-:W3:Y:S01]  /*14d40*/  LDL.LU R152, [R1+0x464] ;  /* 0x0004640001987983 */ /* 0x000ee20000300800 */
[----:B------:R-:W-:Y:S01]  /*14d50*/  ISETP.LT.AND P3, PT, R155, UR4, !P0 ;  /* 0x000000049b007c0c */ /* 0x000fe2000c761270 */
[----:B------:R-:W-:-:S02]  /*14d60*/  ULDC UR4, c[0x0][0x22c] ;  /* 0x00008b0000047ab9 */ /* 0x000fc40000000800 */
[----:B------:R-:W3:Y:S01]  /*14d70*/  LDL.LU R22, [R1+0x460] ;  /* 0x0004600001167983 */ /* 0x000ee20000300800 */
[C---:B------:R-:W-:Y:S01]  /*14d80*/  ISETP.LT.AND P5, PT, R154.reuse, UR4, !P0 ;  /* 0x000000049a007c0c */ /* 0x040fe2000c7a1270 */
[----:B------:R-:W-:Y:S01]  /*14d90*/  IMAD R0, R154, R33, RZ ;  /* 0x000000219a007224 */ /* 0x000fe200078e02ff */
[----:B------:R-:W-:Y:S01]  /*14da0*/  PRMT R21, R23, 0x7770, RZ ;  /* 0x0000777017157816 */ /* 0x000fe200000000ff */
[----:B------:R-:W3:Y:S01]  /*14db0*/  LDL.LU R154, [R1+0x2f8] ;  /* 0x0002f800019a7983 */ /* 0x000ee20000300800 */
[----:B------:R-:W-:Y:S01]  /*14dc0*/  PRMT R27, R19, 0x7770, RZ ;  /* 0x00007770131b7816 */ /* 0x000fe200000000ff */
[----:B------:R-:W-:Y:S02]  /*14dd0*/  ULDC UR4, c[0x0][0x22c] ;  /* 0x00008b0000047ab9 */ /* 0x000fe40000000800 */
[----:B------:R-:W3:Y:S04]  /*14de0*/  LDL.LU R20, [R1+0x45c] ;  /* 0x00045c0001147983 */ /* 0x000ee80000300800 */
[----:B------:R0:W-:Y:S01]  /*14df0*/  @P1 STG.E.U8 desc[UR16][R14.64], R21 ;  /* 0x000000150e001986 */ /* 0x0001e2000c101110 */
[----:B-1----:R-:W-:-:S03]  /*14e00*/  IADD3 R16, P1, R18, R28, RZ ;  /* 0x0000001c12107210 */ /* 0x002fc60007f3e0ff */
[----:B------:R1:W-:Y:S01]  /*14e10*/  @P6 STG.E.U8 desc[UR16][R12.64], R27 ;  /* 0x0000001b0c006986 */ /* 0x0003e2000c101110 */
[----:B------:R-:W-:Y:S01]  /*14e20*/  LEA.HI.X.SX32 R17, R18, R29, 0x1, P1 ;  /* 0x0000001d12117211 */ /* 0x000fe200008f0eff */
[----:B------:R-:W-:Y:S01]  /*14e30*/  IMAD R18, R33, 0x8, R18 ;  /* 0x0000000821127824 */ /* 0x000fe200078e0212 */
[----:B----4-:R-:W-:-:S04]  /*14e40*/  IADD3 R2, P6, R0, R28, RZ ;  /* 0x0000001c00027210 */ /* 0x010fc80007fde0ff */
[-C--:B------:R-:W-:Y:S02]  /*14e50*/  LEA.HI.X.SX32 R3, R0, R29.reuse, 0x1, P6 ;  /* 0x0000001d00037211 */ /* 0x080fe400030f0eff */
[----:B0-----:R-:W-:Y:S02]  /*14e60*/  PRMT R15, R23, 0x7771, RZ ;  /* 0x00007771170f7816 */ /* 0x001fe400000000ff */
[CC--:B-1----:R-:W-:Y:S02]  /*14e70*/  IADD3 R12, P6, R18.reuse, R28.reuse, RZ ;  /* 0x0000001c120c7210 */ /* 0x0c2fe40007fde0ff */
[----:B------:R-:W-:Y:S02]  /*14e80*/  PRMT R25, R19, 0x7771, RZ ;  /* 0x0000777113197816 */ /* 0x000fe400000000ff */
[----:B------:R-:W-:Y:S01]  /*14e90*/  LEA.HI.X.SX32 R13, R18, R29, 0x1, P6 ;  /* 0x0000001d120d7211 */ /* 0x000fe200030f0eff */
[----:B------:R-:W-:Y:S01]  /*14ea0*/  IMAD R18, R33, 0x4, R18 ;  /* 0x0000000421127824 */ /* 0x000fe200078e0212 */
[----:B------:R-:W-:Y:S01]  /*14eb0*/  PRMT R21, R23, 0x7772, RZ ;  /* 0x0000777217157816 */ /* 0x000fe200000000ff */
[----:B------:R0:W-:Y:S04]  /*14ec0*/  @P2 STG.E.U8 desc[UR16][R16.64], R15 ;  /* 0x0000000f10002986 */ /* 0x0001e8000c101110 */
[----:B------:R1:W-:Y:S04]  /*14ed0*/  @P5 STG.E.U8 desc[UR16][R2.64], R25 ;  /* 0x0000001902005986 */ /* 0x0003e8000c101110 */
[----:B------:R4:W-:Y:S01]  /*14ee0*/  @P4 STG.E.U8 desc[UR16][R12.64], R21 ;  /* 0x000000150c004986 */ /* 0x0009e2000c101110 */
[----:B------:R-:W-:-:S04]  /*14ef0*/  IADD3 R14, P4, R18, R28, RZ ;  /* 0x0000001c120e7210 */ /* 0x000fc80007f9e0ff */
[----:B0-----:R-:W-:Y:S02]  /*14f00*/  LEA.HI.X.SX32 R15, R18, R29, 0x1, P4 ;  /* 0x0000001d120f7211 */ /* 0x001fe400020f0eff */
[----:B-1----:R-:W-:-:S05]  /*14f10*/  PRMT R25, R19, 0x7772, RZ ;  /* 0x0000777213197816 */ /* 0x002fca00000000ff */
[----:B------:R0:W-:Y:S01]  /*14f20*/  @P3 STG.E.U8 desc[UR16][R14.64], R25 ;  /* 0x000000190e003986 */ /* 0x0001e2000c101110 */
[----:B--2---:R-:W-:Y:S01]  /*14f30*/  ISETP.LT.AND P1, PT, R153, UR4, !P0 ;  /* 0x0000000499007c0c */ /* 0x004fe2000c721270 */
[----:B------:R-:W-:Y:S02]  /*14f40*/  ULDC UR4, c[0x0][0x22c] ;  /* 0x00008b0000047ab9 */ /* 0x000fe40000000800 */
[----:B------:R-:W2:Y:S01]  /*14f50*/  LDL.LU R153, [R1+0x458] ;  /* 0x0004580001997983 */ /* 0x000ea20000300800 */
[----:B---3--:R-:W-:Y:S01]  /*14f60*/  ISETP.LT.AND P2, PT, R152, UR4, !P0 ;  /* 0x0000000498007c0c */ /* 0x008fe2000c741270 */
[----:B------:R-:W-:Y:S02]  /*14f70*/  ULDC UR4, c[0x0][0x22c] ;  /* 0x00008b0000047ab9 */ /* 0x000fe40000000800 */
[----:B------:R-:W-:Y:S01]  /*14f80*/  ISETP.LT.AND P5, PT, R22, UR4, !P0 ;  /* 0x0000000416007c0c */ /* 0x000fe2000c7a1270 */
[----:B------:R-:W-:Y:S01]  /*14f90*/  IMAD R0, R33, 0x4, R18 ;  /* 0x0000000421007824 */ /* 0x000fe200078e0212 */
[----:B------:R-:W3:Y:S01]  /*14fa0*/  LDL.LU R22, [R1+0x454] ;  /* 0x0004540001167983 */ /* 0x000ee20000300800 */
[----:B------:R-:W-:-:S03]  /*14fb0*/  ULDC UR4, c[0x0][0x22c] ;  /* 0x00008b0000047ab9 */ /* 0x000fc60000000800 */
[----:B------:R-:W3:Y:S01]  /*14fc0*/  LDL.LU R152, [R1+0x2f4] ;  /* 0x0002f40001987983 */ /* 0x000ee20000300800 */
[----:B------:R-:W-:Y:S01]  /*14fd0*/  ISETP.LT.AND P3, PT, R20, UR5, !P0 ;  /* 0x0000000514007c0c */ /* 0x000fe2000c761270 */
[----:B------:R-:W-:Y:S02]  /*14fe0*/  IMAD R16, R154, R33, RZ ;  /* 0x000000219a107224 */ /* 0x000fe400078e02ff */
[----:B------:R-:W3:Y:S01]  /*14ff0*/  LDL.LU R20, [R1+0x450] ;  /* 0x0004500001147983 */ /* 0x000ee20000300800 */
[----:B------:R-:W-:Y:S01]  /*15000*/  IADD3 R2, P6, R0, R28, RZ ;  /* 0x0000001c00027210 */ /* 0x000fe20007fde0ff */
[----:B------:R-:W-:-:S03]  /*15010*/  ULDC UR5, c[0x0][0x22c] ;  /* 0x00008b0000057ab9 */ /* 0x000fc60000000800 */
[----:B------:R-:W-:Y:S01]  /*15020*/  LEA.HI.X.SX32 R3, R0, R29, 0x1, P6 ;  /* 0x0000001d00037211 */ /* 0x000fe200030f0eff */
[----:B------:R-:W-:Y:S01]  /*15030*/  IMAD R0, R33, 0x8, R0 ;  /* 0x0000000821007824 */ /* 0x000fe200078e0200 */
[----:B----4-:R-:W-:-:S04]  /*15040*/  IADD3 R12, P6, R16, R28, RZ ;  /* 0x0000001c100c7210 */ /* 0x010fc80007fde0ff */
[-C--:B------:R-:W-:Y:S02]  /*15050*/  LEA.HI.X.SX32 R13, R16, R29.reuse, 0x1, P6 ;  /* 0x0000001d100d7211 */ /* 0x080fe400030f0eff */
[----:B------:R-:W-:Y:S02]  /*15060*/  IADD3 R16, P6, R0, R28, RZ ;  /* 0x0000001c00107210 */ /* 0x000fe40007fde0ff */
[----:B------:R-:W-:Y:S02]  /*15070*/  PRMT R23, R23, 0x7773, RZ ;  /* 0x0000777317177816 */ /* 0x000fe400000000ff */
[----:B------:R-:W-:Y:S01]  /*15080*/  ISETP.LT.AND P4, PT, R154, UR4, !P0 ;  /* 0x000000049a007c0c */ /* 0x000fe2000c781270 */
[----:B------:R-:W-:Y:S01]  /*15090*/  ULDC UR4, c[0x0][0x22c] ;  /* 0x00008b0000047ab9 */ /* 0x000fe20000000800 */
[----:B------:R-:W-:Y:S01]  /*150a0*/  LEA.HI.X.SX32 R17, R0, R29, 0x1, P6 ;  /* 0x0000001d00117211 */ /* 0x000fe200030f0eff */
[----:B------:R-:W-:Y:S01]  /*150b0*/  IMAD R0, R33, 0x4, R0 ;  /* 0x0000000421007824 */ /* 0x000fe200078e0200 */
[----:B------:R1:W-:Y:S01]  /*150c0*/  @P1 STG.E.U8 desc[UR16][R2.64], R23 ;  /* 0x0000001702001986 */ /* 0x0003e2000c101110 */
[----:B------:R-:W-:-:S02]  /*150d0*/  PRMT R19, R19, 0x7773, RZ ;  /* 0x0000777313137816 */ /* 0x000fc400000000ff */
[----:B------:R-:W-:Y:S02]  /*150e0*/  PRMT R21, R8, 0x7770, RZ ;  /* 0x0000777008157816 */ /* 0x000fe400000000ff */
[----:B0-----:R-:W-:Y:S02]  /*150f0*/  PRMT R25, R4, 0x7770, RZ ;  /* 0x0000777004197816 */ /* 0x001fe400000000ff */
[C---:B-1----:R-:W-:Y:S01]  /*15100*/  IADD3 R2, P6, R0.reuse, R28, RZ ;  /* 0x0000001c00027210 */ /* 0x042fe20007fde0ff */
[----:B------:R-:W4:Y:S03]  /*15110*/  LDL.LU R23, [R1+0x44c] ;  /* 0x00044c0001177983 */ /* 0x000f260000300800 */
[----:B------:R-:W-:Y:S01]  /*15120*/  LEA.HI.X.SX32 R3, R0, R29, 0x1, P6 ;  /* 0x0000001d00037211 */ /* 0x000fe200030f0eff */
[----:B------:R0:W-:Y:S04]  /*15130*/  @P4 STG.E.U8 desc[UR16][R12.64], R19 ;  /* 0x000000130c004986 */ /* 0x0001e8000c101110 */
[----:B------:R1:W-:Y:S04]  /*15140*/  @P2 STG.E.U8 desc[UR16][R16.64], R21 ;  /* 0x0000001510002986 */ /* 0x0003e8000c101110 */
[----:B------:R1:W-:Y:S01]  /*15150*/  @P5 STG.E.U8 desc[UR16][R2.64], R25 ;  /* 0x0000001902005986 */ /* 0x0003e2000c101110 */
[----:B--2---:R-:W-:Y:S01]  /*15160*/  ISETP.LT.AND P1, PT, R153, UR4, !P0 ;  /* 0x0000000499007c0c */ /* 0x004fe2000c721270 */
[----:B------:R-:W-:-:S02]  /*15170*/  ULDC UR4, c[0x0][0x22c] ;  /* 0x00008b0000047ab9 */ /* 0x000fc40000000800 */
[----:B---3--:R-:W-:Y:S01]  /*15180*/  ISETP.LT.AND P4, PT, R22, UR4, !P0 ;  /* 0x0000000416007c0c */ /* 0x008fe2000c781270 */
[----:B------:R-:W-:Y:S01]  /*15190*/  IMAD R18, R33, 0x4, R0 ;  /* 0x0000000421127824 */ /* 0x000fe200078e0200 */
[----:B------:R-:W2:Y:S01]  /*151a0*/  LDL.LU R22, [R1+0x448] ;  /* 0x0004480001167983 */ /* 0x000ea20000300800 */
[----:B------:R-:W-:-:S03]  /*151b0*/  ULDC UR4, c[0x0][0x22c] ;  /* 0x00008b0000047ab9 */ /* 0x000fc60000000800 */
[----:B------:R-:W3:Y:S01]  /*151c0*/  LDL.LU R154, [R1+0x2f0] ;  /* 0x0002f000019a7983 */ /* 0x000ee20000300800 */
[----:B------:R-:W-:Y:S01]  /*151d0*/  ISETP.LT.AND P5, PT, R20, UR5, !P0 ;  /* 0x0000000514007c0c */ /* 0x000fe2000c7a1270 */
[----:B------:R-:W-:Y:S02]  /*151e0*/  IMAD R0, R152, R33, RZ ;  /* 0x0000002198007224 */ /* 0x000fe400078e02ff */
[----:B------:R-:W3:Y:S01]  /*151f0*/  LDL.LU R20, [R1+0x444] ;  /* 0x0004440001147983 */ /* 0x000ee20000300800 */
[-C--:B------:R-:W-:Y:S01]  /*15200*/  IADD3 R14, P6, R18, R28.reuse, RZ ;  /* 0x0000001c120e7210 */ /* 0x080fe20007fde0ff */
[----:B------:R-:W-:Y:S01]  /*15210*/  ULDC UR5, c[0x0][0x22c] ;  /* 0x00008b0000057ab9 */ /* 0x000fe20000000800 */
[----:B------:R-:W-:Y:S01]  /*15220*/  ISETP.LT.AND P2, PT, R152, UR4, !P0 ;  /* 0x0000000498007c0c */ /* 0x000fe2000c741270 */
[----:B------:R-:W-:Y:S01]  /*15230*/  ULDC UR4, c[0x0][0x22c] ;  /* 0x00008b0000047ab9 */ /* 0x000fe20000000800 */
[-C--:B------:R-:W-:Y:S01]  /*15240*/  LEA.HI.X.SX32 R15, R18, R29.reuse, 0x1, P6 ;  /* 0x0000001d120f7211 */ /* 0x080fe200030f0eff */
[----:B------:R-:W-:Y:S01]  /*15250*/  IMAD R18, R33, 0x8, R18 ;  /* 0x0000000821127824 */ /* 0x000fe200078e0212 */
[CC--:B0-----:R-:W-:Y:S01]  /*15260*/  IADD3 R12, P6, R0.reuse, R28.reuse, RZ ;  /* 0x0000001c000c7210 */ /* 0x0c1fe20007fde0ff */
[----:B------:R-:W3:Y:S03]  /*15270*/  LDL.LU R153, [R1+0x440] ;  /* 0x0004400001997983 */ /* 0x000ee60000300800 */
[----:B------:R-:W-:Y:S01]  /*15280*/  LEA.HI.X.SX32 R13, R0, R29, 0x1, P6 ;  /* 0x0000001d000d7211 */ /* 0x000fe200030f0eff */
[----:B------:R-:W3:Y:S01]  /*15290*/  LDL.LU R152, [R1+0x43c] ;  /* 0x00043c0001987983 */ /* 0x000ee20000300800 */
[----:B-1----:R-:W-:-:S02]  /*152a0*/  IADD3 R16, P6, R18, R28, RZ ;  /* 0x0000001c12107210 */ /* 0x002fc40007fde0ff */
[----:B------:R-:W-:Y:S02]  /*152b0*/  PRMT R19, R8, 0x7771, RZ ;  /* 0x0000777108137816 */ /* 0x000fe400000000ff */
[----:B------:R-:W-:Y:S01]  /*152c0*/  LEA.HI.X.SX32 R17, R18, R29, 0x1, P6 ;  /* 0x0000001d12117211 */ /* 0x000fe200030f0eff */
[----:B------:R-:W-:Y:S02]  /*152d0*/  IMAD R18, R33, 0x4, R18 ;  /* 0x0000000421127824 */ /* 0x000fe400078e0212 */
[----:B------:R-:W-:Y:S03]  /*152e0*/  @P3 STG.E.U8 desc[UR16][R14.64], R19 ;  /* 0x000000130e003986 */ /* 0x000fe6000c101110 */
[----:B------:R-:W-:Y:S02]  /*152f0*/  IADD3 R2, P6, R18, R28, RZ ;  /* 0x0000001c12027210 */ /* 0x000fe40007fde0ff */
[----:B------:R-:W-:-:S02]  /*15300*/  PRMT R21, R8, 0x7772, RZ ;  /* 0x0000777208157816 */ /* 0x000fc400000000ff */
[----:B------:R-:W-:Y:S02]  /*15310*/  LEA.HI.X.SX32 R3, R18, R29, 0x1, P6 ;  /* 0x0000001d12037211 */ /* 0x000fe400030f0eff */
[C---:B------:R-:W-:Y:S02]  /*15320*/  PRMT R25, R4.reuse, 0x7772, RZ ;  /* 0x0000777204197816 */ /* 0x040fe400000000ff */
[----:B----4-:R-:W-:Y:S01]  /*15330*/  ISETP.LT.AND P3, PT, R23, UR4, !P0 ;  /* 0x0000000417007c0c */ /* 0x010fe2000c761270 */
[----:B------:R-:W-:Y:S01]  /*15340*/  ULDC UR4, c[0x0][0x22c] ;  /* 0x00008b0000047ab9 */ /* 0x000fe20000000800 */
[----:B------:R-:W-:-:S05]  /*15350*/  PRMT R23, R4, 0x7771, RZ ;  /* 0x0000777104177816 */ /* 0x000fca00000000ff */
[----:B------:R0:W-:Y:S04]  /*15360*/  @P2 STG.E.U8 desc[UR16][R12.64], R23 ;  /* 0x000000170c002986 */ /* 0x0001e8000c101110 */
[----:B------:R1:W-:Y:S04]  /*15370*/  @P1 STG.E.U8 desc[UR16][R16.64], R21 ;  /* 0x0000001510001986 */ /* 0x0003e8000c101110 */
[----:B------:R4:W-:Y:S01]  /*15380*/  @P4 STG.E.U8 desc[UR16][R2.64], R25 ;  /* 0x0000001902004986 */ /* 0x0009e2000c101110 */
[----:B--2---:R-:W-:Y:S01]  /*15390*/  ISETP.LT.AND P2, PT, R22, UR4, !P0 ;  /* 0x0000000416007c0c */ /* 0x004fe2000c741270 */
[----:B------:R-:W-:-:S02]  /*153a0*/  IMAD R0, R33, 0x4, R18 ;  /* 0x0000000421007824 */ /* 0x000fc400078e0212 */
[----:B------:R-:W2:Y:S01]  /*153b0*/  LDL.LU R22, [R1+0x2ec] ;  /* 0x0002ec0001167983 */ /* 0x000ea20000300800 */
[----:B------:R-:W-:Y:S01]  /*153c0*/  ULDC UR4, c[0x0][0x22c] ;  /* 0x00008b0000047ab9 */ /* 0x000fe20000000800 */
[----:B---3--:R-:W-:Y:S01]  /*153d0*/  ISETP.LT.AND P4, PT, R20, UR5, !P0 ;  /* 0x0000000514007c0c */ /* 0x008fe2000c781270 */
[----:B0-----:R-:W-:Y:S01]  /*153e0*/  IMAD R13, R154, R33, RZ ;  /* 0x000000219a0d7224 */ /* 0x001fe200078e02ff */
[----:B------:R-:W3:Y:S01]  /*153f0*/  LDL.LU R20, [R1+0x438] ;  /* 0x0004380001147983 */ /* 0x000ee20000300800 */
[-C--:B------:R-:W-:Y:S01]  /*15400*/  IADD3 R14, P6, R0, R28.reuse, RZ ;  /* 0x0000001c000e7210 */ /* 0x080fe20007fde0ff */
[----:B------:R-:W-:Y:S01]  /*15410*/  ULDC UR5, c[0x0][0x22c] ;  /* 0x00008b0000057ab9 */ /* 0x000fe20000000800 */
[----:B------:R-:W-:Y:S01]  /*15420*/  ISETP.LT.AND P1, PT, R154, UR4, !P0 ;  /* 0x000000049a007c0c */ /* 0x000fe2000c721270 */
[----:B------:R-:W2:Y:S01]  /*15430*/  LDL.LU R18, [R1+0x434] ;  /* 0x0004340001127983 */ /* 0x000ea20000300800 */
[----:B------:R-:W-:Y:S01]  /*15440*/  LEA.HI.X.SX32 R15, R0, R29, 0x1, P6 ;  /* 0x0000001d000f7211 */ /* 0x000fe200030f0eff */
[----:B------:R-:W-:Y:S01]  /*15450*/  IMAD R0, R33, 0x8, R0 ;  /* 0x0000000821007824 */ /* 0x000fe200078e0200 */
[----:B------:R-:W-:Y:S01]  /*15460*/  IADD3 R12, P6, R13, R28, RZ ;  /* 0x0000001c0d0c7210 */ /* 0x000fe20007fde0ff */
[----:B------:R-:W-:-:S03]  /*15470*/  ULDC UR4, c[0x0][0x22c] ;  /* 0x00008b0000047ab9 */ /* 0x000fc60000000800 */
[----:B------:R-:W-:Y:S02]  /*15480*/  LEA.HI.X.SX32 R13, R13, R29, 0x1, P6 ;  /* 0x0000001d0d0d7211 */ /* 0x000fe400030f0eff */
[----:B-1----:R-:W-:-:S04]  /*15490*/  IADD3 R16, P6, R0, R28, RZ ;  /* 0x0000001c00107210 */ /* 0x002fc80007fde0ff */
[-C--:B------:R-:W-:Y:S01]  /*154a0*/  LEA.HI.X.SX32 R17, R0, R29.reuse, 0x1, P6 ;  /* 0x0000001d00117211 */ /* 0x080fe200030f0eff */
[----:B------:R-:W-:Y:S01]  /*154b0*/  IMAD R0, R33, 0x4, R0 ;  /* 0x0000000421007824 */ /* 0x000fe200078e0200 */
[----:B------:R-:W-:Y:S02]  /*154c0*/  PRMT R19, R8, 0x7773, RZ ;  /* 0x0000777308137816 */ /* 0x000fe400000000ff */
[----:B------:R-:W-:Y:S01]  /*154d0*/  PRMT R23, R4, 0x7773, RZ ;  /* 0x0000777304177816 */ /* 0x000fe200000000ff */
[----:B------:R-:W2:Y:S01]  /*154e0*/  LDL.LU R8, [R1+0x430] ;  /* 0x0004300001087983 */ /* 0x000ea20000300800 */
[C---:B----4-:R-:W-:Y:S02]  /*154f0*/  IADD3 R2, P6, R0.reuse, R28, RZ ;  /* 0x0000001c00027210 */ /* 0x050fe40007fde0ff */
[----:B------:R-:W-:Y:S01]  /*15500*/  PRMT R21, R9, 0x7770, RZ ;  /* 0x0000777009157816 */ /* 0x000fe200000000ff */
[----:B------:R0:W-:Y:S01]  /*15510*/  @P5 STG.E.U8 desc[UR16][R14.64], R19 ;  /* 0x000000130e005986 */ /* 0x0001e2000c101110 */
[----:B------:R-:W-:-:S02]  /*15520*/  LEA.HI.X.SX32 R3, R0, R29, 0x1, P6 ;  /* 0x0000001d00037211 */ /* 0x000fc400030f0eff */
[----:B------:R-:W-:Y:S01]  /*15530*/  PRMT R25, R5, 0x7770, RZ ;  /* 0x0000777005197816 */ /* 0x000fe200000000ff */
[----:B------:R1:W-:Y:S01]  /*15540*/  @P1 STG.E.U8 desc[UR16][R12.64], R23 ;  /* 0x000000170c001986 */ /* 0x0003e2000c101110 */
[----:B------:R-:W-:Y:S01]  /*15550*/  ISETP.LT.AND P5, PT, R153, UR4, !P0 ;  /* 0x0000000499007c0c */ /* 0x000fe2000c7a1270 */
[----:B------:R-:W-:Y:S02]  /*15560*/  ULDC UR4, c[0x0][0x22c] ;  /* 0x00008b0000047ab9 */ /* 0x000fe40000000800 */
[----:B------:R4:W-:Y:S01]  /*15570*/  @P3 STG.E.U8 desc[UR16][R16.64], R21 ;  /* 0x0000001510003986 */ /* 0x0009e2000c101110 */
[----:B------:R-:W-:Y:S01]  /*15580*/  ISETP.LT.AND P1, PT, R152, UR4, !P0 ;  /* 0x0000000498007c0c */ /* 0x000fe2000c721270 */
[----:B------:R-:W-:Y:S01]  /*15590*/  IMAD R4, R33, 0x4, R0 ;  /* 0x0000000421047824 */ /* 0x000fe200078e0200 */
[----:B------:R-:W-:Y:S01]  /*155a0*/  ULDC UR4, c[0x0][0x22c] ;  /* 0x00008b0000047ab9 */ /* 0x000fe20000000800 */
[----:B------:R-:W-:Y:S04]  /*155b0*/  @P2 STG.E.U8 desc[UR16][R2.64], R25 ;  /* 0x0000001902002986 */ /* 0x000fe8000c101110 */
[----:B------:R-:W4:Y:S01]  /*155c0*/  LDL.LU R152, [R1+0x2e8] ;  /* 0x0002e80001987983 */ /* 0x000f220000300800 */
[----:B---3--:R-:W-:Y:S01]  /*155d0*/  ISETP.LT.AND P2, PT, R20, UR5, !P0 ;  /* 0x0000000514007c0c */ /* 0x008fe2000c741270 */
[----:B--2---:R-:W-:-:S02]  /*155e0*/  IMAD R0, R22, R33, RZ ;  /* 0x0000002116007224 */ /* 0x004fc400078e02ff */
[----:B------:R-:W2:Y:S01]  /*155f0*/  LDL.LU R20, [R1+0x42c] ;  /* 0x00042c0001147983 */ /* 0x000ea20000300800 */
[CC--:B0-----:R-:W-:Y:S01]  /*15600*/  IADD3 R14, P6, R4.reuse, R28.reuse, RZ ;  /* 0x0000001c040e7210 */ /* 0x0c1fe20007fde0ff */
[----:B------:R-:W-:Y:S01]  /*15610*/  ULDC UR5, c[0x0][0x22c] ;  /* 0x00008b0000057ab9 */ /* 0x000fe20000000800 */
[----:B------:R-:W-:Y:S02]  /*15620*/  PRMT R19, R9, 0x7771, RZ ;  /* 0x0000777109137816 */ /* 0x000fe400000000ff */
[-C--:B------:R-:W-:Y:S01]  /*15630*/  LEA.HI.X.SX32 R15, R4, R29.reuse, 0x1, P6 ;  /* 0x0000001d040f7211 */ /* 0x080fe200030f0eff */
[----:B------:R-:W-:Y:S01]  /*15640*/  IMAD R4, R33, 0x8, R4 ;  /* 0x0000000821047824 */ /* 0x000fe200078e0204 */
[-C--:B-1----:R-:W-:Y:S02]  /*15650*/  IADD3 R12, P6, R0, R28.reuse, RZ ;  /* 0x0000001c000c7210 */ /* 0x082fe40007fde0ff */
[----:B------:R-:W-:Y:S01]  /*15660*/  ISETP.LT.AND P3, PT, R22, UR4, !P0 ;  /* 0x0000000416007c0c */ /* 0x000fe2000c761270 */
[----:B------:R-:W-:Y:S01]  /*15670*/  ULDC UR4, c[0x0][0x22c] ;  /* 0x00008b0000047ab9 */ /* 0x000fe20000000800 */
[----:B------:R-:W-:Y:S01]  /*15680*/  LEA.HI.X.SX32 R13, R0, R29, 0x1, P6 ;  /* 0x0000001d000d7211 */ /* 0x000fe200030f0eff */
[----:B------:R0:W-:Y:S01]  /*15690*/  @P4 STG.E.U8 desc[UR16][R14.64], R19 ;  /* 0x000000130e004986 */ /* 0x0001e2000c101110 */
[----:B----4-:R-:W-:-:S02]  /*156a0*/  IADD3 R16, P6, R4, R28, RZ ;  /* 0x0000001c04107210 */ /* 0x010fc40007fde0ff */
[----:B------:R-:W-:Y:S01]  /*156b0*/  ISETP.LT.AND P4, PT, R18, UR4, !P0 ;  /* 0x0000000412007c0c */ /* 0x000fe2000c781270 */
[----:B------:R-:W-:Y:S01]  /*156c0*/  ULDC UR4, c[0x0][0x22c] ;  /* 0x00008b0000047ab9 */ /* 0x000fe20000000800 */
[----:B------:R-:W3:Y:S01]  /*156d0*/  LDL.LU R18, [R1+0x428] ;  /* 0x0004280001127983 */ /* 0x000ee20000300800 */
[----:B------:R-:W-:Y:S01]  /*156e0*/  LEA.HI.X.SX32 R17, R4, R29, 0x1, P6 ;  /* 0x0000001d04117211 */ /* 0x000fe200030f0eff */
[----:B------:R-:W-:Y:S02]  /*156f0*/  IMAD R4, R33, 0x4, R4 ;  /* 0x0000000421047824 */ /* 0x000fe400078e0204 */
[----:B0-----:R-:W4:Y:S03]  /*15700*/  LDL.LU R14, [R1+0x3f4] ;  /* 0x0003f400010e7983 */ /* 0x001f260000300800 */
[----:B------:R-:W-:Y:S02]  /*15710*/  IADD3 R2, P6, R4, R28, RZ ;  /* 0x0000001c04027210 */ /* 0x000fe40007fde0ff */
[----:B------:R-:W-:Y:S01]  /*15720*/  PRMT R23, R5, 0x7771, RZ ;  /* 0x0000777105177816 */ /* 0x000fe200000000ff */
[----:B------:R-:W4:Y:S01]  /*15730*/  LDL.LU R22, [R1+0x2e4] ;  /* 0x0002e40001167983 */ /* 0x000f220000300800 */
[----:B------:R-:W-:-:S02]  /*15740*/  PRMT R21, R9, 0x7772, RZ ;  /* 0x0000777209157816 */ /* 0x000fc400000000ff */
[----:B------:R-:W-:Y:S02]  /*15750*/  LEA.HI.X.SX32 R3, R4, R29, 0x1, P6 ;  /* 0x0000001d04037211 */ /* 0x000fe400030f0eff */
[----:B------:R-:W-:Y:S01]  /*15760*/  PRMT R15, R5, 0x7772, RZ ;  /* 0x00007772050f7816 */ /* 0x000fe200000000ff */
[----:B------:R-:W-:Y:S04]  /*15770*/  @P3 STG.E.U8 desc[UR16][R12.64], R23 ;  /* 0x000000170c003986 */ /* 0x000fe8000c101110 */
[----:B------:R0:W-:Y:S04]  /*15780*/  @P5 STG.E.U8 desc[UR16][R16.64], R21 ;  /* 0x0000001510005986 */ /* 0x0001e8000c101110 */
[----:B------:R1:W-:Y:S01]  /*15790*/  @P1 STG.E.U8 desc[UR16][R2.64], R15 ;  /* 0x0000000f02001986 */ /* 0x0003e2000c101110 */
[----:B--2---:R-:W-:Y:S01]  /*157a0*/  ISETP.LT.AND P1, PT, R20, UR5, !P0 ;  /* 0x0000000514007c0c */ /* 0x004fe2000c721270 */
[----:B------:R-:W-:-:S02]  /*157b0*/  IMAD R0, R33, 0x4, R4 ;  /* 0x0000000421007824 */ /* 0x000fc400078e0204 */
[----:B------:R-:W2:Y:S01]  /*157c0*/  LDL.LU R20, [R1+0x3f0] ;  /* 0x0003f00001147983 */ /* 0x000ea20000300800 */
[----:B------:R-:W-:Y:S01]  /*157d0*/  ISETP.LT.AND P3, PT, R8, UR4, !P0 ;  /* 0x0000000408007c0c */ /* 0x000fe2000c761270 */
[----:B------:R-:W-:Y:S01]  /*157e0*/  IMAD R4, R152, R33, RZ ;  /* 0x0000002198047224 */ /* 0x000fe200078e02ff */
[----:B------:R-:W-:Y:S01]  /*157f0*/  ULDC UR4, c[0x0][0x22c] ;  /* 0x00008b0000047ab9 */ /* 0x000fe20000000800 */
[----:B0-----:R-:W2:Y:S01]  /*15800*/  LDL.LU R16, [R1+0x3ec] ;  /* 0x0003ec0001107983 */ /* 0x001ea20000300800 */
[CC--:B------:R-:W-:Y:S01]  /*15810*/  IADD3 R8, P6, R0.reuse, R28.reuse, RZ ;  /* 0x0000001c00087210 */ /* 0x0c0fe20007fde0ff */
[----:B------:R-:W-:Y:S01]  /*15820*/  ULDC UR5, c[0x0][0x22c] ;  /* 0x00008b0000057ab9 */ /* 0x000fe20000000800 */
[----:B------:R-:W-:Y:S02]  /*15830*/  PRMT R19, R9, 0x7773, RZ ;  /* 0x0000777309137816 */ /* 0x000fe400000000ff */
[----:B------:R-:W-:Y:S01]  /*15840*/  LEA.HI.X.SX32 R9, R0, R29, 0x1, P6 ;  /* 0x0000001d00097211 */ /* 0x000fe200030f0eff */
[----:B------:R-:W-:Y:S01]  /*15850*/  IMAD R0, R33, 0x8, R0 ;  /* 0x0000000821007824 */ /* 0x000fe200078e0200 */
[----:B------:R-:W-:Y:S01]  /*15860*/  ISETP.LT.AND P5, PT, R152, UR4, !P0 ;  /* 0x0000000498007c0c */ /* 0x000fe2000c7a1270 */
[----:B------:R-:W-:Y:S01]  /*15870*/  ULDC UR4, c[0x0][0x22c] ;  /* 0x00008b0000047ab9 */ /* 0x000fe20000000800 */
[----:B------:R-:W-:-:S04]  /*15880*/  IADD3 R12, P6, R4, R28, RZ ;  /* 0x0000001c040c7210 */ /* 0x000fc80007fde0ff */
[-C--:B------:R-:W-:Y:S02]  /*15890*/  LEA.HI.X.SX32 R13, R4, R29.reuse, 0x1, P6 ;  /* 0x0000001d040d7211 */ /* 0x080fe400030f0eff */
[CC--:B------:R-:W-:Y:S02]  /*158a0*/  IADD3 R4, P6, R0.reuse, R28.reuse, RZ ;  /* 0x0000001c00047210 */ /* 0x0c0fe40007fde0ff */
[----:B------:R-:W-:Y:S01]  /*158b0*/  PRMT R17, R5, 0x7773, RZ ;  /* 0x0000777305117816 */ /* 0x000fe200000000ff */
[----:B------:R0:W-:Y:S01]  /*158c0*/  @P2 STG.E.U8 desc[UR16][R8.64], R19 ;  /* 0x0000001308002986 */ /* 0x0001e2000c101110 */
[----:B------:R-:W-:Y:S01]  /*158d0*/  LEA.HI.X.SX32 R5, R0, R29, 0x1, P6 ;  /* 0x0000001d00057211 */ /* 0x000fe200030f0eff */
[----:B------:R-:W-:Y:S01]  /*158e0*/  IMAD R0, R33, 0x4, R0 ;  /* 0x0000000421007824 */ /* 0x000fe200078e0200 */
[----:B---3--:R-:W-:Y:S01]  /*158f0*/  ISETP.LT.AND P2, PT, R18, UR4, !P0 ;  /* 0x0000000412007c0c */ /* 0x008fe2000c741270 */
[----:B------:R-:W-:Y:S01]  /*15900*/  ULDC UR4, c[0x0][0x22c] ;  /* 0x00008b0000047ab9 */ /* 0x000fe20000000800 */
[----:B------:R-:W3:Y:S02]  /*15910*/  LDL.LU R18, [R1+0x3e8] ;  /* 0x0003e80001127983 */ /* 0x000ee40000300800 */
[----:B-1----:R-:W-:-:S02]  /*15920*/  IADD3 R2, P6, R0, R28, RZ ;  /* 0x0000001c00027210 */ /* 0x002fc40007fde0ff */
[----:B------:R1:W-:Y:S01]  /*15930*/  @P5 STG.E.U8 desc[UR16][R12.64], R17 ;  /* 0x000000110c005986 */ /* 0x0003e2000c101110 */
[----:B----4-:R-:W-:Y:S01]  /*15940*/  ISETP.LT.AND P5, PT, R14, UR4, !P0 ;  /* 0x000000040e007c0c */ /* 0x010fe2000c7a1270 */
[----:B------:R-:W-:Y:S01]  /*15950*/  IMAD R14, R33, 0x4, R0 ;  /* 0x00000004210e7824 */ /* 0x000fe200078e0200 */
[-C--:B------:R-:W-:Y:S01]  /*15960*/  LEA.HI.X.SX32 R3, R0, R29.reuse, 0x1, P6 ;  /* 0x0000001d00037211 */ /* 0x080fe200030f0eff */
[----:B------:R-:W-:Y:S01]  /*15970*/  ULDC UR4, c[0x0][0x22c] ;  /* 0x00008b0000047ab9 */ /* 0x000fe20000000800 */
[----:B------:R-:W-:Y:S01]  /*15980*/  PRMT R15, R10, 0x7770, RZ ;  /* 0x000077700a0f7816 */ /* 0x000fe200000000ff */
[----:B------:R-:W4:Y:S01]  /*15990*/  LDL.LU R23, [R1+0x2e0] ;  /* 0x0002e00001177983 */ /* 0x000f220000300800 */
[----:B0-----:R-:W-:Y:S02]  /*159a0*/  IADD3 R8, P6, R14, R28, RZ ;  /* 0x0000001c0e087210 */ /* 0x001fe40007fde0ff */
[----:B------:R-:W-:Y:S02]  /*159b0*/  PRMT R21, R6, 0x7770, RZ ;  /* 0x0000777006157816 */ /* 0x000fe400000000ff */
[----:B------:R-:W-:-:S02]  /*159c0*/  LEA.HI.X.SX32 R9, R14, R29, 0x1, P6 ;  /* 0x0000001d0e097211 */ /* 0x000fc400030f0eff */
[----:B-1----:R-:W-:Y:S01]  /*159d0*/  PRMT R17, R10, 0x7771, RZ ;  /* 0x000077710a117816 */ /* 0x002fe200000000ff */
[----:B------:R0:W-:Y:S01]  /*159e0*/  @P4 STG.E.U8 desc[UR16][R4.64], R15 ;  /* 0x0000000f04004986 */ /* 0x0001e2000c101110 */
[C---:B------:R-:W-:Y:S01]  /*159f0*/  ISETP.LT.AND P4, PT, R22.reuse, UR4, !P0 ;  /* 0x0000000416007c0c */ /* 0x040fe2000c781270 */
[----:B------:R-:W-:Y:S01]  /*15a00*/  ULDC UR4, c[0x0][0x22c] ;  /* 0x00008b0000047ab9 */ /* 0x000fe20000000800 */
[----:B------:R-:W-:Y:S01]  /*15a10*/  IMAD R0, R22, R33, RZ ;  /* 0x0000002116007224 */ /* 0x000fe200078e02ff */
[----:B------:R1:W-:Y:S04]  /*15a20*/  @P3 STG.E.U8 desc[UR16][R2.64], R21 ;  /* 0x0000001502003986 */ /* 0x0003e8000c101110 */
[----:B------:R3:W-:Y:S04]  /*15a30*/  @P1 STG.E.U8 desc[UR16][R8.64], R17 ;  /* 0x0000001108001986 */ /* 0x0007e8000c101110 */
[----:B------:R-:W4:Y:S01]  /*15a40*/  LDL.LU R22, [R1+0x3e4] ;  /* 0x0003e40001167983 */ /* 0x000f220000300800 */
[----:B--2---:R-:W-:Y:S01]  /*15a50*/  ISETP.LT.AND P1, PT, R16, UR4, !P0 ;  /* 0x0000000410007c0c */ /* 0x004fe2000c721270 */
[----:B------:R-:W-:-:S02]  /*15a60*/  IMAD R14, R33, 0x8, R14 ;  /* 0x00000008210e7824 */ /* 0x000fc400078e020e */
[----:B------:R-:W2:Y:S01]  /*15a70*/  LDL.LU R16, [R1+0x3e0] ;  /* 0x0003e00001107983 */ /* 0x000ea20000300800 */
[-C--:B0-----:R-:W-:Y:S01]  /*15a80*/  IADD3 R4, P6, R0, R28.reuse, RZ ;  /* 0x0000001c00047210 */ /* 0x081fe20007fde0ff */
[----:B------:R-:W-:Y:S01]  /*15a90*/  ULDC UR4, c[0x0][0x22c] ;  /* 0x00008b0000047ab9 */ /* 0x000fe20000000800 */
[----:B------:R-:W-:Y:S02]  /*15aa0*/  PRMT R19, R6, 0x7771, RZ ;  /* 0x0000777106137816 */ /* 0x000fe400000000ff */
[-C--:B------:R-:W-:Y:S02]  /*15ab0*/  LEA.HI.X.SX32 R5, R0, R29.reuse, 0x1, P6 ;  /* 0x0000001d00057211 */ /* 0x080fe400030f0eff */
[-C--:B------:R-:W-:Y:S02]  /*15ac0*/  IADD3 R12, P6, R14, R28.reuse, RZ ;  /* 0x0000001c0e0c7210 */ /* 0x080fe40007fde0ff */
[----:B------:R-:W-:Y:S01]  /*15ad0*/  ISETP.LT.AND P3, PT, R20, UR5, !P0 ;  /* 0x0000000514007c0c */ /* 0x000fe2000c761270 */
[----:B------:R0:W-:Y:S01]  /*15ae0*/  @P4 STG.E.U8 desc[UR16][R4.64], R19 ;  /* 0x0000001304004986 */ /* 0x0001e2000c101110 */
[-C--:B------:R-:W-:Y:S01]  /*15af0*/  LEA.HI.X.SX32 R13, R14, R29.reuse, 0x1, P6 ;  /* 0x0000001d0e0d7211 */ /* 0x080fe200030f0eff */
[C---:B------:R-:W-:Y:S01]  /*15b00*/  IMAD R14, R33.reuse, 0x4, R14 ;  /* 0x00000004210e7824 */ /* 0x040fe200078e020e */
[----:B------:R-:W-:Y:S01]  /*15b10*/  PRMT R15, R10, 0x7772, RZ ;  /* 0x000077720a0f7816 */ /* 0x000fe200000000ff */
[----:B------:R-:W2:Y:S01]  /*15b20*/  LDL.LU R20, [R1+0x3d4] ;  /* 0x0003d40001147983 */ /* 0x000ea20000300800 */
[----:B-1----:R-:W-:Y:S01]  /*15b30*/  PRMT R21, R6, 0x7772, RZ ;  /* 0x0000777206157816 */ /* 0x002fe200000000ff */
[----:B------:R-:W-:Y:S01]  /*15b40*/  IMAD R0, R33, 0x4, R14 ;  /* 0x0000000421007824 */ /* 0x000fe200078e020e */
[----:B------:R-:W-:Y:S01]  /*15b50*/  IADD3 R2, P6, R14, R28, RZ ;  /* 0x0000001c0e027210 */ /* 0x000fe20007fde0ff */
[----:B------:R-:W-:Y:S01]  /*15b60*/  ULDC UR5, c[0x0][0x22c] ;  /* 0x00008b0000057ab9 */ /* 0x000fe20000000800 */
[----:B---3--:R-:W-:Y:S01]  /*15b70*/  ISETP.LT.AND P4, PT, R18, UR4, !P0 ;  /* 0x0000000412007c0c */ /* 0x008fe2000c781270 */
[----:B------:R-:W-:Y:S01]  /*15b80*/  ULDC UR4, c[0x0][0x22c] ;  /* 0x00008b0000047ab9 */ /* 0x000fe20000000800 */
[----:B------:R-:W3:Y:S01]  /*15b90*/  LDL.LU R18, [R1+0x2dc] ;  /* 0x0002dc0001127983 */ /* 0x000ee20000300800 */
[----:B------:R-:W-:-:S02]  /*15ba0*/  LEA.HI.X.SX32 R3, R14, R29, 0x1, P6 ;  /* 0x0000001d0e037211 */ /* 0x000fc400030f0eff */
[----:B------:R-:W-:Y:S02]  /*15bb0*/  IADD3 R8, P6, R0, R28, RZ ;  /* 0x0000001c00087210 */ /* 0x000fe40007fde0ff */
[----:B------:R-:W-:Y:S01]  /*15bc0*/  PRMT R17, R10, 0x7773, RZ ;  /* 0x000077730a117816 */ /* 0x000fe200000000ff */
[----:B------:R1:W-:Y:S01]  /*15bd0*/  @P2 STG.E.U8 desc[UR16][R12.64], R15 ;  /* 0x0000000f0c002986 */ /* 0x0003e2000c101110 */
[----:B------:R-:W-:Y:S02]  /*15be0*/  LEA.HI.X.SX32 R9, R0, R29, 0x1, P6 ;  /* 0x0000001d00097211 */ /* 0x000fe400030f0eff */
[----:B----4-:R-:W-:Y:S01]  /*15bf0*/  ISETP.LT.AND P2, PT, R23, UR4, !P0 ;  /* 0x0000000417007c0c */ /* 0x010fe2000c741270 */
[----:B------:R4:W-:Y:S01]  /*15c00*/  @P5 STG.E.U8 desc[UR16][R2.64], R21 ;  /* 0x0000001502005986 */ /* 0x0009e2000c101110 */
[----:B------:R-:W-:-:S03]  /*15c10*/  ULDC UR4, c[0x0][0x22c] ;  /* 0x00008b0000047ab9 */ /* 0x000fc60000000800 */
[----:B------:R3:W-:Y:S04]  /*15c20*/  @P3 STG.E.U8 desc[UR16][R8.64], R17 ;  /* 0x0000001108003986 */ /* 0x0007e8000c101110 */
[----:B------:R-:W3:Y:S01]  /*15c30*/  LDL.LU R14, [R1+0x3d0] ;  /* 0x0003d000010e7983 */ /* 0x000ee20000300800 */
[----:B------:R-:W-:Y:S01]  /*15c40*/  ISETP.LT.AND P5, PT, R22, UR5, !P0 ;  /* 0x0000000516007c0c */ /* 0x000fe2000c7a1270 */
[----:B0-----:R-:W-:Y:S02]  /*15c50*/  IMAD R5, R23, R33, RZ ;  /* 0x0000002117057224 */ /* 0x001fe400078e02ff */
[----:B------:R-:W-:Y:S01]  /*15c60*/  IMAD R0, R33, 0x8, R0 ;  /* 0x0000000821007824 */ /* 0x000fe200078e0200 */
[----:B------:R-:W-:Y:S01]  /*15c70*/  PRMT R19, R6, 0x7773, RZ ;  /* 0x0000777306137816 */ /* 0x000fe200000000ff */
[----:B------:R-:W-:Y:S01]  /*15c80*/  ULDC UR5, c[0x0][0x22c] ;  /* 0x00008b0000057ab9 */ /* 0x000fe20000000800 */
[----:B--2---:R-:W-:Y:S01]  /*15c90*/  ISETP.LT.AND P3, PT, R16, UR4, !P0 ;  /* 0x0000000410007c0c */ /* 0x004fe2000c761270 */
[----:B------:R-:W-:Y:S01]  /*15ca0*/  ULDC UR4, c[0x0][0x22c] ;  /* 0x00008b0000047ab9 */ /* 0x000fe20000000800 */
[----:B------:R-:W2:Y:S04]  /*15cb0*/  LDL.LU R16, [R1+0x3cc] ;  /* 0x0003cc0001107983 */ /* 0x000ea80000300800 */
[----:B------:R-:W2:Y:S04]  /*15cc0*/  LDL.LU R10, [R1+0x3c8] ;  /* 0x0003c800010a7983 */ /* 0x000ea80000300800 */
[----:B------:R-:W2:Y:S04]  /*15cd0*/  LDL.LU R152, [R1+0x2d8] ;  /* 0x0002d80001987983 */ /* 0x000ea80000300800 */
[----:B------:R-:W2:Y:S01]  /*15ce0*/  LDL.LU R22, [R1+0x3c4] ;  /* 0x0003c40001167983 */ /* 0x000ea20000300800 */
[----:B------:R-:W-:-:S04]  /*15cf0*/  IADD3 R4, P6, R5, R28, RZ ;  /* 0x0000001c05047210 */ /* 0x000fc80007fde0ff */
[----:B------:R-:W-:Y:S02]  /*15d00*/  LEA.HI.X.SX32 R5, R5, R29, 0x1, P6 ;  /* 0x0000001d05057211 */ /* 0x000fe400030f0eff */
[----:B-1----:R-:W-:-:S04]  /*15d10*/  IADD3 R12, P6, R0, R28, RZ ;  /* 0x0000001c000c7210 */ /* 0x002fc80007fde0ff */
[----:B------:R-:W-:Y:S01]  /*15d20*/  LEA.HI.X.SX32 R13, R0, R29, 0x1, P6 ;  /* 0x0000001d000d7211 */ /* 0x000fe200030f0eff */
[----:B------:R-:W-:-:S04]  /*15d30*/  IMAD R0, R33, 0x4, R0 ;  /* 0x0000000421007824 */ /* 0x000fc800078e0200 */
[----:B------:R-:W-:Y:S01]  /*15d40*/  IMAD R6, R33, 0x4, R0 ;  /* 0x0000000421067824 */ /* 0x000fe200078e0200 */
[CC--:B----4-:R-:W-:Y:S02]  /*15d50*/  IADD3 R2, P6, R0.reuse, R28.reuse, RZ ;  /* 0x0000001c00027210 */ /* 0x0d0fe40007fde0ff */
[----:B------:R-:W-:Y:S02]  /*15d60*/  PRMT R15, R11, 0x7770, RZ ;  /* 0x000077700b0f7816 */ /* 0x000fe400000000ff */
[----:B------:R-:W-:Y:S01]  /*15d70*/  LEA.HI.X.SX32 R3, R0, R29, 0x1, P6 ;  /* 0x0000001d00037211 */ /* 0x000fe200030f0eff */
[----:B---3--:R-:W-:Y:S01]  /*15d80*/  IMAD R0, R18, R33, RZ ;  /* 0x0000002112007224 */ /* 0x008fe200078e02ff */
[----:B------:R-:W-:Y:S01]  /*15d90*/  IADD3 R8, P6, R6, R28, RZ ;  /* 0x0000001c06087210 */ /* 0x000fe20007fde0ff */
[----:B------:R0:W-:Y:S01]  /*15da0*/  @P2 STG.E.U8 desc[UR16][R4.64], R19 ;  /* 0x0000001304002986 */ /* 0x0001e2000c101110 */
[----:B------:R-:W-:Y:S01]  /*15db0*/  ISETP.LT.AND P2, PT, R20, UR4, !P0 ;  /* 0x0000000414007c0c */ /* 0x000fe2000c741270 */
[----:B------:R-:W-:Y:S01]  /*15dc0*/  ULDC UR4, c[0x0][0x22c] ;  /* 0x00008b0000047ab9 */ /* 0x000fe20000000800 */
[----:B------:R-:W-:Y:S01]  /*15dd0*/  LEA.HI.X.SX32 R9, R6, R29, 0x1, P6 ;  /* 0x0000001d06097211 */ /* 0x000fe200030f0eff */
[----:B------:R-:W-:Y:S01]  /*15de0*/  @P1 STG.E.U8 desc[UR16][R12.64], R15 ;  /* 0x0000000f0c001986 */ /* 0x000fe2000c101110 */
[----:B------:R-:W-:Y:S01]  /*15df0*/  ISETP.LT.AND P1, PT, R18, UR4, !P0 ;  /* 0x0000000412007c0c */ /* 0x000fe2000c721270 */
[----:B------:R-:W-:Y:S01]  /*15e00*/  IMAD R6, R33, 0x8, R6 ;  /* 0x0000000821067824 */ /* 0x000fe200078e0206 */
[----:B------:R-:W-:Y:S01]  /*15e10*/  PRMT R17, R11, 0x7771, RZ ;  /* 0x000077710b117816 */ /* 0x000fe200000000ff */
[----:B------:R-:W-:Y:S01]  /*15e20*/  ULDC UR4, c[0x0][0x22c] ;  /* 0x00008b0000047ab9 */ /* 0x000fe20000000800 */
[C---:B------:R-:W-:Y:S01]  /*15e30*/  PRMT R23, R7.reuse, 0x7771, RZ ;  /* 0x0000777107177816 */ /* 0x040fe200000000ff */
[----:B------:R-:W3:Y:S01]  /*15e40*/  LDL.LU R20, [R1+0x3c0] ;  /* 0x0003c00001147983 */ /* 0x000ee20000300800 */
[----:B0-----:R-:W-:-:S02]  /*15e50*/  PRMT R19, R7, 0x7770, RZ ;  /* 0x0000777007137816 */ /* 0x001fc400000000ff */
[C---:B------:R-:W-:Y:S01]  /*15e60*/  IADD3 R4, P6, R0.reuse, R28, RZ ;  /* 0x0000001c00047210 */ /* 0x040fe20007fde0ff */
[----:B------:R-:W4:Y:S03]  /*15e70*/  LDL.LU R18, [R1+0x3bc] ;  /* 0x0003bc0001127983 */ /* 0x000f260000300800 */
[----:B------:R-:W-:Y:S01]  /*15e80*/  LEA.HI.X.SX32 R5, R0, R29, 0x1, P6 ;  /* 0x0000001d00057211 */ /* 0x000fe200030f0eff */
[----:B------:R0:W-:Y:S01]  /*15e90*/  @P4 STG.E.U8 desc[UR16][R2.64], R19 ;  /* 0x0000001302004986 */ /* 0x0001e2000c101110 */
[----:B------:R-:W-:-:S03]  /*15ea0*/  PRMT R21, R11, 0x7772, RZ ;  /* 0x000077720b157816 */ /* 0x000fc600000000ff */
[----:B------:R-:W-:Y:S04]  /*15eb0*/  @P5 STG.E.U8 desc[UR16][R8.64], R17 ;  /* 0x0000001108005986 */ /* 0x000fe8000c101110 */
[----:B------:R-:W4:Y:S01]  /*15ec0*/  LDL.LU R153, [R1+0x2d4] ;  /* 0x0002d40001997983 */ /* 0x000f220000300800 */
[----:B0-----:R-:W-:-:S04]  /*15ed0*/  IADD3 R2, P6, R6, R28, RZ ;  /* 0x0000001c06027210 */ /* 0x001fc80007fde0ff */
[----:B------:R-:W-:Y:S01]  /*15ee0*/  LEA.HI.X.SX32 R3, R6, R29, 0x1, P6 ;  /* 0x0000001d06037211 */ /* 0x000fe200030f0eff */
[----:B------:R-:W-:Y:S01]  /*15ef0*/  IMAD R6, R33, 0x4, R6 ;  /* 0x0000000421067824 */ /* 0x000fe200078e0206 */
[----:B------:R0:W-:Y:S04]  /*15f00*/  @P1 STG.E.U8 desc[UR16][R4.64], R23 ;  /* 0x0000001704001986 */ /* 0x0001e8000c101110 */
[----:B------:R1:W-:Y:S01]  /*15f10*/  @P3 STG.E.U8 desc[UR16][R2.64], R21 ;  /* 0x0000001502003986 */ /* 0x0003e2000c101110 */
[----:B------:R-:W-:Y:S01]  /*15f20*/  ISETP.LT.AND P4, PT, R14, UR5, !P0 ;  /* 0x000000050e007c0c */ /* 0x000fe2000c781270 */
[----:B------:R-:W-:Y:S01]  /*15f30*/  ULDC UR5, c[0x0][0x22c] ;  /* 0x00008b0000057ab9 */ /* 0x000fe20000000800 */
[----:B------:R-:W-:Y:S01]  /*15f40*/  PRMT R19, R11, 0x7773, RZ ;  /* 0x000077730b137816 */ /* 0x000fe200000000ff */
[----:B------:R-:W1:Y:S01]  /*15f50*/  LDS.128 R12, [R34+UR12+0x800] ;  /* 0x0008000c220c7984 */ /* 0x000e620008000c00 */
[----:B0-----:R-:W-:-:S02]  /*15f60*/  PRMT R23, R7, 0x7772, RZ ;  /* 0x0000777207177816 */ /* 0x001fc400000000ff */
[----:B--2---:R-:W-:Y:S01]  /*15f70*/  ISETP.LT.AND P5, PT, R16, UR4, !P0 ;  /* 0x0000000410007c0c */ /* 0x004fe2000c7a1270 */
[----:B------:R-:W-:Y:S01]  /*15f80*/  ULDC UR4, c[0x0][0x22c] ;  /* 0x00008b0000047ab9 */ /* 0x000fe20000000800 */
[----:B------:R-:W-:-:S04]  /*15f90*/  IADD3 R16, P3, R6, R28, RZ ;  /* 0x0000001c06107210 */ /* 0x000fc80007f7e0ff */
[----:B------:R-:W-:-:S05]  /*15fa0*/  LEA.HI.X.SX32 R17, R6, R29, 0x1, P3 ;  /* 0x0000001d06117211 */ /* 0x000fca00018f0eff */
[----:B------:R0:W-:Y:S01]  /*15fb0*/  @P2 STG.E.U8 desc[UR16][R16.64], R23 ;  /* 0x0000001710002986 */ /* 0x0001e2000c101110 */
[----:B------:R-:W-:Y:S01]  /*15fc0*/  ISETP.LT.AND P2, PT, R22, UR5, !P0 ;  /* 0x0000000516007c0c */ /* 0x000fe2000c741270 */
[----:B------:R-:W-:Y:S01]  /*15fd0*/  IMAD R0, R33, 0x4, R6 ;  /* 0x0000000421007824 */ /* 0x000fe200078e0206 */
[----:B------:R-:W-:Y:S01]  /*15fe0*/  ISETP.LT.AND P1, PT, R10, UR4, !P0 ;  /* 0x000000040a007c0c */ /* 0x000fe2000c721270 */
[----:B------:R-:W2:Y:S01]  /*15ff0*/  LDL.LU R22, [R1+0x3b8] ;  /* 0x0003b80001167983 */ /* 0x000ea20000300800 */
[----:B------:R-:W-:Y:S01]  /*16000*/  IMAD R6, R152, R33, RZ ;  /* 0x0000002198067224 */ /* 0x000fe200078e02ff */
[----:B------:R-:W-:Y:S01]  /*16010*/  ULDC UR4, c[0x0][0x22c] ;  /* 0x00008b0000047ab9 */ /* 0x000fe20000000800 */
[----:B-1----:R-:W-:Y:S01]  /*16020*/  PRMT R21, R7, 0x7773, RZ ;  /* 0x0000777307157816 */ /* 0x002fe200000000ff */
[----:B------:R-:W1:Y:S01]  /*16030*/  LDS.128 R8, [R32+UR12+0x800] ;  /* 0x0008000c20087984 */ /* 0x000e620008000c00 */
[----:B------:R-:W-:Y:S01]  /*16040*/  IADD3 R4, P6, R0, R28, RZ ;  /* 0x0000001c00047210 */ /* 0x000fe20007fde0ff */
[----:B------:R-:W-:-:S03]  /*16050*/  ULDC UR5, c[0x0][0x22c] ;  /* 0x00008b0000057ab9 */ /* 0x000fc60000000800 */
[----:B------:R-:W-:Y:S01]  /*16060*/  LEA.HI.X.SX32 R5, R0, R29, 0x1, P6 ;  /* 0x0000001d00057211 */ /* 0x000fe200030f0eff */
[----:B------:R-:W-:Y:S01]  /*16070*/  IMAD R0, R33, 0x8, R0 ;  /* 0x0000000821007824 */ /* 0x000fe200078e0200 */
[----:B------:R-:W-:-:S04]  /*16080*/  IADD3 R2, P6, R6, R28, RZ ;  /* 0x0000001c06027210 */ /* 0x000fc80007fde0ff */
[-C--:B------:R-:W-:Y:S02]  /*16090*/  LEA.HI.X.SX32 R3, R6, R29.reuse, 0x1, P6 ;  /* 0x0000001d06037211 */ /* 0x080fe400030f0eff */
[----:B------:R-:W-:Y:S02]  /*160a0*/  IADD3 R6, P6, R0, R28, RZ ;  /* 0x0000001c00067210 */ /* 0x000fe40007fde0ff */
[----:B------:R-:W-:Y:S01]  /*160b0*/  ISETP.LT.AND P3, PT, R152, UR4, !P0 ;  /* 0x0000000498007c0c */ /* 0x000fe2000c761270 */
[----:B------:R-:W-:Y:S01]  /*160c0*/  ULDC UR4, c[0x0][0x22c] ;  /* 0x00008b0000047ab9 */ /* 0x000fe20000000800 */
[----:B------:R-:W-:Y:S01]  /*160d0*/  LEA.HI.X.SX32 R7, R0, R29, 0x1, P6 ;  /* 0x0000001d00077211 */ /* 0x000fe200030f0eff */
[----:B------:R-:W-:Y:S01]  /*160e0*/  IMAD R0, R33, 0x4, R0 ;  /* 0x0000000421007824 */ /* 0x000fe200078e0200 */
[----:B------:R-:W4:Y:S04]  /*160f0*/  LDL.LU R152, [R1+0x3b4] ;  /* 0x0003b40001987983 */ /* 0x000f280000300800 */
[----:B------:R1:W-:Y:S01]  /*16100*/  @P4 STG.E.U8 desc[UR16][R4.64], R19 ;  /* 0x0000001304004986 */ /* 0x0003e2000c101110 */
[----:B0-----:R-:W-:-:S02]  /*16110*/  PRMT R23, R12, 0x7770, RZ ;  /* 0x000077700c177816 */ /* 0x001fc400000000ff */
[----:B---3--:R-:W-:Y:S02]  /*16120*/  ISETP.LT.AND P4, PT, R20, UR4, !P0 ;  /* 0x0000000414007c0c */ /* 0x008fe4000c781270 */
[----:B------:R0:W-:Y:S01]  /*16130*/  @P3 STG.E.U8 desc[UR16][R2.64], R21 ;  /* 0x0000001502003986 */ /* 0x0001e2000c101110 */
[----:B------:R-:W-:-:S03]  /*16140*/  ULDC UR4, c[0x0][0x22c] ;  /* 0x00008b0000047ab9 */ /* 0x000fc60000000800 */
[----:B------:R-:W3:Y:S01]  /*16150*/  LDL.LU R20, [R1+0x3b0] ;  /* 0x0003b00001147983 */ /* 0x000ee20000300800 */
[----:B-1----:R-:W-:-:S03]  /*16160*/  IADD3 R4, P6, R0, R28, RZ ;  /* 0x0000001c00047210 */ /* 0x002fc60007fde0ff */
[----:B------:R1:W-:Y:S01]  /*16170*/  @P5 STG.E.U8 desc[UR16][R6.64], R23 ;  /* 0x0000001706005986 */ /* 0x0003e2000c101110 */
[----:B------:R-:W-:-:S03]  /*16180*/  LEA.HI.X.SX32 R5, R0, R29, 0x1, P6 ;  /* 0x0000001d00057211 */ /* 0x000fc600030f0eff */
[----:B------:R-:W3:Y:S01]  /*16190*/  LDL.LU R154, [R1+0x2d0] ;  /* 0x0002d000019a7983 */ /* 0x000ee20000300800 */
[----:B------:R-:W-:-:S05]  /*161a0*/  PRMT R19, R8, 0x7770, RZ ;  /* 0x0000777008137816 */ /* 0x000fca00000000ff */
[----:B------:R1:W-:Y:S01]  /*161b0*/  @P1 STG.E.U8 desc[UR16][R4.64], R19 ;  /* 0x0000001304001986 */ /* 0x0003e2000c101110 */
[----:B--2---:R-:W-:Y:S01]  /*161c0*/  ISETP.LT.AND P1, PT, R22, UR5, !P0 ;  /* 0x0000000516007c0c */ /* 0x004fe2000c721270 */
[----:B------:R-:W-:Y:S02]  /*161d0*/  ULDC UR5, c[0x0][0x22c] ;  /* 0x00008b0000057ab9 */ /* 0x000fe40000000800 */
[----:B------:R-:W2:Y:S01]  /*161e0*/  LDL.LU R22, [R1+0x3ac] ;  /* 0x0003ac0001167983 */ /* 0x000ea20000300800 */
[----:B----4-:R-:W-:Y:S01]  /*161f0*/  ISETP.LT.AND P3, PT, R18, UR4, !P0 ;  /* 0x0000000412007c0c */ /* 0x010fe2000c761270 */
[----:B------:R-:W-:Y:S01]  /*16200*/  IMAD R18, R33, 0x4, R0 ;  /* 0x0000000421127824 */ /* 0x000fe200078e0200 */
[----:B------:R-:W-:Y:S01]  /*16210*/  ULDC UR4, c[0x0][0x22c] ;  /* 0x00008b0000047ab9 */ /* 0x000fe20000000800 */
[----:B------:R-:W-:-:S03]  /*16220*/  IMAD R0, R153, R33, RZ ;  /* 0x0000002199007224 */ /* 0x000fc600078e02ff */
[CC--:B------:R-:W-:Y:S02]  /*16230*/  IADD3 R16, P6, R18.reuse, R28.reuse, RZ ;  /* 0x0000001c12107210 */ /* 0x0c0fe40007fde0ff */
[----:B------:R-:W-:Y:S01]  /*16240*/  ISETP.LT.AND P5, PT, R153, UR4, !P0 ;  /* 0x0000000499007c0c */ /* 0x000fe2000c7a1270 */
[----:B------:R-:W-:Y:S01]  /*16250*/  ULDC UR4, c[0x0][0x22c] ;  /* 0x00008b0000047ab9 */ /* 0x000fe20000000800 */
[-C--:B------:R-:W-:Y:S01]  /*16260*/  LEA.HI.X.SX32 R17, R18, R29.reuse, 0x1, P6 ;  /* 0x0000001d12117211 */ /* 0x080fe200030f0eff */
[----:B------:R-:W-:Y:S01]  /*16270*/  IMAD R18, R33, 0x8, R18 ;  /* 0x0000000821127824 */ /* 0x000fe200078e0212 */
[----:B0-----:R-:W-:Y:S01]  /*16280*/  IADD3 R2, P6, R0, R28, RZ ;  /* 0x0000001c00027210 */ /* 0x001fe20007fde0ff */
[----:B------:R-:W4:Y:S01]  /*16290*/  LDL.LU R153, [R1+0x3a8] ;  /* 0x0003a80001997983 */ /* 0x000f220000300800 */
[----:B------:R-:W-:Y:S02]  /*162a0*/  PRMT R21, R12, 0x7771, RZ ;  /* 0x000077710c157816 */ /* 0x000fe400000000ff */
[----:B------:R-:W-:-:S02]  /*162b0*/  LEA.HI.X.SX32 R3, R0, R29, 0x1, P6 ;  /* 0x0000001d00037211 */ /* 0x000fc400030f0eff */
[-C--:B-1----:R-:W-:Y:S02]  /*162c0*/  IADD3 R6, P6, R18, R28.reuse, RZ ;  /* 0x0000001c12067210 */ /* 0x082fe40007fde0ff */
[----:B------:R-:W-:Y:S02]  /*162d0*/  PRMT R23, R8, 0x7771, RZ ;  /* 0x0000777108177816 */ /* 0x000fe400000000ff */
[----:B------:R-:W-:Y:S01]  /*162e0*/  LEA.HI.X.SX32 R7, R18, R29, 0x1, P6 ;  /* 0x0000001d12077211 */ /* 0x000fe200030f0eff */
[----:B------:R-:W-:Y:S01]  /*162f0*/  IMAD R18, R33, 0x4, R18 ;  /* 0x0000000421127824 */ /* 0x000fe200078e0212 */
[----:B------:R0:W-:Y:S01]  /*16300*/  @P2 STG.E.U8 desc[UR16][R16.64], R21 ;  /* 0x0000001510002986 */ /* 0x0001e2000c101110 */
[----:B------:R-:W-:Y:S01]  /*16310*/  ISETP.LT.AND P2, PT, R152, UR4, !P0 ;  /* 0x0000000498007c0c */ /* 0x000fe2000c741270 */
[----:B------:R-:W-:Y:S02]  /*16320*/  ULDC UR4, c[0x0][0x22c] ;  /* 0x00008b0000047ab9 */ /* 0x000fe40000000800 */
[----:B------:R1:W-:Y:S01]  /*16330*/  @P5 STG.E.U8 desc[UR16][R2.64], R23 ;  /* 0x0000001702005986 */ /* 0x0003e2000c101110 */
[----:B------:R-:W-:-:S02]  /*16340*/  IADD3 R4, P5, R18, R28, RZ ;  /* 0x0000001c12047210 */ /* 0x000fc40007fbe0ff */
[----:B---3--:R-:W-:Y:S02]  /*16350*/  ISETP.LT.AND P6, PT, R20, UR4, !P0 ;  /* 0x0000000414007c0c */ /* 0x008fe4000c7c1270 */
[----:B------:R-:W-:Y:S01]  /*16360*/  PRMT R19, R12, 0x7772, RZ ;  /* 0x000077720c137816 */ /* 0x000fe200000000ff */
[----:B------:R-:W3:Y:S01]  /*16370*/  LDL.LU R20, [R1+0x3a4] ;  /* 0x0003a40001147983 */ /* 0x000ee20000300800 */
[----:B------:R-:W-:Y:S02]  /*16380*/  LEA.HI.X.SX32 R5, R18, R29, 0x1, P5 ;  /* 0x0000001d12057211 */ /* 0x000fe400028f0eff */
[----:B------:R-:W-:Y:S01]  /*16390*/  PRMT R25, R8, 0x7772, RZ ;  /* 0x0000777208197816 */ /* 0x000fe200000000ff */
[----:B------:R-:W3:Y:S01]  /*163a0*/  LDL.LU R152, [R1+0x2cc] ;  /* 0x0002cc0001987983 */ /* 0x000ee20000300800 */
[----:B0-----:R-:W-:Y:S01]  /*163b0*/  PRMT R21, R12, 0x7773, RZ ;  /* 0x000077730c157816 */ /* 0x001fe200000000ff */
[----:B------:R-:W-:Y:S01]  /*163c0*/  IMAD R0, R33, 0x4, R18 ;  /* 0x0000000421007824 */ /* 0x000fe200078e0212 */
[----:B------:R-:W-:Y:S01]  /*163d0*/  ULDC UR4, c[0x0][0x22c] ;  /* 0x00008b0000047ab9 */ /* 0x000fe20000000800 */
[----:B------:R0:W-:Y:S04]  /*163e0*/  @P4 STG.E.U8 desc[UR16][R6.64], R19 ;  /* 0x0000001306004986 */ /* 0x0001e8000c101110 */
[----:B------:R4:W-:Y:S01]  /*163f0*/  @P3 STG.E.U8 desc[UR16][R4.64], R25 ;  /* 0x0000001904003986 */ /* 0x0009e2000c101110 */
[----:B--2---:R-:W-:Y:S01]  /*16400*/  ISETP.LT.AND P3, PT, R22, UR5, !P0 ;  /* 0x0000000516007c0c */ /* 0x004fe2000c761270 */
[----:B-1----:R-:W-:-:S02]  /*16410*/  IMAD R3, R154, R33, RZ ;  /* 0x000000219a037224 */ /* 0x002fc400078e02ff */
[----:B------:R-:W2:Y:S01]  /*16420*/  LDL.LU R22, [R1+0x3a0] ;  /* 0x0003a00001167983 */ /* 0x000ea20000300800 */
[CC--:B------:R-:W-:Y:S01]  /*16430*/  IADD3 R16, P5, R0.reuse, R28.reuse, RZ ;  /* 0x0000001c00107210 */ /* 0x0c0fe20007fbe0ff */
[----:B------:R-:W-:Y:S02]  /*16440*/  ULDC UR5, c[0x0][0x22c] ;  /* 0x00008b0000057ab9 */ /* 0x000fe40000000800 */
[----:B------:R-:W2:Y:S01]  /*16450*/  LDL.LU R12, [R1+0x39c] ;  /* 0x00039c00010c7983 */ /* 0x000ea20000300800 */
[----:B------:R-:W-:Y:S01]  /*16460*/  LEA.HI.X.SX32 R17, R0, R29, 0x1, P5 ;  /* 0x0000001d00117211 */ /* 0x000fe200028f0eff */
[----:B------:R-:W-:Y:S01]  /*16470*/  IMAD R0, R33, 0x8, R0 ;  /* 0x0000000821007824 */ /* 0x000fe200078e0200 */
[----:B------:R-:W-:Y:S01]  /*16480*/  ISETP.LT.AND P4, PT, R154, UR4, !P0 ;  /* 0x000000049a007c0c */ /* 0x000fe2000c781270 */
[----:B------:R-:W-:Y:S01]  /*16490*/  ULDC UR4, c[0x0][0x22c] ;  /* 0x00008b0000047ab9 */ /* 0x000fe20000000800 */
[----:B------:R-:W-:Y:S01]  /*164a0*/  IADD3 R2, P5, R3, R28, RZ ;  /* 0x0000001c03027210 */ /* 0x000fe20007fbe0ff */
[----:B------:R-:W2:Y:S01]  /*164b0*/  LDL.LU R18, [R1+0x390] ;  /* 0x0003900001127983 */ /* 0x000ea20000300800 */
[----:B------:R-:W-:-:S02]  /*164c0*/  PRMT R23, R8, 0x7773, RZ ;  /* 0x0000777308177816 */ /* 0x000fc400000000ff */
[-C--:B------:R-:W-:Y:S01]  /*164d0*/  LEA.HI.X.SX32 R3, R3, R29.reuse, 0x1, P5 ;  /* 0x0000001d03037211 */ /* 0x080fe200028f0eff */
[----:B------:R-:W-:Y:S01]  /*164e0*/  IMAD R8, R33, 0x4, R0 ;  /* 0x0000000421087824 */ /* 0x000fe200078e0200 */
[CC--:B0-----:R-:W-:Y:S01]  /*164f0*/  IADD3 R6, P5, R0.reuse, R28.reuse, RZ ;  /* 0x0000001c00067210 */ /* 0x0c1fe20007fbe0ff */
[----:B------:R0:W-:Y:S01]  /*16500*/  @P1 STG.E.U8 desc[UR16][R16.64], R21 ;  /* 0x0000001510001986 */ /* 0x0001e2000c101110 */
[----:B----4-:R-:W-:Y:S01]  /*16510*/  ISETP.LT.AND P1, PT, R153, UR4, !P0 ;  /* 0x0000000499007c0c */ /* 0x010fe2000c721270 */
[----:B------:R-:W-:Y:S01]  /*16520*/  ULDC UR4, c[0x0][0x22c] ;  /* 0x00008b0000047ab9 */ /* 0x000fe20000000800 */
[----:B------:R-:W-:Y:S01]  /*16530*/  LEA.HI.X.SX32 R7, R0, R29, 0x1, P5 ;  /* 0x0000001d00077211 */ /* 0x000fe200028f0eff */
[----:B------:R-:W-:Y:S01]  /*16540*/  IMAD R0, R33, 0x4, R8 ;  /* 0x0000000421007824 */ /* 0x000fe200078e0208 */
[----:B------:R-:W-:Y:S01]  /*16550*/  PRMT R19, R13, 0x7770, RZ ;  /* 0x000077700d137816 */ /* 0x000fe200000000ff */
[----:B------:R1:W-:Y:S01]  /*16560*/  @P4 STG.E.U8 desc[UR16][R2.64], R23 ;  /* 0x0000001702004986 */ /* 0x0003e2000c101110 */
[----:B------:R-:W-:-:S03]  /*16570*/  IADD3 R4, P4, R8, R28, RZ ;  /* 0x0000001c08047210 */ /* 0x000fc60007f9e0ff */
[----:B------:R-:W-:Y:S01]  /*16580*/  @P2 STG.E.U8 desc[UR16][R6.64], R19 ;  /* 0x0000001306002986 */ /* 0x000fe2000c101110 */
[----:B0-----:R-:W-:Y:S02]  /*16590*/  IADD3 R16, P2, R0, R28, RZ ;  /* 0x0000001c00107210 */ /* 0x001fe40007f5e0ff */
[----:B---3--:R-:W-:Y:S01]  /*165a0*/  ISETP.LT.AND P5, PT, R20, UR4, !P0 ;  /* 0x0000000414007c0c */ /* 0x008fe2000c7a1270 */
[----:B------:R-:W-:Y:S01]  /*165b0*/  ULDC UR4, c[0x0][0x22c] ;  /* 0x00008b0000047ab9 */ /* 0x000fe20000000800 */
[----:B------:R-:W3:Y:S01]  /*165c0*/  LDL.LU R20, [R1+0x38c] ;  /* 0x00038c0001147983 */ /* 0x000ee20000300800 */
[-C--:B------:R-:W-:Y:S02]  /*165d0*/  LEA.HI.X.SX32 R5, R8, R29.reuse, 0x1, P4 ;  /* 0x0000001d08057211 */ /* 0x080fe400020f0eff */
[----:B------:R-:W-:Y:S02]  /*165e0*/  PRMT R25, R9, 0x7770, RZ ;  /* 0x0000777009197816 */ /* 0x000fe400000000ff */
[----:B------:R-:W-:Y:S01]  /*165f0*/  ISETP.LT.AND P4, PT, R152, UR4, !P0 ;  /* 0x0000000498007c0c */ /* 0x000fe2000c781270 */
[----:B------:R-:W-:Y:S01]  /*16600*/  ULDC UR4, c[0x0][0x22c] ;  /* 0x00008b0000047ab9 */ /* 0x000fe20000000800 */
[----:B------:R-:W-:-:S02]  /*16610*/  LEA.HI.X.SX32 R17, R0, R29, 0x1, P2 ;  /* 0x0000001d00117211 */ /* 0x000fc400010f0eff */
[----:B------:R-:W-:Y:S01]  /*16620*/  PRMT R21, R13, 0x7771, RZ ;  /* 0x000077710d157816 */ /* 0x000fe200000000ff */
[----:B------:R0:W-:Y:S04]  /*16630*/  @P6 STG.E.U8 desc[UR16][R4.64], R25 ;  /* 0x0000001904006986 */ /* 0x0001e8000c101110 */
[----:B------:R4:W-:Y:S01]  /*16640*/  @P3 STG.E.U8 desc[UR16][R16.64], R21 ;  /* 0x0000001510003986 */ /* 0x0009e2000c101110 */
[----:B------:R-:W-:Y:S01]  /*16650*/  IMAD R8, R152, R33, RZ ;  /* 0x0000002198087224 */ /* 0x000fe200078e02ff */
[----:B--2---:R-:W-:Y:S01]  /*16660*/  ISETP.LT.AND P2, PT, R22, UR4, !P0 ;  /* 0x0000000416007c0c */ /* 0x004fe2000c741270 */
[----:B------:R-:W-:Y:S01]  /*16670*/  ULDC UR4, c[0x0][0x22c] ;  /* 0x00008b0000047ab9 */ /* 0x000fe20000000800 */
[----:B------:R-:W2:Y:S01]  /*16680*/  LDL.LU R22, [R1+0x2c8] ;  /* 0x0002c80001167983 */ /* 0x000ea20000300800 */
[C---:B------:R-:W-:Y:S01]  /*16690*/  IMAD R0, R33.reuse, 0x8, R0 ;  /* 0x0000000821007824 */ /* 0x040fe200078e0200 */
[----:B------:R-:W-:Y:S01]  /*166a0*/  ISETP.LT.AND P3, PT, R12, UR4, !P0 ;  /* 0x000000040c007c0c */ /* 0x000fe2000c761270 */
[----:B------:R-:W-:Y:S01]  /*166b0*/  ULDC UR4, c[0x0][0x22c] ;  /* 0x00008b0000047ab9 */ /* 0x000fe20000000800 */
[----:B------:R-:W2:Y:S01]  /*166c0*/  LDL.LU R12, [R1+0x388] ;  /* 0x00038800010c7983 */ /* 0x000ea20000300800 */
[CC--:B-1----:R-:W-:Y:S01]  /*166d0*/  IADD3 R2, P6, R8.reuse, R28.reuse, RZ ;  /* 0x0000001c08027210 */ /* 0x0c2fe20007fde0ff */
[----:B0-----:R-:W0:Y:S03]  /*166e0*/  LDC R25, c[0x0][0x248] ;  /* 0x00009200ff197b82 */ /* 0x001e260000000800 */
[----:B------:R-:W-:Y:S01]  /*166f0*/  LEA.HI.X.SX32 R3, R8, R29, 0x1, P6 ;  /* 0x0000001d08037211 */ /* 0x000fe200030f0eff */
[----:B------:R-:W-:Y:S01]  /*16700*/  IMAD R8, R33, 0x4, R0 ;  /* 0x0000000421087824 */ /* 0x000fe200078e0200 */
[----:B------:R-:W-:-:S02]  /*16710*/  IADD3 R4, P6, R0, R28, RZ ;  /* 0x0000001c00047210 */ /* 0x000fc40007fde0ff */
[----:B------:R-:W-:Y:S01]  /*16720*/  PRMT R23, R9, 0x7771, RZ ;  /* 0x0000777109177816 */ /* 0x000fe200000000ff */
[----:B----4-:R-:W1:Y:S01]  /*16730*/  LDC R21, c[0x0][0x248] ;  /* 0x00009200ff157b82 */ /* 0x010e620000000800 */
[-C--:B------:R-:W-:Y:S02]  /*16740*/  LEA.HI.X.SX32 R5, R0, R29.reuse, 0x1, P6 ;  /* 0x0000001d00057211 */ /* 0x080fe400030f0eff */
[----:B------:R-:W-:Y:S02]  /*16750*/  IADD3 R6, P6, R8, R28, RZ ;  /* 0x0000001c08067210 */ /* 0x000fe40007fde0ff */
[----:B------:R-:W-:Y:S01]  /*16760*/  PRMT R19, R13, 0x7772, RZ ;  /* 0x000077720d137816 */ /* 0x000fe200000000ff */
[----:B------:R4:W-:Y:S01]  /*16770*/  @P4 STG.E.U8 desc[UR16][R2.64], R23 ;  /* 0x0000001702004986 */ /* 0x0009e2000c101110 */
[----:B------:R-:W-:Y:S01]  /*16780*/  ISETP.LT.AND P4, PT, R18, UR4, !P0 ;  /* 0x0000000412007c0c */ /* 0x000fe2000c781270 */
[----:B------:R-:W-:Y:S01]  /*16790*/  ULDC UR4, c[0x0][0x22c] ;  /* 0x00008b0000047ab9 */ /* 0x000fe20000000800 */
[----:B------:R-:W-:Y:S01]  /*167a0*/  LEA.HI.X.SX32 R7, R8, R29, 0x1, P6 ;  /* 0x0000001d08077211 */ /* 0x000fe200030f0eff */
[----:B------:R-:W2:Y:S01]  /*167b0*/  LDL.LU R18, [R1+0x384] ;  /* 0x0003840001127983 */ /* 0x000ea20000300800 */
[----:B------:R-:W-:-:S03]  /*167c0*/  IMAD R8, R33, 0x4, R8 ;  /* 0x0000000421087824 */ /* 0x000fc600078e0208 */
[----:B------:R0:W-:Y:S01]  /*167d0*/  @P1 STG.E.U8 desc[UR16][R4.64], R19 ;  /* 0x0000001304001986 */ /* 0x0001e2000c101110 */
[----:B------:R-:W-:Y:S02]  /*167e0*/  PRMT R17, R9, 0x7772, RZ ;  /* 0x0000777209117816 */ /* 0x000fe400000000ff */
[----:B----4-:R-:W-:Y:S01]  /*167f0*/  IADD3 R2, P6, R8, R28, RZ ;  /* 0x0000001c08027210 */ /* 0x010fe20007fde0ff */
[----:B------:R-:W4:Y:S01]  /*16800*/  LDC R23, c[0x0][0x248] ;  /* 0x00009200ff177b82 */ /* 0x000f220000000800 */
[----:B---3--:R-:W-:Y:S01]  /*16810*/  ISETP.LT.AND P1, PT, R20, UR4, !P0 ;  /* 0x0000000414007c0c */ /* 0x008fe2000c721270 */
[----:B------:R-:W-:Y:S01]  /*16820*/  ULDC UR4, c[0x0][0x248] ;  /* 0x0000920000047ab9 */ /* 0x000fe20000000800 */
[----:B------:R-:W3:Y:S01]  /*16830*/  LDL.LU R20, [R1+0x380] ;  /* 0x0003800001147983 */ /* 0x000ee20000300800 */
[----:B------:R-:W-:-:S03]  /*16840*/  LEA.HI.X.SX32 R3, R8, R29, 0x1, P6 ;  /* 0x0000001d08037211 */ /* 0x000fc600030f0eff */
[----:B------:R-:W3:Y:S01]  /*16850*/  LDL.LU R16, [R1+0x2c4] ;  /* 0x0002c40001107983 */ /* 0x000ee20000300800 */
[----:B------:R-:W-:-:S03]  /*16860*/  PRMT R13, R13, 0x7773, RZ ;  /* 0x000077730d0d7816 */ /* 0x000fc600000000ff */
[----:B------:R1:W-:Y:S04]  /*16870*/  @P5 STG.E.U8 desc[UR16][R6.64], R17 ;  /* 0x0000001106005986 */ /* 0x0003e8000c101110 */
[----:B------:R1:W-:Y:S01]  /*16880*/  @P2 STG.E.U8 desc[UR16][R2.64], R13 ;  /* 0x0000000d02002986 */ /* 0x0003e2000c101110 */
[----:B--2---:R-:W-:Y:S01]  /*16890*/  IMAD R0, R22, UR4, RZ ;  /* 0x0000000416007c24 */ /* 0x004fe2000f8e02ff */
[----:B------:R-:W-:Y:S02]  /*168a0*/  ULDC UR4, c[0x0][0x22c] ;  /* 0x00008b0000047ab9 */ /* 0x000fe40000000800 */
[----:B------:R-:W-:Y:S01]  /*168b0*/  ISETP.LT.AND P2, PT, R12, UR4, !P0 ;  /* 0x000000040c007c0c */ /* 0x000fe2000c741270 */
[----:B0-----:R-:W-:Y:S01]  /*168c0*/  IMAD R8, R25, 0x8, R8 ;  /* 0x0000000819087824 */ /* 0x001fe200078e0208 */
[----:B------:R-:W2:Y:S01]  /*168d0*/  LDL.LU R12, [R1+0x37c] ;  /* 0x00037c00010c7983 */ /* 0x000ea20000300800 */
[----:B------:R-:W-:Y:S01]  /*168e0*/  ISETP.LT.AND P5, PT, R22, UR5, !P0 ;  /* 0x0000000516007c0c */ /* 0x000fe2000c7a1270 */
[----:B------:R-:W-:Y:S01]  /*168f0*/  ULDC UR4, c[0x0][0x22c] ;  /* 0x00008b0000047ab9 */ /* 0x000fe20000000800 */
[CC--:B------:R-:W-:Y:S01]  /*16900*/  IADD3 R4, P6, R0.reuse, R28.reuse, RZ ;  /* 0x0000001c00047210 */ /* 0x0c0fe20007fde0ff */
[----:B------:R-:W-:Y:S01]  /*16910*/  ULDC UR5, c[0x0][0x22c] ;  /* 0x00008b0000057ab9 */ /* 0x000fe20000000800 */
[----:B------:R-:W-:Y:S01]  /*16920*/  PRMT R19, R9, 0x7773, RZ ;  /* 0x0000777309137816 */ /* 0x000fe200000000ff */
[----:B------:R-:W0:Y:S01]  /*16930*/  LDC R25, c[0x0][0x248] ;  /* 0x00009200ff197b82 */ /* 0x000e220000000800 */
[----:B------:R-:W-:Y:S01]  /*16940*/  LEA.HI.X.SX32 R5, R0, R29, 0x1, P6 ;  /* 0x0000001d00057211 */ /* 0x000fe200030f0eff */
[----:B-1----:R-:W-:Y:S01]  /*16950*/  IMAD R0, R21, 0x4, R8 ;  /* 0x0000000415007824 */ /* 0x002fe200078e0208 */
[----:B------:R-:W-:-:S02]  /*16960*/  IADD3 R6, P6, R8, R28, RZ ;  /* 0x0000001c08067210 */ /* 0x000fc40007fde0ff */
[----:B------:R-:W-:Y:S02]  /*16970*/  PRMT R9, R14, 0x7770, RZ ;  /* 0x000077700e097816 */ /* 0x000fe400000000ff */
[-C--:B------:R-:W-:Y:S01]  /*16980*/  LEA.HI.X.SX32 R7, R8, R29.reuse, 0x1, P6 ;  /* 0x0000001d08077211 */ /* 0x080fe200030f0eff */
[----:B------:R1:W-:Y:S01]  /*16990*/  @P5 STG.E.U8 desc[UR16][R4.64], R19 ;  /* 0x0000001304005986 */ /* 0x0003e2000c101110 */
[-C--:B------:R-:W-:Y:S01]  /*169a0*/  IADD3 R2, P6, R0, R28.reuse, RZ ;  /* 0x0000001c00027210 */ /* 0x080fe20007fde0ff */
[----:B------:R-:W0:Y:S01]  /*169b0*/  LDC R21, c[0x0][0x248] ;  /* 0x00009200ff157b82 */ /* 0x000e220000000800 */
[----:B------:R-:W-:Y:S02]  /*169c0*/  PRMT R17, R10, 0x7770, RZ ;  /* 0x000077700a117816 */ /* 0x000fe400000000ff */
[----:B------:R-:W-:Y:S01]  /*169d0*/  ISETP.LT.AND P5, PT, R18, UR4, !P0 ;  /* 0x0000000412007c0c */ /* 0x000fe2000c7a1270 */
[----:B------:R-:W-:Y:S01]  /*169e0*/  ULDC UR4, c[0x0][0x22c] ;  /* 0x00008b0000047ab9 */ /* 0x000fe20000000800 */
[----:B------:R-:W-:Y:S01]  /*169f0*/  LEA.HI.X.SX32 R3, R0, R29, 0x1, P6 ;  /* 0x0000001d00037211 */ /* 0x000fe200030f0eff */
[----:B----4-:R-:W-:Y:S01]  /*16a00*/  IMAD R0, R23, 0x4, R0 ;  /* 0x0000000417007824 */ /* 0x010fe200078e0200 */
[----:B------:R4:W-:Y:S01]  /*16a10*/  @P3 STG.E.U8 desc[UR16][R6.64], R9 ;  /* 0x0000000906003986 */ /* 0x0009e2000c101110 */
[----:B------:R-:W-:Y:S01]  /*16a20*/  PRMT R13, R14, 0x7771, RZ ;  /* 0x000077710e0d7816 */ /* 0x000fe200000000ff */
[----:B------:R-:W0:Y:S02]  /*16a30*/  LDC R23, c[0x0][0x248] ;  /* 0x00009200ff177b82 */ /* 0x000e240000000800 */
[----:B------:R-:W2:Y:S01]  /*16a40*/  LDL.LU R18, [R1+0x378] ;  /* 0x0003780001127983 */ /* 0x000ea20000300800 */
[----:B-1----:R-:W-:-:S02]  /*16a50*/  IADD3 R4, P6, R0, R28, RZ ;  /* 0x0000001c00047210 */ /* 0x002fc40007fde0ff */
[----:B---3--:R-:W-:Y:S01]  /*16a60*/  ISETP.LT.AND P3, PT, R20, UR4, !P0 ;  /* 0x0000000414007c0c */ /* 0x008fe2000c761270 */
[----:B------:R-:W-:Y:S01]  /*16a70*/  ULDC UR4, c[0x0][0x248] ;  /* 0x0000920000047ab9 */ /* 0x000fe20000000800 */
[----:B------:R1:W-:Y:S01]  /*16a80*/  @P4 STG.E.U8 desc[UR16][R2.64], R17 ;  /* 0x0000001102004986 */ /* 0x0003e2000c101110 */
[----:B------:R-:W3:Y:S01]  /*16a90*/  LDC R19, c[0x0][0x248] ;  /* 0x00009200ff137b82 */ /* 0x000ee20000000800 */
[C---:B------:R-:W-:Y:S01]  /*16aa0*/  ISETP.LT.AND P4, PT, R16.reuse, UR5, !P0 ;  /* 0x0000000510007c0c */ /* 0x040fe2000c781270 */
[----:B------:R-:W-:Y:S01]  /*16ab0*/  IMAD R8, R16, UR4, RZ ;  /* 0x0000000410087c24 */ /* 0x000fe2000f8e02ff */
[----:B------:R-:W3:Y:S01]  /*16ac0*/  LDL.LU R22, [R1+0x2c0] ;  /* 0x0002c00001167983 */ /* 0x000ee20000300800 */
[----:B------:R-:W-:Y:S01]  /*16ad0*/  LEA.HI.X.SX32 R5, R0, R29, 0x1, P6 ;  /* 0x0000001d00057211 */ /* 0x000fe200030f0eff */
[----:B------:R-:W-:Y:S01]  /*16ae0*/  ULDC UR4, c[0x0][0x22c] ;  /* 0x00008b0000047ab9 */ /* 0x000fe20000000800 */
[----:B----4-:R-:W-:Y:S01]  /*16af0*/  PRMT R9, R14, 0x7772, RZ ;  /* 0x000077720e097816 */ /* 0x010fe200000000ff */
[----:B------:R-:W4:Y:S01]  /*16b00*/  LDL.LU R16, [R1+0x374] ;  /* 0x0003740001107983 */ /* 0x000f220000300800 */
[----:B------:R-:W-:-:S03]  /*16b10*/  ULDC UR5, c[0x0][0x22c] ;  /* 0x00008b0000057ab9 */ /* 0x000fc60000000800 */
[----:B------:R3:W-:Y:S01]  /*16b20*/  @P1 STG.E.U8 desc[UR16][R4.64], R13 ;  /* 0x0000000d04001986 */ /* 0x0007e2000c101110 */
[----:B--2---:R-:W-:Y:S01]  /*16b30*/  ISETP.LT.AND P1, PT, R12, UR4, !P0 ;  /* 0x000000040c007c0c */ /* 0x004fe2000c721270 */
[----:B0-----:R-:W-:Y:S02]  /*16b40*/  IMAD R0, R25, 0x8, R0 ;  /* 0x0000000819007824 */ /* 0x001fe400078e0200 */
[----:B------:R-:W2:Y:S01]  /*16b50*/  LDL.LU R12, [R1+0x370] ;  /* 0x00037000010c7983 */ /* 0x000ea20000300800 */
[-C--:B-1----:R-:W-:Y:S01]  /*16b60*/  IADD3 R2, P6, R8, R28.reuse, RZ ;  /* 0x0000001c08027210 */ /* 0x082fe20007fde0ff */
[----:B------:R-:W-:Y:S01]  /*16b70*/  ULDC UR4, c[0x0][0x22c] ;  /* 0x00008b0000047ab9 */ /* 0x000fe20000000800 */
[----:B------:R-:W-:Y:S01]  /*16b80*/  PRMT R17, R10, 0x7771, RZ ;  /* 0x000077710a117816 */ /* 0x000fe200000000ff */
[----:B------:R-:W2:Y:S01]  /*16b90*/  LDL.LU R20, [R1+0x36c] ;  /* 0x00036c0001147983 */ /* 0x000ea20000300800 */
[----:B------:R-:W-:Y:S01]  /*16ba0*/  LEA.HI.X.SX32 R3, R8, R29, 0x1, P6 ;  /* 0x0000001d08037211 */ /* 0x000fe200030f0eff */
[----:B------:R-:W0:Y:S01]  /*16bb0*/  LDC R25, c[0x0][0x248] ;  /* 0x00009200ff197b82 */ /* 0x000e220000000800 */
[----:B------:R-:W-:-:S04]  /*16bc0*/  IADD3 R6, P6, R0, R28, RZ ;  /* 0x0000001c00067210 */ /* 0x000fc80007fde0ff */
[-C--:B------:R-:W-:Y:S01]  /*16bd0*/  LEA.HI.X.SX32 R7, R0, R29.reuse, 0x1, P6 ;  /* 0x0000001d00077211 */ /* 0x080fe200030f0eff */
[----:B---3--:R-:W-:Y:S01]  /*16be0*/  IMAD R0, R19, 0x4, R0 ;  /* 0x0000000413007824 */ /* 0x008fe200078e0200 */
[----:B------:R1:W-:Y:S04]  /*16bf0*/  @P4 STG.E.U8 desc[UR16][R2.64], R17 ;  /* 0x0000001102004986 */ /* 0x0003e8000c101110 */
[----:B------:R3:W-:Y:S01]  /*16c00*/  @P2 STG.E.U8 desc[UR16][R6.64], R9 ;  /* 0x0000000906002986 */ /* 0x0007e2000c101110 */
[----:B------:R-:W-:Y:S01]  /*16c10*/  IADD3 R4, P2, R0, R28, RZ ;  /* 0x0000001c00047210 */ /* 0x000fe20007f5e0ff */
[----:B------:R-:W-:Y:S01]  /*16c20*/  IMAD R8, R21, 0x4, R0 ;  /* 0x0000000415087824 */ /* 0x000fe200078e0200 */
[----:B------:R-:W-:Y:S01]  /*16c30*/  PRMT R19, R10, 0x7772, RZ ;  /* 0x000077720a137816 */ /* 0x000fe200000000ff */
[----:B------:R-:W0:Y:S01]  /*16c40*/  LDC R21, c[0x0][0x248] ;  /* 0x00009200ff157b82 */ /* 0x000e220000000800 */
[----:B------:R-:W-:-:S02]  /*16c50*/  LEA.HI.X.SX32 R5, R0, R29, 0x1, P2 ;  /* 0x0000001d00057211 */ /* 0x000fc400010f0eff */
[----:B------:R-:W-:Y:S01]  /*16c60*/  ISETP.LT.AND P4, PT, R18, UR4, !P0 ;  /* 0x0000000412007c0c */ /* 0x000fe2000c781270 */
[----:B------:R-:W-:Y:S01]  /*16c70*/  ULDC UR4, c[0x0][0x248] ;  /* 0x0000920000047ab9 */ /* 0x000fe20000000800 */
[----:B------:R-:W3:Y:S01]  /*16c80*/  LDL.LU R18, [R1+0x368] ;  /* 0x0003680001127983 */ /* 0x000ee20000300800 */
[----:B-1----:R-:W-:-:S03]  /*16c90*/  IADD3 R2, P6, R8, R28, RZ ;  /* 0x0000001c08027210 */ /* 0x002fc60007fde0ff */
[----:B------:R1:W-:Y:S01]  /*16ca0*/  @P5 STG.E.U8 desc[UR16][R4.64], R19 ;  /* 0x0000001304005986 */ /* 0x0003e2000c101110 */
[----:B------:R-:W-:Y:S02]  /*16cb0*/  LEA.HI.X.SX32 R3, R8, R29, 0x1, P6 ;  /* 0x0000001d08037211 */ /* 0x000fe400030f0eff */
[----:B------:R-:W-:Y:S02]  /*16cc0*/  PRMT R13, R14, 0x7773, RZ ;  /* 0x000077730e0d7816 */ /* 0x000fe400000000ff */
[----:B----4-:R-:W-:Y:S02]  /*16cd0*/  ISETP.LT.AND P5, PT, R16, UR6, !P0 ;  /* 0x0000000610007c0c */ /* 0x010fe4000c7a1270 */
[----:B------:R-:W4:Y:S01]  /*16ce0*/  LDL.LU R16, [R1+0x2bc] ;  /* 0x0002bc0001107983 */ /* 0x000f220000300800 */
[----:B------:R-:W-:Y:S01]  /*16cf0*/  IMAD R0, R22, UR4, RZ ;  /* 0x0000000416007c24 */ /* 0x000fe2000f8e02ff */
[----:B------:R-:W-:Y:S02]  /*16d00*/  ULDC UR4, c[0x0][0x22c] ;  /* 0x00008b0000047ab9 */ /* 0x000fe40000000800 */
[----:B------:R1:W-:Y:S01]  /*16d10*/  @P3 STG.E.U8 desc[UR16][R2.64], R13 ;  /* 0x0000000d02003986 */ /* 0x0003e2000c101110 */
[----:B--2---:R-:W-:Y:S01]  /*16d20*/  ISETP.LT.AND P3, PT, R12, UR4, !P0 ;  /* 0x000000040c007c0c */ /* 0x004fe2000c761270 */
[----:B------:R-:W-:-:S02]  /*16d30*/  IMAD R8, R23, 0x8, R8 ;  /* 0x0000000817087824 */ /* 0x000fc400078e0208 */
[----:B------:R-:W2:Y:S01]  /*16d40*/  LDL.LU R12, [R1+0x2b8] ;  /* 0x0002b800010c7983 */ /* 0x000ea20000300800 */
[-C--:B---3--:R-:W-:Y:S01]  /*16d50*/  IADD3 R6, P6, R0, R28.reuse, RZ ;  /* 0x0000001c00067210 */ /* 0x088fe20007fde0ff */
[----:B------:R-:W3:Y:S01]  /*16d60*/  LDC R23, c[0x0][0x248] ;  /* 0x00009200ff177b82 */ /* 0x000ee20000000800 */
[----:B------:R-:W-:Y:S01]  /*16d70*/  ISETP.LT.AND P2, PT, R22, UR5, !P0 ;  /* 0x0000000516007c0c */ /* 0x000fe2000c741270 */
[----:B------:R-:W-:Y:S01]  /*16d80*/  ULDC UR4, c[0x0][0x22c] ;  /* 0x00008b0000047ab9 */ /* 0x000fe20000000800 */
[-C--:B------:R-:W-:Y:S01]  /*16d90*/  LEA.HI.X.SX32 R7, R0, R29.reuse, 0x1, P6 ;  /* 0x0000001d00077211 */ /* 0x080fe200030f0eff */
[----:B0-----:R-:W-:Y:S01]  /*16da0*/  IMAD R0, R25, 0x4, R8 ;  /* 0x0000000419007824 */ /* 0x001fe200078e0208 */
[-C--:B-1----:R-:W-:Y:S01]  /*16db0*/  IADD3 R4, P6, R8, R28.reuse, RZ ;  /* 0x0000001c08047210 */ /* 0x082fe20007fde0ff */
[----:B------:R-:W-:Y:S01]  /*16dc0*/  ULDC UR5, c[0x0][0x22c] ;  /* 0x00008b0000057ab9 */ /* 0x000fe20000000800 */
[----:B------:R-:W-:Y:S02]  /*16dd0*/  PRMT R17, R10, 0x7773, RZ ;  /* 0x000077730a117816 */ /* 0x000fe400000000ff */
[----:B------:R-:W-:Y:S01]  /*16de0*/  LEA.HI.X.SX32 R5, R8, R29, 0x1, P6 ;  /* 0x0000001d08057211 */ /* 0x000fe200030f0eff */
[----:B------:R-:W0:Y:S01]  /*16df0*/  LDC R10, c[0x0][0x248] ;  /* 0x00009200ff0a7b82 */ /* 0x000e220000000800 */
[----:B------:R-:W-:-:S04]  /*16e00*/  IADD3 R8, P6, R0, R28, RZ ;  /* 0x0000001c00087210 */ /* 0x000fc80007fde0ff */
[----:B------:R-:W-:Y:S01]  /*16e10*/  LEA.HI.X.SX32 R9, R0, R29, 0x1, P6 ;  /* 0x0000001d00097211 */ /* 0x000fe200030f0eff */
[----:B------:R-:W-:Y:S02]  /*16e20*/  IMAD R0, R21, 0x4, R0 ;  /* 0x0000000415007824 */ /* 0x000fe400078e0200 */
[----:B------:R-:W1:Y:S01]  /*16e30*/  LDC R21, c[0x0][0x248] ;  /* 0x00009200ff157b82 */ /* 0x000e620000000800 */
[----:B------:R-:W-:Y:S01]  /*16e40*/  PRMT R3, R15, 0x7770, RZ ;  /* 0x000077700f037816 */ /* 0x000fe200000000ff */
[----:B------:R3:W-:Y:S01]  /*16e50*/  @P2 STG.E.U8 desc[UR16][R6.64], R17 ;  /* 0x0000001106002986 */ /* 0x0007e2000c101110 */
[----:B------:R-:W-:Y:S01]  /*16e60*/  ISETP.LT.AND P2, PT, R20, UR4, !P0 ;  /* 0x0000000414007c0c */ /* 0x000fe2000c741270 */
[----:B------:R-:W-:Y:S01]  /*16e70*/  ULDC UR4, c[0x0][0x22c] ;  /* 0x00008b0000047ab9 */ /* 0x000fe20000000800 */
[----:B------:R-:W-:Y:S01]  /*16e80*/  PRMT R13, R11, 0x7770, RZ ;  /* 0x000077700b0d7816 */ /* 0x000fe200000000ff */
[----:B------:R4:W-:Y:S01]  /*16e90*/  @P1 STG.E.U8 desc[UR16][R4.64], R3 ;  /* 0x0000000304001986 */ /* 0x0009e2000c101110 */
[----:B------:R-:W-:Y:S01]  /*16ea0*/  ISETP.LT.AND P1, PT, R18, UR4, !P0 ;  /* 0x0000000412007c0c */ /* 0x000fe2000c721270 */
[----:B------:R-:W-:Y:S01]  /*16eb0*/  ULDC UR4, c[0x0][0x248] ;  /* 0x0000920000047ab9 */ /* 0x000fe20000000800 */
[----:B------:R-:W-:Y:S01]  /*16ec0*/  IADD3 R2, P6, R0, R28, RZ ;  /* 0x0000001c00027210 */ /* 0x000fe20007fde0ff */
[----:B------:R0:W-:Y:S01]  /*16ed0*/  @P4 STG.E.U8 desc[UR16][R8.64], R13 ;  /* 0x0000000d08004986 */ /* 0x0001e2000c101110 */
[----:B---3--:R-:W-:-:S02]  /*16ee0*/  IMAD R7, R23, 0x8, R0 ;  /* 0x0000000817077824 */ /* 0x008fc400078e0200 */
[C---:B----4-:R-:W-:Y:S01]  /*16ef0*/  IMAD R6, R16.reuse, UR4, RZ ;  /* 0x0000000410067c24 */ /* 0x050fe2000f8e02ff */
[----:B------:R-:W-:Y:S01]  /*16f00*/  ISETP.LT.AND P4, PT, R16, UR5, !P0 ;  /* 0x0000000510007c0c */ /* 0x000fe2000c781270 */
[----:B------:R-:W-:Y:S01]  /*16f10*/  ULDC UR5, c[0x0][0x22c] ;  /* 0x00008b0000057ab9 */ /* 0x000fe20000000800 */
[----:B------:R-:W-:Y:S01]  /*16f20*/  LEA.HI.X.SX32 R3, R0, R29, 0x1, P6 ;  /* 0x0000001d00037211 */ /* 0x000fe200030f0eff */
[----:B------:R-:W-:Y:S01]  /*16f30*/  ULDC UR4, c[0x0][0x248] ;  /* 0x0000920000047ab9 */ /* 0x000fe20000000800 */
[----:B------:R-:W-:Y:S01]  /*16f40*/  IADD3 R4, P6, R6, R28, RZ ;  /* 0x0000001c06047210 */ /* 0x000fe20007fde0ff */
[----:B0-----:R-:W-:Y:S01]  /*16f50*/  IMAD R0, R10, 0x4, R7 ;  /* 0x000000040a007824 */ /* 0x001fe200078e0207 */
[C---:B------:R-:W-:Y:S02]  /*16f60*/  PRMT R17, R15.reuse, 0x7773, RZ ;  /* 0x000077730f117816 */ /* 0x040fe400000000ff */
[C---:B------:R-:W-:Y:S02]  /*16f70*/  PRMT R19, R15.reuse, 0x7772, RZ ;  /* 0x000077720f137816 */ /* 0x040fe400000000ff */
[----:B------:R-:W-:-:S02]  /*16f80*/  PRMT R15, R15, 0x7771, RZ ;  /* 0x000077710f0f7816 */ /* 0x000fc400000000ff */
[-C--:B------:R-:W-:Y:S02]  /*16f90*/  LEA.HI.X.SX32 R5, R6, R29.reuse, 0x1, P6 ;  /* 0x0000001d06057211 */ /* 0x080fe400030f0eff */
[----:B------:R-:W-:Y:S02]  /*16fa0*/  PRMT R25, R11, 0x7771, RZ ;  /* 0x000077710b197816 */ /* 0x000fe400000000ff */
[CC--:B------:R-:W-:Y:S01]  /*16fb0*/  IADD3 R6, P6, R7.reuse, R28.reuse, RZ ;  /* 0x0000001c07067210 */ /* 0x0c0fe20007fde0ff */
[----:B------:R0:W-:Y:S01]  /*16fc0*/  @P5 STG.E.U8 desc[UR16][R2.64], R15 ;  /* 0x0000000f02005986 */ /* 0x0001e2000c101110 */
[----:B------:R-:W-:Y:S02]  /*16fd0*/  IADD3 R8, P5, R0, R28, RZ ;  /* 0x0000001c00087210 */ /* 0x000fe40007fbe0ff */
[----:B------:R-:W-:Y:S01]  /*16fe0*/  LEA.HI.X.SX32 R7, R7, R29, 0x1, P6 ;  /* 0x0000001d07077211 */ /* 0x000fe200030f0eff */
[----:B------:R0:W-:Y:S01]  /*16ff0*/  @P4 STG.E.U8 desc[UR16][R4.64], R25 ;  /* 0x0000001904004986 */ /* 0x0001e2000c101110 */
[----:B------:R-:W-:-:S02]  /*17000*/  PRMT R23, R11, 0x7772, RZ ;  /* 0x000077720b177816 */ /* 0x000fc400000000ff */
[----:B------:R-:W-:Y:S01]  /*17010*/  LEA.HI.X.SX32 R9, R0, R29, 0x1, P5 ;  /* 0x0000001d00097211 */ /* 0x000fe200028f0eff */
[----:B------:R0:W-:Y:S04]  /*17020*/  @P3 STG.E.U8 desc[UR16][R6.64], R19 ;  /* 0x0000001306003986 */ /* 0x0001e8000c101110 */
[----:B------:R0:W-:Y:S01]  /*17030*/  @P2 STG.E.U8 desc[UR16][R8.64], R23 ;  /* 0x0000001708002986 */ /* 0x0001e2000c101110 */
[C---:B--2---:R-:W-:Y:S01]  /*17040*/  ISETP.LT.AND P0, PT, R12.reuse, UR5, !P0 ;  /* 0x000000050c007c0c */ /* 0x044fe2000c701270 */
[----:B------:R-:W-:Y:S02]  /*17050*/  IMAD R13, R12, UR4, RZ ;  /* 0x000000040c0d7c24 */ /* 0x000fe4000f8e02ff */
[----:B-1----:R-:W-:-:S03]  /*17060*/  IMAD R12, R21, 0x4, R0 ;  /* 0x00000004150c7824 */ /* 0x002fc600078e0200 */
[-C--:B------:R-:W-:Y:S02]  /*17070*/  IADD3 R10, P4, R13, R28.reuse, RZ ;  /* 0x0000001c0d0a7210 */ /* 0x080fe40007f9e0ff */
[C---:B------:R-:W-:Y:S02]  /*17080*/  IADD3 R28, P6, R12.reuse, R28, RZ ;  /* 0x0000001c0c1c7210 */ /* 0x040fe40007fde0ff */
[----:B------:R-:W-:Y:S02]  /*17090*/  PRMT R21, R11, 0x7773, RZ ;  /* 0x000077730b157816 */ /* 0x000fe400000000ff */
[-C--:B------:R-:W-:Y:S02]  /*170a0*/  LEA.HI.X.SX32 R11, R13, R29.reuse, 0x1, P4 ;  /* 0x0000001d0d0b7211 */ /* 0x080fe400020f0eff */
[----:B------:R-:W-:-:S05]  /*170b0*/  LEA.HI.X.SX32 R29, R12, R29, 0x1, P6 ;  /* 0x0000001d0c1d7211 */ /* 0x000fca00030f0eff */
[----:B------:R0:W-:Y:S01]  /*170c0*/  @P1 STG.E.U8 desc[UR16][R28.64], R17 ;  /* 0x000000111c001986 */ /* 0x0001e2000c101110 */
[----:B------:R-:W-:Y:S05]  /*170d0*/  @!P0 EXIT ;  /* 0x000000000000894d */ /* 0x000fea0003800000 */
[----:B------:R-:W-:Y:S01]  /*170e0*/  STG.E.U8 desc[UR16][R10.64], R21 ;  /* 0x000000150a007986 */ /* 0x000fe2000c101110 */
[----:B------:R-:W-:Y:S05]  /*170f0*/  EXIT ;  /* 0x000000000000794d */ /* 0x000fea0003800000 */
.L_x_3:
[----:B------:R-:W-:-:S00]  /*17100*/  BRA `(.L_x_3) ;  /* 0xfffffffc00fc7947 */ /* 0x000fc0000383ffff */
[----:B------:R-:W-:-:S00]  /*17110*/  NOP ;  /* 0x0000000000007918 */ /* 0x000fc00000000000 */
        /* <DEDUP_REMOVED lines=14> */
.L_x_4:


//--------------------- .nv.shared.matmul_kernel  --------------------------
	.section	.nv.shared.matmul_kernel,"aw",@nobits
	.sectionflags	@""
	.align	16
	.zero		1024


//--------------------- .nv.shared.reserved.0     --------------------------
	.section	.nv.shared.reserved.0,"aw",@nobits
	.weak		__nv_reservedSMEM_offset_0_alias
	.size		__nv_reservedSMEM_offset_0_alias, 0, 0
	.other		__nv_reservedSMEM_offset_0_alias,@"STO_CUDA_RESERVED_SHARED STV_DEFAULT"
__nv_reservedSMEM_offset_0_alias:
	.zero		0


//--------------------- .nv.constant0.matmul_kernel --------------------------
	.section	.nv.constant0.matmul_kernel,"a",@progbits
	.sectionflags	@""
	.align	4
.nv.constant0.matmul_kernel:
	.zero		608


//--------------------- SYMBOLS --------------------------

	.type		.nv.reservedSmem.offset0,@object
	.size		.nv.reservedSmem.offset0,0x4
